	.target	sm_90a

	.elftype	@"ET_EXEC"


//--------------------- .note.nv.tkinfo           --------------------------
	.section	.note.nv.tkinfo,"",@"SHT_NOTE"
	.sectionflags	@"SHF_NOTE_NV_TKINFO"
	.tkinfo
        /*0018*/ 	.word	0x00000002
        /*0030*/ 	.string	""
        /*0030*/ 	.string	"ptxas"
        /*0030*/ 	.string	"Cuda compilation tools, release 13.0, V13.0.88"
        /*0030*/ 	.string	"Build cuda_13.0.r13.0/compiler.36424714_0"
        /*0030*/ 	.string	"-arch sm_90a -m 64 "



//--------------------- .note.nv.cuinfo           --------------------------
	.section	.note.nv.cuinfo,"",@"SHT_NOTE"
	.sectionflags	@"SHF_NOTE_NV_CUINFO"
        /*0018*/ 	.short	0x0002
        /*001a*/ 	.short	0x005a
        /*001c*/ 	.short	0x0082
	.zero		2


//--------------------- .nv.info                  --------------------------
	.section	.nv.info,"",@"SHT_CUDA_INFO"
	.align	4


	//----- nvinfo : EIATTR_REGCOUNT
	.align		4
        /*0000*/ 	.byte	0x04, 0x2f
        /*0002*/ 	.short	(.L_29 - .L_28)
	.align		4
.L_28:
        /*0004*/ 	.word	index@(_Z31router_gemm_kernel_float_outputI13__nv_bfloat16Li128ELi8ELi1ELi256ELi7168EEvPfPKT_S4_)
        /*0008*/ 	.word	0x00000040


	//----- nvinfo : EIATTR_FRAME_SIZE
	.align		4
.L_29:
        /*000c*/ 	.byte	0x04, 0x11
        /*000e*/ 	.short	(.L_31 - .L_30)
	.align		4
.L_30:
        /*0010*/ 	.word	index@(_Z31router_gemm_kernel_float_outputI13__nv_bfloat16Li128ELi8ELi1ELi256ELi7168EEvPfPKT_S4_)
        /*0014*/ 	.word	0x00000000


	//----- nvinfo : EIATTR_REGCOUNT
	.align		4
.L_31:
        /*0018*/ 	.byte	0x04, 0x2f
        /*001a*/ 	.short	(.L_33 - .L_32)
	.align		4
.L_32:
        /*001c*/ 	.word	index@(_Z31router_gemm_kernel_float_outputI13__nv_bfloat16Li128ELi8ELi2ELi256ELi7168EEvPfPKT_S4_)
        /*0020*/ 	.word	0x0000005c


	//----- nvinfo : EIATTR_FRAME_SIZE
	.align		4
.L_33:
        /*0024*/ 	.byte	0x04, 0x11
        /*0026*/ 	.short	(.L_35 - .L_34)
	.align		4
.L_34:
        /*0028*/ 	.word	index@(_Z31router_gemm_kernel_float_outputI13__nv_bfloat16Li128ELi8ELi2ELi256ELi7168EEvPfPKT_S4_)
        /*002c*/ 	.word	0x00000000


	//----- nvinfo : EIATTR_REGCOUNT
	.align		4
.L_35:
        /*0030*/ 	.byte	0x04, 0x2f
        /*0032*/ 	.short	(.L_37 - .L_36)
	.align		4
.L_36:
        /*0034*/ 	.word	index@(_Z31router_gemm_kernel_float_outputI13__nv_bfloat16Li128ELi8ELi3ELi256ELi7168EEvPfPKT_S4_)
        /*0038*/ 	.word	0x00000060


	//----- nvinfo : EIATTR_FRAME_SIZE
	.align		4
.L_37:
        /*003c*/ 	.byte	0x04, 0x11
        /*003e*/ 	.short	(.L_39 - .L_38)
	.align		4
.L_38:
        /*0040*/ 	.word	index@(_Z31router_gemm_kernel_float_outputI13__nv_bfloat16Li128ELi8ELi3ELi256ELi7168EEvPfPKT_S4_)
        /*0044*/ 	.word	0x00000000


	//----- nvinfo : EIATTR_REGCOUNT
	.align		4
.L_39:
        /*0048*/ 	.byte	0x04, 0x2f
        /*004a*/ 	.short	(.L_41 - .L_40)
	.align		4
.L_40:
        /*004c*/ 	.word	index@(_Z31router_gemm_kernel_float_outputI13__nv_bfloat16Li128ELi8ELi4ELi256ELi7168EEvPfPKT_S4_)
        /*0050*/ 	.word	0x00000060


	//----- nvinfo : EIATTR_FRAME_SIZE
	.align		4
.L_41:
        /*0054*/ 	.byte	0x04, 0x11
        /*0056*/ 	.short	(.L_43 - .L_42)
	.align		4
.L_42:
        /*0058*/ 	.word	index@(_Z31router_gemm_kernel_float_outputI13__nv_bfloat16Li128ELi8ELi4ELi256ELi7168EEvPfPKT_S4_)
        /*005c*/ 	.word	0x00000000


	//----- nvinfo : EIATTR_REGCOUNT
	.align		4
.L_43:
        /*0060*/ 	.byte	0x04, 0x2f
        /*0062*/ 	.short	(.L_45 - .L_44)
	.align		4
.L_44:
        /*0064*/ 	.word	index@(_Z31router_gemm_kernel_float_outputI13__nv_bfloat16Li128ELi8ELi5ELi256ELi7168EEvPfPKT_S4_)
        /*0068*/ 	.word	0x00000066


	//----- nvinfo : EIATTR_FRAME_SIZE
	.align		4
.L_45:
        /*006c*/ 	.byte	0x04, 0x11
        /*006e*/ 	.short	(.L_47 - .L_46)
	.align		4
.L_46:
        /*0070*/ 	.word	index@(_Z31router_gemm_kernel_float_outputI13__nv_bfloat16Li128ELi8ELi5ELi256ELi7168EEvPfPKT_S4_)
        /*0074*/ 	.word	0x00000000


	//----- nvinfo : EIATTR_REGCOUNT
	.align		4
.L_47:
        /*0078*/ 	.byte	0x04, 0x2f
        /*007a*/ 	.short	(.L_49 - .L_48)
	.align		4
.L_48:
        /*007c*/ 	.word	index@(_Z31router_gemm_kernel_float_outputI13__nv_bfloat16Li128ELi8ELi6ELi256ELi7168EEvPfPKT_S4_)
        /*0080*/ 	.word	0x00000066


	//----- nvinfo : EIATTR_FRAME_SIZE
	.align		4
.L_49:
        /*0084*/ 	.byte	0x04, 0x11
        /*0086*/ 	.short	(.L_51 - .L_50)
	.align		4
.L_50:
        /*0088*/ 	.word	index@(_Z31router_gemm_kernel_float_outputI13__nv_bfloat16Li128ELi8ELi6ELi256ELi7168EEvPfPKT_S4_)
        /*008c*/ 	.word	0x00000000


	//----- nvinfo : EIATTR_REGCOUNT
	.align		4
.L_51:
        /*0090*/ 	.byte	0x04, 0x2f
        /*0092*/ 	.short	(.L_53 - .L_52)
	.align		4
.L_52:
        /*0094*/ 	.word	index@(_Z31router_gemm_kernel_float_outputI13__nv_bfloat16Li128ELi8ELi7ELi256ELi7168EEvPfPKT_S4_)
        /*0098*/ 	.word	0x00000066


	//----- nvinfo : EIATTR_FRAME_SIZE
	.align		4
.L_53:
        /*009c*/ 	.byte	0x04, 0x11
        /*009e*/ 	.short	(.L_55 - .L_54)
	.align		4
.L_54:
        /*00a0*/ 	.word	index@(_Z31router_gemm_kernel_float_outputI13__nv_bfloat16Li128ELi8ELi7ELi256ELi7168EEvPfPKT_S4_)
        /*00a4*/ 	.word	0x00000000


	//----- nvinfo : EIATTR_REGCOUNT
	.align		4
.L_55:
        /*00a8*/ 	.byte	0x04, 0x2f
        /*00aa*/ 	.short	(.L_57 - .L_56)
	.align		4
.L_56:
        /*00ac*/ 	.word	index@(_Z31router_gemm_kernel_float_outputI13__nv_bfloat16Li128ELi8ELi8ELi256ELi7168EEvPfPKT_S4_)
        /*00b0*/ 	.word	0x00000069


	//----- nvinfo : EIATTR_FRAME_SIZE
	.align		4
.L_57:
        /*00b4*/ 	.byte	0x04, 0x11
        /*00b6*/ 	.short	(.L_59 - .L_58)
	.align		4
.L_58:
        /*00b8*/ 	.word	index@(_Z31router_gemm_kernel_float_outputI13__nv_bfloat16Li128ELi8ELi8ELi256ELi7168EEvPfPKT_S4_)
        /*00bc*/ 	.word	0x00000000


	//----- nvinfo : EIATTR_REGCOUNT
	.align		4
.L_59:
        /*00c0*/ 	.byte	0x04, 0x2f
        /*00c2*/ 	.short	(.L_61 - .L_60)
	.align		4
.L_60:
        /*00c4*/ 	.word	index@(_Z31router_gemm_kernel_float_outputI13__nv_bfloat16Li128ELi8ELi9ELi256ELi7168EEvPfPKT_S4_)
        /*00c8*/ 	.word	0x0000006b


	//----- nvinfo : EIATTR_FRAME_SIZE
	.align		4
.L_61:
        /*00cc*/ 	.byte	0x04, 0x11
        /*00ce*/ 	.short	(.L_63 - .L_62)
	.align		4
.L_62:
        /*00d0*/ 	.word	index@(_Z31router_gemm_kernel_float_outputI13__nv_bfloat16Li128ELi8ELi9ELi256ELi7168EEvPfPKT_S4_)
        /*00d4*/ 	.word	0x00000000


	//----- nvinfo : EIATTR_REGCOUNT
	.align		4
.L_63:
        /*00d8*/ 	.byte	0x04, 0x2f
        /*00da*/ 	.short	(.L_65 - .L_64)
	.align		4
.L_64:
        /*00dc*/ 	.word	index@(_Z31router_gemm_kernel_float_outputI13__nv_bfloat16Li128ELi8ELi10ELi256ELi7168EEvPfPKT_S4_)
        /*00e0*/ 	.word	0x0000006e


	//----- nvinfo : EIATTR_FRAME_SIZE
	.align		4
.L_65:
        /*00e4*/ 	.byte	0x04, 0x11
        /*00e6*/ 	.short	(.L_67 - .L_66)
	.align		4
.L_66:
        /*00e8*/ 	.word	index@(_Z31router_gemm_kernel_float_outputI13__nv_bfloat16Li128ELi8ELi10ELi256ELi7168EEvPfPKT_S4_)
        /*00ec*/ 	.word	0x00000000


	//----- nvinfo : EIATTR_REGCOUNT
	.align		4
.L_67:
        /*00f0*/ 	.byte	0x04, 0x2f
        /*00f2*/ 	.short	(.L_69 - .L_68)
	.align		4
.L_68:
        /*00f4*/ 	.word	index@(_Z31router_gemm_kernel_float_outputI13__nv_bfloat16Li128ELi8ELi11ELi256ELi7168EEvPfPKT_S4_)
        /*00f8*/ 	.word	0x0000006e


	//----- nvinfo : EIATTR_FRAME_SIZE
	.align		4
.L_69:
        /*00fc*/ 	.byte	0x04, 0x11
        /*00fe*/ 	.short	(.L_71 - .L_70)
	.align		4
.L_70:
        /*0100*/ 	.word	index@(_Z31router_gemm_kernel_float_outputI13__nv_bfloat16Li128ELi8ELi11ELi256ELi7168EEvPfPKT_S4_)
        /*0104*/ 	.word	0x00000000


	//----- nvinfo : EIATTR_REGCOUNT
	.align		4
.L_71:
        /*0108*/ 	.byte	0x04, 0x2f
        /*010a*/ 	.short	(.L_73 - .L_72)
	.align		4
.L_72:
        /*010c*/ 	.word	index@(_Z31router_gemm_kernel_float_outputI13__nv_bfloat16Li128ELi8ELi12ELi256ELi7168EEvPfPKT_S4_)
        /*0110*/ 	.word	0x0000006c


	//----- nvinfo : EIATTR_FRAME_SIZE
	.align		4
.L_73:
        /*0114*/ 	.byte	0x04, 0x11
        /*0116*/ 	.short	(.L_75 - .L_74)
	.align		4
.L_74:
        /*0118*/ 	.word	index@(_Z31router_gemm_kernel_float_outputI13__nv_bfloat16Li128ELi8ELi12ELi256ELi7168EEvPfPKT_S4_)
        /*011c*/ 	.word	0x00000000


	//----- nvinfo : EIATTR_REGCOUNT
	.align		4
.L_75:
        /*0120*/ 	.byte	0x04, 0x2f
        /*0122*/ 	.short	(.L_77 - .L_76)
	.align		4
.L_76:
        /*0124*/ 	.word	index@(_Z31router_gemm_kernel_float_outputI13__nv_bfloat16Li128ELi8ELi13ELi256ELi7168EEvPfPKT_S4_)
        /*0128*/ 	.word	0x00000075


	//----- nvinfo : EIATTR_FRAME_SIZE
	.align		4
.L_77:
        /*012c*/ 	.byte	0x04, 0x11
        /*012e*/ 	.short	(.L_79 - .L_78)
	.align		4
.L_78:
        /*0130*/ 	.word	index@(_Z31router_gemm_kernel_float_outputI13__nv_bfloat16Li128ELi8ELi13ELi256ELi7168EEvPfPKT_S4_)
        /*0134*/ 	.word	0x00000000


	//----- nvinfo : EIATTR_REGCOUNT
	.align		4
.L_79:
        /*0138*/ 	.byte	0x04, 0x2f
        /*013a*/ 	.short	(.L_81 - .L_80)
	.align		4
.L_80:
        /*013c*/ 	.word	index@(_Z31router_gemm_kernel_float_outputI13__nv_bfloat16Li128ELi8ELi14ELi256ELi7168EEvPfPKT_S4_)
        /*0140*/ 	.word	0x00000076


	//----- nvinfo : EIATTR_FRAME_SIZE
	.align		4
.L_81:
        /*0144*/ 	.byte	0x04, 0x11
        /*0146*/ 	.short	(.L_83 - .L_82)
	.align		4
.L_82:
        /*0148*/ 	.word	index@(_Z31router_gemm_kernel_float_outputI13__nv_bfloat16Li128ELi8ELi14ELi256ELi7168EEvPfPKT_S4_)
        /*014c*/ 	.word	0x00000000


	//----- nvinfo : EIATTR_REGCOUNT
	.align		4
.L_83:
        /*0150*/ 	.byte	0x04, 0x2f
        /*0152*/ 	.short	(.L_85 - .L_84)
	.align		4
.L_84:
        /*0154*/ 	.word	index@(_Z31router_gemm_kernel_float_outputI13__nv_bfloat16Li128ELi8ELi15ELi256ELi7168EEvPfPKT_S4_)
        /*0158*/ 	.word	0x00000078


	//----- nvinfo : EIATTR_FRAME_SIZE
	.align		4
.L_85:
        /*015c*/ 	.byte	0x04, 0x11
        /*015e*/ 	.short	(.L_87 - .L_86)
	.align		4
.L_86:
        /*0160*/ 	.word	index@(_Z31router_gemm_kernel_float_outputI13__nv_bfloat16Li128ELi8ELi15ELi256ELi7168EEvPfPKT_S4_)
        /*0164*/ 	.word	0x00000000


	//----- nvinfo : EIATTR_REGCOUNT
	.align		4
.L_87:
        /*0168*/ 	.byte	0x04, 0x2f
        /*016a*/ 	.short	(.L_89 - .L_88)
	.align		4
.L_88:
        /*016c*/ 	.word	index@(_Z31router_gemm_kernel_float_outputI13__nv_bfloat16Li128ELi8ELi16ELi256ELi7168EEvPfPKT_S4_)
        /*0170*/ 	.word	0x00000076


	//----- nvinfo : EIATTR_FRAME_SIZE
	.align		4
.L_89:
        /*0174*/ 	.byte	0x04, 0x11
        /*0176*/ 	.short	(.L_91 - .L_90)
	.align		4
.L_90:
        /*0178*/ 	.word	index@(_Z31router_gemm_kernel_float_outputI13__nv_bfloat16Li128ELi8ELi16ELi256ELi7168EEvPfPKT_S4_)
        /*017c*/ 	.word	0x00000000


	//----- nvinfo : EIATTR_REGCOUNT
	.align		4
.L_91:
        /*0180*/ 	.byte	0x04, 0x2f
        /*0182*/ 	.short	(.L_93 - .L_92)
	.align		4
.L_92:
        /*0184*/ 	.word	index@(_Z31router_gemm_kernel_float_outputI13__nv_bfloat16Li128ELi8ELi1ELi384ELi7168EEvPfPKT_S4_)
        /*0188*/ 	.word	0x00000040


	//----- nvinfo : EIATTR_FRAME_SIZE
	.align		4
.L_93:
        /*018c*/ 	.byte	0x04, 0x11
        /*018e*/ 	.short	(.L_95 - .L_94)
	.align		4
.L_94:
        /*0190*/ 	.word	index@(_Z31router_gemm_kernel_float_outputI13__nv_bfloat16Li128ELi8ELi1ELi384ELi7168EEvPfPKT_S4_)
        /*0194*/ 	.word	0x00000000


	//----- nvinfo : EIATTR_REGCOUNT
	.align		4
.L_95:
        /*0198*/ 	.byte	0x04, 0x2f
        /*019a*/ 	.short	(.L_97 - .L_96)
	.align		4
.L_96:
        /*019c*/ 	.word	index@(_Z31router_gemm_kernel_float_outputI13__nv_bfloat16Li128ELi8ELi2ELi384ELi7168EEvPfPKT_S4_)
        /*01a0*/ 	.word	0x0000005c


	//----- nvinfo : EIATTR_FRAME_SIZE
	.align		4
.L_97:
        /*01a4*/ 	.byte	0x04, 0x11
        /*01a6*/ 	.short	(.L_99 - .L_98)
	.align		4
.L_98:
        /*01a8*/ 	.word	index@(_Z31router_gemm_kernel_float_outputI13__nv_bfloat16Li128ELi8ELi2ELi384ELi7168EEvPfPKT_S4_)
        /*01ac*/ 	.word	0x00000000


	//----- nvinfo : EIATTR_REGCOUNT
	.align		4
.L_99:
        /*01b0*/ 	.byte	0x04, 0x2f
        /*01b2*/ 	.short	(.L_101 - .L_100)
	.align		4
.L_100:
        /*01b4*/ 	.word	index@(_Z31router_gemm_kernel_float_outputI13__nv_bfloat16Li128ELi8ELi3ELi384ELi7168EEvPfPKT_S4_)
        /*01b8*/ 	.word	0x00000060


	//----- nvinfo : EIATTR_FRAME_SIZE
	.align		4
.L_101:
        /*01bc*/ 	.byte	0x04, 0x11
        /*01be*/ 	.short	(.L_103 - .L_102)
	.align		4
.L_102:
        /*01c0*/ 	.word	index@(_Z31router_gemm_kernel_float_outputI13__nv_bfloat16Li128ELi8ELi3ELi384ELi7168EEvPfPKT_S4_)
        /*01c4*/ 	.word	0x00000000


	//----- nvinfo : EIATTR_REGCOUNT
	.align		4
.L_103:
        /*01c8*/ 	.byte	0x04, 0x2f
        /*01ca*/ 	.short	(.L_105 - .L_104)
	.align		4
.L_104:
        /*01cc*/ 	.word	index@(_Z31router_gemm_kernel_float_outputI13__nv_bfloat16Li128ELi8ELi4ELi384ELi7168EEvPfPKT_S4_)
        /*01d0*/ 	.word	0x00000060


	//----- nvinfo : EIATTR_FRAME_SIZE
	.align		4
.L_105:
        /*01d4*/ 	.byte	0x04, 0x11
        /*01d6*/ 	.short	(.L_107 - .L_106)
	.align		4
.L_106:
        /*01d8*/ 	.word	index@(_Z31router_gemm_kernel_float_outputI13__nv_bfloat16Li128ELi8ELi4ELi384ELi7168EEvPfPKT_S4_)
        /*01dc*/ 	.word	0x00000000


	//----- nvinfo : EIATTR_REGCOUNT
	.align		4
.L_107:
        /*01e0*/ 	.byte	0x04, 0x2f
        /*01e2*/ 	.short	(.L_109 - .L_108)
	.align		4
.L_108:
        /*01e4*/ 	.word	index@(_Z31router_gemm_kernel_float_outputI13__nv_bfloat16Li128ELi8ELi5ELi384ELi7168EEvPfPKT_S4_)
        /*01e8*/ 	.word	0x00000066


	//----- nvinfo : EIATTR_FRAME_SIZE
	.align		4
.L_109:
        /*01ec*/ 	.byte	0x04, 0x11
        /*01ee*/ 	.short	(.L_111 - .L_110)
	.align		4
.L_110:
        /*01f0*/ 	.word	index@(_Z31router_gemm_kernel_float_outputI13__nv_bfloat16Li128ELi8ELi5ELi384ELi7168EEvPfPKT_S4_)
        /*01f4*/ 	.word	0x00000000


	//----- nvinfo : EIATTR_REGCOUNT
	.align		4
.L_111:
        /*01f8*/ 	.byte	0x04, 0x2f
        /*01fa*/ 	.short	(.L_113 - .L_112)
	.align		4
.L_112:
        /*01fc*/ 	.word	index@(_Z31router_gemm_kernel_float_outputI13__nv_bfloat16Li128ELi8ELi6ELi384ELi7168EEvPfPKT_S4_)
        /*0200*/ 	.word	0x00000066


	//----- nvinfo : EIATTR_FRAME_SIZE
	.align		4
.L_113:
        /*0204*/ 	.byte	0x04, 0x11
        /*0206*/ 	.short	(.L_115 - .L_114)
	.align		4
.L_114:
        /*0208*/ 	.word	index@(_Z31router_gemm_kernel_float_outputI13__nv_bfloat16Li128ELi8ELi6ELi384ELi7168EEvPfPKT_S4_)
        /*020c*/ 	.word	0x00000000


	//----- nvinfo : EIATTR_REGCOUNT
	.align		4
.L_115:
        /*0210*/ 	.byte	0x04, 0x2f
        /*0212*/ 	.short	(.L_117 - .L_116)
	.align		4
.L_116:
        /*0214*/ 	.word	index@(_Z31router_gemm_kernel_float_outputI13__nv_bfloat16Li128ELi8ELi7ELi384ELi7168EEvPfPKT_S4_)
        /*0218*/ 	.word	0x00000066


	//----- nvinfo : EIATTR_FRAME_SIZE
	.align		4
.L_117:
        /*021c*/ 	.byte	0x04, 0x11
        /*021e*/ 	.short	(.L_119 - .L_118)
	.align		4
.L_118:
        /*0220*/ 	.word	index@(_Z31router_gemm_kernel_float_outputI13__nv_bfloat16Li128ELi8ELi7ELi384ELi7168EEvPfPKT_S4_)
        /*0224*/ 	.word	0x00000000


	//----- nvinfo : EIATTR_REGCOUNT
	.align		4
.L_119:
        /*0228*/ 	.byte	0x04, 0x2f
        /*022a*/ 	.short	(.L_121 - .L_120)
	.align		4
.L_120:
        /*022c*/ 	.word	index@(_Z31router_gemm_kernel_float_outputI13__nv_bfloat16Li128ELi8ELi8ELi384ELi7168EEvPfPKT_S4_)
        /*0230*/ 	.word	0x00000069


	//----- nvinfo : EIATTR_FRAME_SIZE
	.align		4
.L_121:
        /*0234*/ 	.byte	0x04, 0x11
        /*0236*/ 	.short	(.L_123 - .L_122)
	.align		4
.L_122:
        /*0238*/ 	.word	index@(_Z31router_gemm_kernel_float_outputI13__nv_bfloat16Li128ELi8ELi8ELi384ELi7168EEvPfPKT_S4_)
        /*023c*/ 	.word	0x00000000


	//----- nvinfo : EIATTR_REGCOUNT
	.align		4
.L_123:
        /*0240*/ 	.byte	0x04, 0x2f
        /*0242*/ 	.short	(.L_125 - .L_124)
	.align		4
.L_124:
        /*0244*/ 	.word	index@(_Z31router_gemm_kernel_float_outputI13__nv_bfloat16Li128ELi8ELi9ELi384ELi7168EEvPfPKT_S4_)
        /*0248*/ 	.word	0x0000006b


	//----- nvinfo : EIATTR_FRAME_SIZE
	.align		4
.L_125:
        /*024c*/ 	.byte	0x04, 0x11
        /*024e*/ 	.short	(.L_127 - .L_126)
	.align		4
.L_126:
        /*0250*/ 	.word	index@(_Z31router_gemm_kernel_float_outputI13__nv_bfloat16Li128ELi8ELi9ELi384ELi7168EEvPfPKT_S4_)
        /*0254*/ 	.word	0x00000000


	//----- nvinfo : EIATTR_REGCOUNT
	.align		4
.L_127:
        /*0258*/ 	.byte	0x04, 0x2f
        /*025a*/ 	.short	(.L_129 - .L_128)
	.align		4
.L_128:
        /*025c*/ 	.word	index@(_Z31router_gemm_kernel_float_outputI13__nv_bfloat16Li128ELi8ELi10ELi384ELi7168EEvPfPKT_S4_)
        /*0260*/ 	.word	0x0000006e


	//----- nvinfo : EIATTR_FRAME_SIZE
	.align		4
.L_129:
        /*0264*/ 	.byte	0x04, 0x11
        /*0266*/ 	.short	(.L_131 - .L_130)
	.align		4
.L_130:
        /*0268*/ 	.word	index@(_Z31router_gemm_kernel_float_outputI13__nv_bfloat16Li128ELi8ELi10ELi384ELi7168EEvPfPKT_S4_)
        /*026c*/ 	.word	0x00000000


	//----- nvinfo : EIATTR_REGCOUNT
	.align		4
.L_131:
        /*0270*/ 	.byte	0x04, 0x2f
        /*0272*/ 	.short	(.L_133 - .L_132)
	.align		4
.L_132:
        /*0274*/ 	.word	index@(_Z31router_gemm_kernel_float_outputI13__nv_bfloat16Li128ELi8ELi11ELi384ELi7168EEvPfPKT_S4_)
        /*0278*/ 	.word	0x0000006e


	//----- nvinfo : EIATTR_FRAME_SIZE
	.align		4
.L_133:
        /*027c*/ 	.byte	0x04, 0x11
        /*027e*/ 	.short	(.L_135 - .L_134)
	.align		4
.L_134:
        /*0280*/ 	.word	index@(_Z31router_gemm_kernel_float_outputI13__nv_bfloat16Li128ELi8ELi11ELi384ELi7168EEvPfPKT_S4_)
        /*0284*/ 	.word	0x00000000


	//----- nvinfo : EIATTR_REGCOUNT
	.align		4
.L_135:
        /*0288*/ 	.byte	0x04, 0x2f
        /*028a*/ 	.short	(.L_137 - .L_136)
	.align		4
.L_136:
        /*028c*/ 	.word	index@(_Z31router_gemm_kernel_float_outputI13__nv_bfloat16Li128ELi8ELi12ELi384ELi7168EEvPfPKT_S4_)
        /*0290*/ 	.word	0x0000006c


	//----- nvinfo : EIATTR_FRAME_SIZE
	.align		4
.L_137:
        /*0294*/ 	.byte	0x04, 0x11
        /*0296*/ 	.short	(.L_139 - .L_138)
	.align		4
.L_138:
        /*0298*/ 	.word	index@(_Z31router_gemm_kernel_float_outputI13__nv_bfloat16Li128ELi8ELi12ELi384ELi7168EEvPfPKT_S4_)
        /*029c*/ 	.word	0x00000000


	//----- nvinfo : EIATTR_REGCOUNT
	.align		4
.L_139:
        /*02a0*/ 	.byte	0x04, 0x2f
        /*02a2*/ 	.short	(.L_141 - .L_140)
	.align		4
.L_140:
        /*02a4*/ 	.word	index@(_Z31router_gemm_kernel_float_outputI13__nv_bfloat16Li128ELi8ELi13ELi384ELi7168EEvPfPKT_S4_)
        /*02a8*/ 	.word	0x00000075


	//----- nvinfo : EIATTR_FRAME_SIZE
	.align		4
.L_141:
        /*02ac*/ 	.byte	0x04, 0x11
        /*02ae*/ 	.short	(.L_143 - .L_142)
	.align		4
.L_142:
        /*02b0*/ 	.word	index@(_Z31router_gemm_kernel_float_outputI13__nv_bfloat16Li128ELi8ELi13ELi384ELi7168EEvPfPKT_S4_)
        /*02b4*/ 	.word	0x00000000


	//----- nvinfo : EIATTR_REGCOUNT
	.align		4
.L_143:
        /*02b8*/ 	.byte	0x04, 0x2f
        /*02ba*/ 	.short	(.L_145 - .L_144)
	.align		4
.L_144:
        /*02bc*/ 	.word	index@(_Z31router_gemm_kernel_float_outputI13__nv_bfloat16Li128ELi8ELi14ELi384ELi7168EEvPfPKT_S4_)
        /*02c0*/ 	.word	0x00000076


	//----- nvinfo : EIATTR_FRAME_SIZE
	.align		4
.L_145:
        /*02c4*/ 	.byte	0x04, 0x11
        /*02c6*/ 	.short	(.L_147 - .L_146)
	.align		4
.L_146:
        /*02c8*/ 	.word	index@(_Z31router_gemm_kernel_float_outputI13__nv_bfloat16Li128ELi8ELi14ELi384ELi7168EEvPfPKT_S4_)
        /*02cc*/ 	.word	0x00000000


	//----- nvinfo : EIATTR_REGCOUNT
	.align		4
.L_147:
        /*02d0*/ 	.byte	0x04, 0x2f
        /*02d2*/ 	.short	(.L_149 - .L_148)
	.align		4
.L_148:
        /*02d4*/ 	.word	index@(_Z31router_gemm_kernel_float_outputI13__nv_bfloat16Li128ELi8ELi15ELi384ELi7168EEvPfPKT_S4_)
        /*02d8*/ 	.word	0x00000078


	//----- nvinfo : EIATTR_FRAME_SIZE
	.align		4
.L_149:
        /*02dc*/ 	.byte	0x04, 0x11
        /*02de*/ 	.short	(.L_151 - .L_150)
	.align		4
.L_150:
        /*02e0*/ 	.word	index@(_Z31router_gemm_kernel_float_outputI13__nv_bfloat16Li128ELi8ELi15ELi384ELi7168EEvPfPKT_S4_)
        /*02e4*/ 	.word	0x00000000


	//----- nvinfo : EIATTR_REGCOUNT
	.align		4
.L_151:
        /*02e8*/ 	.byte	0x04, 0x2f
        /*02ea*/ 	.short	(.L_153 - .L_152)
	.align		4
.L_152:
        /*02ec*/ 	.word	index@(_Z31router_gemm_kernel_float_outputI13__nv_bfloat16Li128ELi8ELi16ELi384ELi7168EEvPfPKT_S4_)
        /*02f0*/ 	.word	0x00000076


	//----- nvinfo : EIATTR_FRAME_SIZE
	.align		4
.L_153:
        /*02f4*/ 	.byte	0x04, 0x11
        /*02f6*/ 	.short	(.L_155 - .L_154)
	.align		4
.L_154:
        /*02f8*/ 	.word	index@(_Z31router_gemm_kernel_float_outputI13__nv_bfloat16Li128ELi8ELi16ELi384ELi7168EEvPfPKT_S4_)
        /*02fc*/ 	.word	0x00000000


	//----- nvinfo : EIATTR_MIN_STACK_SIZE
	.align		4
.L_155:
        /*0300*/ 	.byte	0x04, 0x12
        /*0302*/ 	.short	(.L_157 - .L_156)
	.align		4
.L_156:
        /*0304*/ 	.word	index@(_Z31router_gemm_kernel_float_outputI13__nv_bfloat16Li128ELi8ELi16ELi384ELi7168EEvPfPKT_S4_)
        /*0308*/ 	.word	0x00000000


	//----- nvinfo : EIATTR_MIN_STACK_SIZE
	.align		4
.L_157:
        /*030c*/ 	.byte	0x04, 0x12
        /*030e*/ 	.short	(.L_159 - .L_158)
	.align		4
.L_158:
        /*0310*/ 	.word	index@(_Z31router_gemm_kernel_float_outputI13__nv_bfloat16Li128ELi8ELi15ELi384ELi7168EEvPfPKT_S4_)
        /*0314*/ 	.word	0x00000000


	//----- nvinfo : EIATTR_MIN_STACK_SIZE
	.align		4
.L_159:
        /*0318*/ 	.byte	0x04, 0x12
        /*031a*/ 	.short	(.L_161 - .L_160)
	.align		4
.L_160:
        /*031c*/ 	.word	index@(_Z31router_gemm_kernel_float_outputI13__nv_bfloat16Li128ELi8ELi14ELi384ELi7168EEvPfPKT_S4_)
        /*0320*/ 	.word	0x00000000


	//----- nvinfo : EIATTR_MIN_STACK_SIZE
	.align		4
.L_161:
        /*0324*/ 	.byte	0x04, 0x12
        /*0326*/ 	.short	(.L_163 - .L_162)
	.align		4
.L_162:
        /*0328*/ 	.word	index@(_Z31router_gemm_kernel_float_outputI13__nv_bfloat16Li128ELi8ELi13ELi384ELi7168EEvPfPKT_S4_)
        /*032c*/ 	.word	0x00000000


	//----- nvinfo : EIATTR_MIN_STACK_SIZE
	.align		4
.L_163:
        /*0330*/ 	.byte	0x04, 0x12
        /*0332*/ 	.short	(.L_165 - .L_164)
	.align		4
.L_164:
        /*0334*/ 	.word	index@(_Z31router_gemm_kernel_float_outputI13__nv_bfloat16Li128ELi8ELi12ELi384ELi7168EEvPfPKT_S4_)
        /*0338*/ 	.word	0x00000000


	//----- nvinfo : EIATTR_MIN_STACK_SIZE
	.align		4
.L_165:
        /*033c*/ 	.byte	0x04, 0x12
        /*033e*/ 	.short	(.L_167 - .L_166)
	.align		4
.L_166:
        /*0340*/ 	.word	index@(_Z31router_gemm_kernel_float_outputI13__nv_bfloat16Li128ELi8ELi11ELi384ELi7168EEvPfPKT_S4_)
        /*0344*/ 	.word	0x00000000


	//----- nvinfo : EIATTR_MIN_STACK_SIZE
	.align		4
.L_167:
        /*0348*/ 	.byte	0x04, 0x12
        /*034a*/ 	.short	(.L_169 - .L_168)
	.align		4
.L_168:
        /*034c*/ 	.word	index@(_Z31router_gemm_kernel_float_outputI13__nv_bfloat16Li128ELi8ELi10ELi384ELi7168EEvPfPKT_S4_)
        /*0350*/ 	.word	0x00000000


	//----- nvinfo : EIATTR_MIN_STACK_SIZE
	.align		4
.L_169:
        /*0354*/ 	.byte	0x04, 0x12
        /*0356*/ 	.short	(.L_171 - .L_170)
	.align		4
.L_170:
        /*0358*/ 	.word	index@(_Z31router_gemm_kernel_float_outputI13__nv_bfloat16Li128ELi8ELi9ELi384ELi7168EEvPfPKT_S4_)
        /*035c*/ 	.word	0x00000000


	//----- nvinfo : EIATTR_MIN_STACK_SIZE
	.align		4
.L_171:
        /*0360*/ 	.byte	0x04, 0x12
        /*0362*/ 	.short	(.L_173 - .L_172)
	.align		4
.L_172:
        /*0364*/ 	.word	index@(_Z31router_gemm_kernel_float_outputI13__nv_bfloat16Li128ELi8ELi8ELi384ELi7168EEvPfPKT_S4_)
        /*0368*/ 	.word	0x00000000


	//----- nvinfo : EIATTR_MIN_STACK_SIZE
	.align		4
.L_173:
        /*036c*/ 	.byte	0x04, 0x12
        /*036e*/ 	.short	(.L_175 - .L_174)
	.align		4
.L_174:
        /*0370*/ 	.word	index@(_Z31router_gemm_kernel_float_outputI13__nv_bfloat16Li128ELi8ELi7ELi384ELi7168EEvPfPKT_S4_)
        /*0374*/ 	.word	0x00000000


	//----- nvinfo : EIATTR_MIN_STACK_SIZE
	.align		4
.L_175:
        /*0378*/ 	.byte	0x04, 0x12
        /*037a*/ 	.short	(.L_177 - .L_176)
	.align		4
.L_176:
        /*037c*/ 	.word	index@(_Z31router_gemm_kernel_float_outputI13__nv_bfloat16Li128ELi8ELi6ELi384ELi7168EEvPfPKT_S4_)
        /*0380*/ 	.word	0x00000000


	//----- nvinfo : EIATTR_MIN_STACK_SIZE
	.align		4
.L_177:
        /*0384*/ 	.byte	0x04, 0x12
        /*0386*/ 	.short	(.L_179 - .L_178)
	.align		4
.L_178:
        /*0388*/ 	.word	index@(_Z31router_gemm_kernel_float_outputI13__nv_bfloat16Li128ELi8ELi5ELi384ELi7168EEvPfPKT_S4_)
        /*038c*/ 	.word	0x00000000


	//----- nvinfo : EIATTR_MIN_STACK_SIZE
	.align		4
.L_179:
        /*0390*/ 	.byte	0x04, 0x12
        /*0392*/ 	.short	(.L_181 - .L_180)
	.align		4
.L_180:
        /*0394*/ 	.word	index@(_Z31router_gemm_kernel_float_outputI13__nv_bfloat16Li128ELi8ELi4ELi384ELi7168EEvPfPKT_S4_)
        /*0398*/ 	.word	0x00000000


	//----- nvinfo : EIATTR_MIN_STACK_SIZE
	.align		4
.L_181:
        /*039c*/ 	.byte	0x04, 0x12
        /*039e*/ 	.short	(.L_183 - .L_182)
	.align		4
.L_182:
        /*03a0*/ 	.word	index@(_Z31router_gemm_kernel_float_outputI13__nv_bfloat16Li128ELi8ELi3ELi384ELi7168EEvPfPKT_S4_)
        /*03a4*/ 	.word	0x00000000


	//----- nvinfo : EIATTR_MIN_STACK_SIZE
	.align		4
.L_183:
        /*03a8*/ 	.byte	0x04, 0x12
        /*03aa*/ 	.short	(.L_185 - .L_184)
	.align		4
.L_184:
        /*03ac*/ 	.word	index@(_Z31router_gemm_kernel_float_outputI13__nv_bfloat16Li128ELi8ELi2ELi384ELi7168EEvPfPKT_S4_)
        /*03b0*/ 	.word	0x00000000


	//----- nvinfo : EIATTR_MIN_STACK_SIZE
	.align		4
.L_185:
        /*03b4*/ 	.byte	0x04, 0x12
        /*03b6*/ 	.short	(.L_187 - .L_186)
	.align		4
.L_186:
        /*03b8*/ 	.word	index@(_Z31router_gemm_kernel_float_outputI13__nv_bfloat16Li128ELi8ELi1ELi384ELi7168EEvPfPKT_S4_)
        /*03bc*/ 	.word	0x00000000


	//----- nvinfo : EIATTR_MIN_STACK_SIZE
	.align		4
.L_187:
        /*03c0*/ 	.byte	0x04, 0x12
        /*03c2*/ 	.short	(.L_189 - .L_188)
	.align		4
.L_188:
        /*03c4*/ 	.word	index@(_Z31router_gemm_kernel_float_outputI13__nv_bfloat16Li128ELi8ELi16ELi256ELi7168EEvPfPKT_S4_)
        /*03c8*/ 	.word	0x00000000


	//----- nvinfo : EIATTR_MIN_STACK_SIZE
	.align		4
.L_189:
        /*03cc*/ 	.byte	0x04, 0x12
        /*03ce*/ 	.short	(.L_191 - .L_190)
	.align		4
.L_190:
        /*03d0*/ 	.word	index@(_Z31router_gemm_kernel_float_outputI13__nv_bfloat16Li128ELi8ELi15ELi256ELi7168EEvPfPKT_S4_)
        /*03d4*/ 	.word	0x00000000


	//----- nvinfo : EIATTR_MIN_STACK_SIZE
	.align		4
.L_191:
        /*03d8*/ 	.byte	0x04, 0x12
        /*03da*/ 	.short	(.L_193 - .L_192)
	.align		4
.L_192:
        /*03dc*/ 	.word	index@(_Z31router_gemm_kernel_float_outputI13__nv_bfloat16Li128ELi8ELi14ELi256ELi7168EEvPfPKT_S4_)
        /*03e0*/ 	.word	0x00000000


	//----- nvinfo : EIATTR_MIN_STACK_SIZE
	.align		4
.L_193:
        /*03e4*/ 	.byte	0x04, 0x12
        /*03e6*/ 	.short	(.L_195 - .L_194)
	.align		4
.L_194:
        /*03e8*/ 	.word	index@(_Z31router_gemm_kernel_float_outputI13__nv_bfloat16Li128ELi8ELi13ELi256ELi7168EEvPfPKT_S4_)
        /*03ec*/ 	.word	0x00000000


	//----- nvinfo : EIATTR_MIN_STACK_SIZE
	.align		4
.L_195:
        /*03f0*/ 	.byte	0x04, 0x12
        /*03f2*/ 	.short	(.L_197 - .L_196)
	.align		4
.L_196:
        /*03f4*/ 	.word	index@(_Z31router_gemm_kernel_float_outputI13__nv_bfloat16Li128ELi8ELi12ELi256ELi7168EEvPfPKT_S4_)
        /*03f8*/ 	.word	0x00000000


	//----- nvinfo : EIATTR_MIN_STACK_SIZE
	.align		4
.L_197:
        /*03fc*/ 	.byte	0x04, 0x12
        /*03fe*/ 	.short	(.L_199 - .L_198)
	.align		4
.L_198:
        /*0400*/ 	.word	index@(_Z31router_gemm_kernel_float_outputI13__nv_bfloat16Li128ELi8ELi11ELi256ELi7168EEvPfPKT_S4_)
        /*0404*/ 	.word	0x00000000


	//----- nvinfo : EIATTR_MIN_STACK_SIZE
	.align		4
.L_199:
        /*0408*/ 	.byte	0x04, 0x12
        /*040a*/ 	.short	(.L_201 - .L_200)
	.align		4
.L_200:
        /*040c*/ 	.word	index@(_Z31router_gemm_kernel_float_outputI13__nv_bfloat16Li128ELi8ELi10ELi256ELi7168EEvPfPKT_S4_)
        /*0410*/ 	.word	0x00000000


	//----- nvinfo : EIATTR_MIN_STACK_SIZE
	.align		4
.L_201:
        /*0414*/ 	.byte	0x04, 0x12
        /*0416*/ 	.short	(.L_203 - .L_202)
	.align		4
.L_202:
        /*0418*/ 	.word	index@(_Z31router_gemm_kernel_float_outputI13__nv_bfloat16Li128ELi8ELi9ELi256ELi7168EEvPfPKT_S4_)
        /*041c*/ 	.word	0x00000000


	//----- nvinfo : EIATTR_MIN_STACK_SIZE
	.align		4
.L_203:
        /*0420*/ 	.byte	0x04, 0x12
        /*0422*/ 	.short	(.L_205 - .L_204)
	.align		4
.L_204:
        /*0424*/ 	.word	index@(_Z31router_gemm_kernel_float_outputI13__nv_bfloat16Li128ELi8ELi8ELi256ELi7168EEvPfPKT_S4_)
        /*0428*/ 	.word	0x00000000


	//----- nvinfo : EIATTR_MIN_STACK_SIZE
	.align		4
.L_205:
        /*042c*/ 	.byte	0x04, 0x12
        /*042e*/ 	.short	(.L_207 - .L_206)
	.align		4
.L_206:
        /*0430*/ 	.word	index@(_Z31router_gemm_kernel_float_outputI13__nv_bfloat16Li128ELi8ELi7ELi256ELi7168EEvPfPKT_S4_)
        /*0434*/ 	.word	0x00000000


	//----- nvinfo : EIATTR_MIN_STACK_SIZE
	.align		4
.L_207:
        /*0438*/ 	.byte	0x04, 0x12
        /*043a*/ 	.short	(.L_209 - .L_208)
	.align		4
.L_208:
        /*043c*/ 	.word	index@(_Z31router_gemm_kernel_float_outputI13__nv_bfloat16Li128ELi8ELi6ELi256ELi7168EEvPfPKT_S4_)
        /*0440*/ 	.word	0x00000000


	//----- nvinfo : EIATTR_MIN_STACK_SIZE
	.align		4
.L_209:
        /*0444*/ 	.byte	0x04, 0x12
        /*0446*/ 	.short	(.L_211 - .L_210)
	.align		4
.L_210:
        /*0448*/ 	.word	index@(_Z31router_gemm_kernel_float_outputI13__nv_bfloat16Li128ELi8ELi5ELi256ELi7168EEvPfPKT_S4_)
        /*044c*/ 	.word	0x00000000


	//----- nvinfo : EIATTR_MIN_STACK_SIZE
	.align		4
.L_211:
        /*0450*/ 	.byte	0x04, 0x12
        /*0452*/ 	.short	(.L_213 - .L_212)
	.align		4
.L_212:
        /*0454*/ 	.word	index@(_Z31router_gemm_kernel_float_outputI13__nv_bfloat16Li128ELi8ELi4ELi256ELi7168EEvPfPKT_S4_)
        /*0458*/ 	.word	0x00000000


	//----- nvinfo : EIATTR_MIN_STACK_SIZE
	.align		4
.L_213:
        /*045c*/ 	.byte	0x04, 0x12
        /*045e*/ 	.short	(.L_215 - .L_214)
	.align		4
.L_214:
        /*0460*/ 	.word	index@(_Z31router_gemm_kernel_float_outputI13__nv_bfloat16Li128ELi8ELi3ELi256ELi7168EEvPfPKT_S4_)
        /*0464*/ 	.word	0x00000000


	//----- nvinfo : EIATTR_MIN_STACK_SIZE
	.align		4
.L_215:
        /*0468*/ 	.byte	0x04, 0x12
        /*046a*/ 	.short	(.L_217 - .L_216)
	.align		4
.L_216:
        /*046c*/ 	.word	index@(_Z31router_gemm_kernel_float_outputI13__nv_bfloat16Li128ELi8ELi2ELi256ELi7168EEvPfPKT_S4_)
        /*0470*/ 	.word	0x00000000


	//----- nvinfo : EIATTR_MIN_STACK_SIZE
	.align		4
.L_217:
        /*0474*/ 	.byte	0x04, 0x12
        /*0476*/ 	.short	(.L_219 - .L_218)
	.align		4
.L_218:
        /*0478*/ 	.word	index@(_Z31router_gemm_kernel_float_outputI13__nv_bfloat16Li128ELi8ELi1ELi256ELi7168EEvPfPKT_S4_)
        /*047c*/ 	.word	0x00000000
.L_219:


//--------------------- .nv.compat                --------------------------
	.section	.nv.compat,"",@"SHT_CUDA_COMPAT_INFO"
	.align	4
        /*0000*/ 	.byte	0x02, 0x09, 0x01, 0x00, 0x02, 0x02, 0x01, 0x00, 0x02, 0x05, 0x05, 0x00, 0x03, 0x07, 0x01, 0x01
        /*0010*/ 	.byte	0x02, 0x03, 0x00, 0x00, 0x02, 0x06, 0x01, 0x00, 0x04, 0x0b, 0x08, 0x00, 0x00, 0x00, 0x00, 0x00
        /*0020*/ 	.byte	0x00, 0x00, 0x00, 0x00


//--------------------- .nv.info._Z31router_gemm_kernel_float_outputI13__nv_bfloat16Li128ELi8ELi16ELi384ELi7168EEvPfPKT_S4_ --------------------------
	.section	.nv.info._Z31router_gemm_kernel_float_outputI13__nv_bfloat16Li128ELi8ELi16ELi384ELi7168EEvPfPKT_S4_,"",@"SHT_CUDA_INFO"
	.sectionflags	@""
	.align	4


	//----- nvinfo : EIATTR_CUDA_API_VERSION
	.align		4
        /*0000*/ 	.byte	0x04, 0x37
        /*0002*/ 	.short	(.L_221 - .L_220)
.L_220:
        /*0004*/ 	.word	0x00000082


	//----- nvinfo : EIATTR_KPARAM_INFO
	.align		4
.L_221:
        /*0008*/ 	.byte	0x04, 0x17
        /*000a*/ 	.short	(.L_223 - .L_222)
.L_222:
        /*000c*/ 	.word	0x00000000
        /*0010*/ 	.short	0x0002
        /*0012*/ 	.short	0x0010
        /*0014*/ 	.byte	0x00, 0xf0, 0x21, 0x00


	//----- nvinfo : EIATTR_KPARAM_INFO
	.align		4
.L_223:
        /*0018*/ 	.byte	0x04, 0x17
        /*001a*/ 	.short	(.L_225 - .L_224)
.L_224:
        /*001c*/ 	.word	0x00000000
        /*0020*/ 	.short	0x0001
        /*0022*/ 	.short	0x0008
        /*0024*/ 	.byte	0x00, 0xf0, 0x21, 0x00


	//----- nvinfo : EIATTR_KPARAM_INFO
	.align		4
.L_225:
        /*0028*/ 	.byte	0x04, 0x17
        /*002a*/ 	.short	(.L_227 - .L_226)
.L_226:
        /*002c*/ 	.word	0x00000000
        /*0030*/ 	.short	0x0000
        /*0032*/ 	.short	0x0000
        /*0034*/ 	.byte	0x00, 0xf0, 0x21, 0x00


	//----- nvinfo : EIATTR_SPARSE_MMA_MASK
	.align		4
.L_227:
        /*0038*/ 	.byte	0x03, 0x50
        /*003a*/ 	.short	0x0000


	//----- nvinfo : EIATTR_MAXREG_COUNT
	.align		4
        /*003c*/ 	.byte	0x03, 0x1b
        /*003e*/ 	.short	0x00ff


	//----- nvinfo : EIATTR_NUM_BARRIERS
	.align		4
        /*0040*/ 	.byte	0x02, 0x4c
        /*0042*/ 	.byte	0x01
	.zero		1


	//----- nvinfo : EIATTR_MERCURY_ISA_VERSION
	.align		4
        /*0044*/ 	.byte	0x03, 0x5f
        /*0046*/ 	.short	0x0101


	//----- nvinfo : EIATTR_COOP_GROUP_MASK_REGIDS
	.align		4
        /*0048*/ 	.byte	0x04, 0x29
        /*004a*/ 	.short	(.L_229 - .L_228)


	//   ....[0]....
.L_228:
        /*004c*/ 	.word	0xffffffff


	//   ....[1]....
        /*0050*/ 	.word	0xffffffff


	//   ....[2]....
        /*0054*/ 	.word	0xffffffff


	//   ....[3]....
        /*0058*/ 	.word	0xffffffff


	//   ....[4]....
        /*005c*/ 	.word	0xffffffff


	//   ....[5]....
        /*0060*/ 	.word	0xffffffff


	//   ....[6]....
        /*0064*/ 	.word	0xffffffff


	//   ....[7]....
        /*0068*/ 	.word	0xffffffff


	//   ....[8]....
        /*006c*/ 	.word	0xffffffff


	//   ....[9]....
        /*0070*/ 	.word	0xffffffff


	//   ....[10]....
        /*0074*/ 	.word	0xffffffff


	//   ....[11]....
        /*0078*/ 	.word	0xffffffff


	//   ....[12]....
        /*007c*/ 	.word	0xffffffff


	//   ....[13]....
        /*0080*/ 	.word	0xffffffff


	//   ....[14]....
        /*0084*/ 	.word	0xffffffff


	//   ....[15]....
        /*0088*/ 	.word	0xffffffff


	//   ....[16]....
        /*008c*/ 	.word	0xffffffff


	//   ....[17]....
        /*0090*/ 	.word	0xffffffff


	//   ....[18]....
        /*0094*/ 	.word	0xffffffff


	//   ....[19]....
        /*0098*/ 	.word	0xffffffff


	//   ....[20]....
        /*009c*/ 	.word	0xffffffff


	//   ....[21]....
        /*00a0*/ 	.word	0xffffffff


	//   ....[22]....
        /*00a4*/ 	.word	0xffffffff


	//   ....[23]....
        /*00a8*/ 	.word	0xffffffff


	//   ....[24]....
        /*00ac*/ 	.word	0xffffffff


	//   ....[25]....
        /*00b0*/ 	.word	0xffffffff


	//   ....[26]....
        /*00b4*/ 	.word	0xffffffff


	//   ....[27]....
        /*00b8*/ 	.word	0xffffffff


	//   ....[28]....
        /*00bc*/ 	.word	0xffffffff


	//   ....[29]....
        /*00c0*/ 	.word	0xffffffff


	//   ....[30]....
        /*00c4*/ 	.word	0xffffffff


	//   ....[31]....
        /*00c8*/ 	.word	0xffffffff


	//   ....[32]....
        /*00cc*/ 	.word	0xffffffff


	//   ....[33]....
        /*00d0*/ 	.word	0xffffffff


	//   ....[34]....
        /*00d4*/ 	.word	0xffffffff


	//   ....[35]....
        /*00d8*/ 	.word	0xffffffff


	//   ....[36]....
        /*00dc*/ 	.word	0xffffffff


	//   ....[37]....
        /*00e0*/ 	.word	0xffffffff


	//   ....[38]....
        /*00e4*/ 	.word	0xffffffff


	//   ....[39]....
        /*00e8*/ 	.word	0xffffffff


	//   ....[40]....
        /*00ec*/ 	.word	0xffffffff


	//   ....[41]....
        /*00f0*/ 	.word	0xffffffff


	//   ....[42]....
        /*00f4*/ 	.word	0xffffffff


	//   ....[43]....
        /*00f8*/ 	.word	0xffffffff


	//   ....[44]....
        /*00fc*/ 	.word	0xffffffff


	//   ....[45]....
        /*0100*/ 	.word	0xffffffff


	//   ....[46]....
        /*0104*/ 	.word	0xffffffff


	//   ....[47]....
        /*0108*/ 	.word	0xffffffff


	//   ....[48]....
        /*010c*/ 	.word	0xffffffff


	//   ....[49]....
        /*0110*/ 	.word	0xffffffff


	//   ....[50]....
        /*0114*/ 	.word	0xffffffff


	//   ....[51]....
        /*0118*/ 	.word	0xffffffff


	//   ....[52]....
        /*011c*/ 	.word	0xffffffff


	//   ....[53]....
        /*0120*/ 	.word	0xffffffff


	//   ....[54]....
        /*0124*/ 	.word	0xffffffff


	//   ....[55]....
        /*0128*/ 	.word	0xffffffff


	//   ....[56]....
        /*012c*/ 	.word	0xffffffff


	//   ....[57]....
        /*0130*/ 	.word	0xffffffff


	//   ....[58]....
        /*0134*/ 	.word	0xffffffff


	//   ....[59]....
        /*0138*/ 	.word	0xffffffff


	//   ....[60]....
        /*013c*/ 	.word	0xffffffff


	//   ....[61]....
        /*0140*/ 	.word	0xffffffff


	//   ....[62]....
        /*0144*/ 	.word	0xffffffff


	//   ....[63]....
        /*0148*/ 	.word	0xffffffff


	//   ....[64]....
        /*014c*/ 	.word	0xffffffff


	//   ....[65]....
        /*0150*/ 	.word	0xffffffff


	//   ....[66]....
        /*0154*/ 	.word	0xffffffff


	//   ....[67]....
        /*0158*/ 	.word	0xffffffff


	//   ....[68]....
        /*015c*/ 	.word	0xffffffff


	//   ....[69]....
        /*0160*/ 	.word	0xffffffff


	//   ....[70]....
        /*0164*/ 	.word	0xffffffff


	//   ....[71]....
        /*0168*/ 	.word	0xffffffff


	//   ....[72]....
        /*016c*/ 	.word	0xffffffff


	//   ....[73]....
        /*0170*/ 	.word	0xffffffff


	//   ....[74]....
        /*0174*/ 	.word	0xffffffff


	//   ....[75]....
        /*0178*/ 	.word	0xffffffff


	//   ....[76]....
        /*017c*/ 	.word	0xffffffff


	//   ....[77]....
        /*0180*/ 	.word	0xffffffff


	//   ....[78]....
        /*0184*/ 	.word	0xffffffff


	//   ....[79]....
        /*0188*/ 	.word	0xffffffff


	//----- nvinfo : EIATTR_COOP_GROUP_INSTR_OFFSETS
	.align		4
.L_229:
        /*018c*/ 	.byte	0x04, 0x28
        /*018e*/ 	.short	(.L_231 - .L_230)


	//   ....[0]....
.L_230:
        /*0190*/ 	.word	0x00007fb0


	//   ....[1]....
        /*0194*/ 	.word	0x000080f0


	//   ....[2]....
        /*0198*/ 	.word	0x00008380


	//   ....[3]....
        /*019c*/ 	.word	0x000085b0


	//   ....[4]....
        /*01a0*/ 	.word	0x00008670


	//   ....[5]....
        /*01a4*/ 	.word	0x00008770


	//   ....[6]....
        /*01a8*/ 	.word	0x00008890


	//   ....[7]....
        /*01ac*/ 	.word	0x00009ab0


	//   ....[8]....
        /*01b0*/ 	.word	0x00009ac0


	//   ....[9]....
        /*01b4*/ 	.word	0x00009ad0


	//   ....[10]....
        /*01b8*/ 	.word	0x00009ae0


	//   ....[11]....
        /*01bc*/ 	.word	0x00009af0


	//   ....[12]....
        /*01c0*/ 	.word	0x00009b00


	//   ....[13]....
        /*01c4*/ 	.word	0x00009b10


	//   ....[14]....
        /*01c8*/ 	.word	0x00009b20


	//   ....[15]....
        /*01cc*/ 	.word	0x00009b30


	//   ....[16]....
        /*01d0*/ 	.word	0x00009b40


	//   ....[17]....
        /*01d4*/ 	.word	0x00009b50


	//   ....[18]....
        /*01d8*/ 	.word	0x00009b60


	//   ....[19]....
        /*01dc*/ 	.word	0x00009b70


	//   ....[20]....
        /*01e0*/ 	.word	0x00009b80


	//   ....[21]....
        /*01e4*/ 	.word	0x00009c70


	//   ....[22]....
        /*01e8*/ 	.word	0x00009c80


	//   ....[23]....
        /*01ec*/ 	.word	0x00009c90


	//   ....[24]....
        /*01f0*/ 	.word	0x00009ca0


	//   ....[25]....
        /*01f4*/ 	.word	0x00009cb0


	//   ....[26]....
        /*01f8*/ 	.word	0x00009cc0


	//   ....[27]....
        /*01fc*/ 	.word	0x00009cd0


	//   ....[28]....
        /*0200*/ 	.word	0x00009ce0


	//   ....[29]....
        /*0204*/ 	.word	0x00009cf0


	//   ....[30]....
        /*0208*/ 	.word	0x00009d00


	//   ....[31]....
        /*020c*/ 	.word	0x00009d10


	//   ....[32]....
        /*0210*/ 	.word	0x00009d20


	//   ....[33]....
        /*0214*/ 	.word	0x00009d30


	//   ....[34]....
        /*0218*/ 	.word	0x00009d40


	//   ....[35]....
        /*021c*/ 	.word	0x00009d50


	//   ....[36]....
        /*0220*/ 	.word	0x00009e40


	//   ....[37]....
        /*0224*/ 	.word	0x00009e60


	//   ....[38]....
        /*0228*/ 	.word	0x00009e70


	//   ....[39]....
        /*022c*/ 	.word	0x00009e80


	//   ....[40]....
        /*0230*/ 	.word	0x00009e90


	//   ....[41]....
        /*0234*/ 	.word	0x00009ea0


	//   ....[42]....
        /*0238*/ 	.word	0x00009eb0


	//   ....[43]....
        /*023c*/ 	.word	0x00009ec0


	//   ....[44]....
        /*0240*/ 	.word	0x00009ed0


	//   ....[45]....
        /*0244*/ 	.word	0x00009ee0


	//   ....[46]....
        /*0248*/ 	.word	0x00009ef0


	//   ....[47]....
        /*024c*/ 	.word	0x00009f00


	//   ....[48]....
        /*0250*/ 	.word	0x00009f10


	//   ....[49]....
        /*0254*/ 	.word	0x00009f20


	//   ....[50]....
        /*0258*/ 	.word	0x00009f30


	//   ....[51]....
        /*025c*/ 	.word	0x0000a020


	//   ....[52]....
        /*0260*/ 	.word	0x0000a040


	//   ....[53]....
        /*0264*/ 	.word	0x0000a050


	//   ....[54]....
        /*0268*/ 	.word	0x0000a060


	//   ....[55]....
        /*026c*/ 	.word	0x0000a070


	//   ....[56]....
        /*0270*/ 	.word	0x0000a080


	//   ....[57]....
        /*0274*/ 	.word	0x0000a090


	//   ....[58]....
        /*0278*/ 	.word	0x0000a0a0


	//   ....[59]....
        /*027c*/ 	.word	0x0000a0b0


	//   ....[60]....
        /*0280*/ 	.word	0x0000a0c0


	//   ....[61]....
        /*0284*/ 	.word	0x0000a0d0


	//   ....[62]....
        /*0288*/ 	.word	0x0000a0e0


	//   ....[63]....
        /*028c*/ 	.word	0x0000a0f0


	//   ....[64]....
        /*0290*/ 	.word	0x0000a100


	//   ....[65]....
        /*0294*/ 	.word	0x0000a110


	//   ....[66]....
        /*0298*/ 	.word	0x0000a210


	//   ....[67]....
        /*029c*/ 	.word	0x0000a230


	//   ....[68]....
        /*02a0*/ 	.word	0x0000a240


	//   ....[69]....
        /*02a4*/ 	.word	0x0000a250


	//   ....[70]....
        /*02a8*/ 	.word	0x0000a260


	//   ....[71]....
        /*02ac*/ 	.word	0x0000a270


	//   ....[72]....
        /*02b0*/ 	.word	0x0000a280


	//   ....[73]....
        /*02b4*/ 	.word	0x0000a290


	//   ....[74]....
        /*02b8*/ 	.word	0x0000a2a0


	//   ....[75]....
        /*02bc*/ 	.word	0x0000a2b0


	//   ....[76]....
        /*02c0*/ 	.word	0x0000a2c0


	//   ....[77]....
        /*02c4*/ 	.word	0x0000a2d0


	//   ....[78]....
        /*02c8*/ 	.word	0x0000a2e0


	//   ....[79]....
        /*02cc*/ 	.word	0x0000a2f0


	//----- nvinfo : EIATTR_EXIT_INSTR_OFFSETS
	.align		4
.L_231:
        /*02d0*/ 	.byte	0x04, 0x1c
        /*02d2*/ 	.short	(.L_233 - .L_232)


	//   ....[0]....
.L_232:
        /*02d4*/ 	.word	0x0000aba0


	//----- nvinfo : EIATTR_MAX_THREADS
	.align		4
.L_233:
        /*02d8*/ 	.byte	0x04, 0x05
        /*02da*/ 	.short	(.L_235 - .L_234)
.L_234:
        /*02dc*/ 	.word	0x00000080
        /*02e0*/ 	.word	0x00000001
        /*02e4*/ 	.word	0x00000001


	//----- nvinfo : EIATTR_CRS_STACK_SIZE
	.align		4
.L_235:
        /*02e8*/ 	.byte	0x04, 0x1e
        /*02ea*/ 	.short	(.L_237 - .L_236)
.L_236:
        /*02ec*/ 	.word	0x00000000


	//----- nvinfo : EIATTR_CBANK_PARAM_SIZE
	.align		4
.L_237:
        /*02f0*/ 	.byte	0x03, 0x19
        /*02f2*/ 	.short	0x0018


	//----- nvinfo : EIATTR_PARAM_CBANK
	.align		4
        /*02f4*/ 	.byte	0x04, 0x0a
        /*02f6*/ 	.short	(.L_239 - .L_238)
	.align		4
.L_238:
        /*02f8*/ 	.word	index@(.nv.constant0._Z31router_gemm_kernel_float_outputI13__nv_bfloat16Li128ELi8ELi16ELi384ELi7168EEvPfPKT_S4_)
        /*02fc*/ 	.short	0x0210
        /*02fe*/ 	.short	0x0018


	//----- nvinfo : EIATTR_SW_WAR
	.align		4
.L_239:
        /*0300*/ 	.byte	0x04, 0x36
        /*0302*/ 	.short	(.L_241 - .L_240)
.L_240:
        /*0304*/ 	.word	0x00000008
.L_241:


//--------------------- .nv.info._Z31router_gemm_kernel_float_outputI13__nv_bfloat16Li128ELi8ELi15ELi384ELi7168EEvPfPKT_S4_ --------------------------
	.section	.nv.info._Z31router_gemm_kernel_float_outputI13__nv_bfloat16Li128ELi8ELi15ELi384ELi7168EEvPfPKT_S4_,"",@"SHT_CUDA_INFO"
	.sectionflags	@""
	.align	4


	//----- nvinfo : EIATTR_CUDA_API_VERSION
	.align		4
        /*0000*/ 	.byte	0x04, 0x37
        /*0002*/ 	.short	(.L_243 - .L_242)
.L_242:
        /*0004*/ 	.word	0x00000082


	//----- nvinfo : EIATTR_KPARAM_INFO
	.align		4
.L_243:
        /*0008*/ 	.byte	0x04, 0x17
        /*000a*/ 	.short	(.L_245 - .L_244)
.L_244:
        /*000c*/ 	.word	0x00000000
        /*0010*/ 	.short	0x0002
        /*0012*/ 	.short	0x0010
        /*0014*/ 	.byte	0x00, 0xf0, 0x21, 0x00


	//----- nvinfo : EIATTR_KPARAM_INFO
	.align		4
.L_245:
        /*0018*/ 	.byte	0x04, 0x17
        /*001a*/ 	.short	(.L_247 - .L_246)
.L_246:
        /*001c*/ 	.word	0x00000000
        /*0020*/ 	.short	0x0001
        /*0022*/ 	.short	0x0008
        /*0024*/ 	.byte	0x00, 0xf0, 0x21, 0x00


	//----- nvinfo : EIATTR_KPARAM_INFO
	.align		4
.L_247:
        /*0028*/ 	.byte	0x04, 0x17
        /*002a*/ 	.short	(.L_249 - .L_248)
.L_248:
        /*002c*/ 	.word	0x00000000
        /*0030*/ 	.short	0x0000
        /*0032*/ 	.short	0x0000
        /*0034*/ 	.byte	0x00, 0xf0, 0x21, 0x00


	//----- nvinfo : EIATTR_SPARSE_MMA_MASK
	.align		4
.L_249:
        /*0038*/ 	.byte	0x03, 0x50
        /*003a*/ 	.short	0x0000


	//----- nvinfo : EIATTR_MAXREG_COUNT
	.align		4
        /*003c*/ 	.byte	0x03, 0x1b
        /*003e*/ 	.short	0x00ff


	//----- nvinfo : EIATTR_NUM_BARRIERS
	.align		4
        /*0040*/ 	.byte	0x02, 0x4c
        /*0042*/ 	.byte	0x01
	.zero		1


	//----- nvinfo : EIATTR_MERCURY_ISA_VERSION
	.align		4
        /*0044*/ 	.byte	0x03, 0x5f
        /*0046*/ 	.short	0x0101


	//----- nvinfo : EIATTR_COOP_GROUP_MASK_REGIDS
	.align		4
        /*0048*/ 	.byte	0x04, 0x29
        /*004a*/ 	.short	(.L_251 - .L_250)


	//   ....[0]....
.L_250:
        /*004c*/ 	.word	0xffffffff


	//   ....[1]....
        /*0050*/ 	.word	0xffffffff


	//   ....[2]....
        /*0054*/ 	.word	0xffffffff


	//   ....[3]....
        /*0058*/ 	.word	0xffffffff


	//   ....[4]....
        /*005c*/ 	.word	0xffffffff


	//   ....[5]....
        /*0060*/ 	.word	0xffffffff


	//   ....[6]....
        /*0064*/ 	.word	0xffffffff


	//   ....[7]....
        /*0068*/ 	.word	0xffffffff


	//   ....[8]....
        /*006c*/ 	.word	0xffffffff


	//   ....[9]....
        /*0070*/ 	.word	0xffffffff


	//   ....[10]....
        /*0074*/ 	.word	0xffffffff


	//   ....[11]....
        /*0078*/ 	.word	0xffffffff


	//   ....[12]....
        /*007c*/ 	.word	0xffffffff


	//   ....[13]....
        /*0080*/ 	.word	0xffffffff


	//   ....[14]....
        /*0084*/ 	.word	0xffffffff


	//   ....[15]....
        /*0088*/ 	.word	0xffffffff


	//   ....[16]....
        /*008c*/ 	.word	0xffffffff


	//   ....[17]....
        /*0090*/ 	.word	0xffffffff


	//   ....[18]....
        /*0094*/ 	.word	0xffffffff


	//   ....[19]....
        /*0098*/ 	.word	0xffffffff


	//   ....[20]....
        /*009c*/ 	.word	0xffffffff


	//   ....[21]....
        /*00a0*/ 	.word	0xffffffff


	//   ....[22]....
        /*00a4*/ 	.word	0xffffffff


	//   ....[23]....
        /*00a8*/ 	.word	0xffffffff


	//   ....[24]....
        /*00ac*/ 	.word	0xffffffff


	//   ....[25]....
        /*00b0*/ 	.word	0xffffffff


	//   ....[26]....
        /*00b4*/ 	.word	0xffffffff


	//   ....[27]....
        /*00b8*/ 	.word	0xffffffff


	//   ....[28]....
        /*00bc*/ 	.word	0xffffffff


	//   ....[29]....
        /*00c0*/ 	.word	0xffffffff


	//   ....[30]....
        /*00c4*/ 	.word	0xffffffff


	//   ....[31]....
        /*00c8*/ 	.word	0xffffffff


	//   ....[32]....
        /*00cc*/ 	.word	0xffffffff


	//   ....[33]....
        /*00d0*/ 	.word	0xffffffff


	//   ....[34]....
        /*00d4*/ 	.word	0xffffffff


	//   ....[35]....
        /*00d8*/ 	.word	0xffffffff


	//   ....[36]....
        /*00dc*/ 	.word	0xffffffff


	//   ....[37]....
        /*00e0*/ 	.word	0xffffffff


	//   ....[38]....
        /*00e4*/ 	.word	0xffffffff


	//   ....[39]....
        /*00e8*/ 	.word	0xffffffff


	//   ....[40]....
        /*00ec*/ 	.word	0xffffffff


	//   ....[41]....
        /*00f0*/ 	.word	0xffffffff


	//   ....[42]....
        /*00f4*/ 	.word	0xffffffff


	//   ....[43]....
        /*00f8*/ 	.word	0xffffffff


	//   ....[44]....
        /*00fc*/ 	.word	0xffffffff


	//   ....[45]....
        /*0100*/ 	.word	0xffffffff


	//   ....[46]....
        /*0104*/ 	.word	0xffffffff


	//   ....[47]....
        /*0108*/ 	.word	0xffffffff


	//   ....[48]....
        /*010c*/ 	.word	0xffffffff


	//   ....[49]....
        /*0110*/ 	.word	0xffffffff


	//   ....[50]....
        /*0114*/ 	.word	0xffffffff


	//   ....[51]....
        /*0118*/ 	.word	0xffffffff


	//   ....[52]....
        /*011c*/ 	.word	0xffffffff


	//   ....[53]....
        /*0120*/ 	.word	0xffffffff


	//   ....[54]....
        /*0124*/ 	.word	0xffffffff


	//   ....[55]....
        /*0128*/ 	.word	0xffffffff


	//   ....[56]....
        /*012c*/ 	.word	0xffffffff


	//   ....[57]....
        /*0130*/ 	.word	0xffffffff


	//   ....[58]....
        /*0134*/ 	.word	0xffffffff


	//   ....[59]....
        /*0138*/ 	.word	0xffffffff


	//   ....[60]....
        /*013c*/ 	.word	0xffffffff


	//   ....[61]....
        /*0140*/ 	.word	0xffffffff


	//   ....[62]....
        /*0144*/ 	.word	0xffffffff


	//   ....[63]....
        /*0148*/ 	.word	0xffffffff


	//   ....[64]....
        /*014c*/ 	.word	0xffffffff


	//   ....[65]....
        /*0150*/ 	.word	0xffffffff


	//   ....[66]....
        /*0154*/ 	.word	0xffffffff


	//   ....[67]....
        /*0158*/ 	.word	0xffffffff


	//   ....[68]....
        /*015c*/ 	.word	0xffffffff


	//   ....[69]....
        /*0160*/ 	.word	0xffffffff


	//   ....[70]....
        /*0164*/ 	.word	0xffffffff


	//   ....[71]....
        /*0168*/ 	.word	0xffffffff


	//   ....[72]....
        /*016c*/ 	.word	0xffffffff


	//   ....[73]....
        /*0170*/ 	.word	0xffffffff


	//   ....[74]....
        /*0174*/ 	.word	0xffffffff


	//----- nvinfo : EIATTR_COOP_GROUP_INSTR_OFFSETS
	.align		4
.L_251:
        /*0178*/ 	.byte	0x04, 0x28
        /*017a*/ 	.short	(.L_253 - .L_252)


	//   ....[0]....
.L_252:
        /*017c*/ 	.word	0x000080e0


	//   ....[1]....
        /*0180*/ 	.word	0x00008600


	//   ....[2]....
        /*0184*/ 	.word	0x00008840


	//   ....[3]....
        /*0188*/ 	.word	0x000088a0


	//   ....[4]....
        /*018c*/ 	.word	0x000088d0


	//   ....[5]....
        /*0190*/ 	.word	0x00008910


	//   ....[6]....
        /*0194*/ 	.word	0x00008a30


	//   ....[7]....
        /*0198*/ 	.word	0x00008d50


	//   ....[8]....
        /*019c*/ 	.word	0x00009000


	//   ....[9]....
        /*01a0*/ 	.word	0x00009040


	//   ....[10]....
        /*01a4*/ 	.word	0x000091b0


	//   ....[11]....
        /*01a8*/ 	.word	0x000091c0


	//   ....[12]....
        /*01ac*/ 	.word	0x000091d0


	//   ....[13]....
        /*01b0*/ 	.word	0x000091e0


	//   ....[14]....
        /*01b4*/ 	.word	0x000091f0


	//   ....[15]....
        /*01b8*/ 	.word	0x00009200


	//   ....[16]....
        /*01bc*/ 	.word	0x00009210


	//   ....[17]....
        /*01c0*/ 	.word	0x00009220


	//   ....[18]....
        /*01c4*/ 	.word	0x00009230


	//   ....[19]....
        /*01c8*/ 	.word	0x000092a0


	//   ....[20]....
        /*01cc*/ 	.word	0x000092c0


	//   ....[21]....
        /*01d0*/ 	.word	0x000092e0


	//   ....[22]....
        /*01d4*/ 	.word	0x00009300


	//   ....[23]....
        /*01d8*/ 	.word	0x00009310


	//   ....[24]....
        /*01dc*/ 	.word	0x00009320


	//   ....[25]....
        /*01e0*/ 	.word	0x00009330


	//   ....[26]....
        /*01e4*/ 	.word	0x00009340


	//   ....[27]....
        /*01e8*/ 	.word	0x00009350


	//   ....[28]....
        /*01ec*/ 	.word	0x00009360


	//   ....[29]....
        /*01f0*/ 	.word	0x00009370


	//   ....[30]....
        /*01f4*/ 	.word	0x00009380


	//   ....[31]....
        /*01f8*/ 	.word	0x00009390


	//   ....[32]....
        /*01fc*/ 	.word	0x000093a0


	//   ....[33]....
        /*0200*/ 	.word	0x00009460


	//   ....[34]....
        /*0204*/ 	.word	0x00009480


	//   ....[35]....
        /*0208*/ 	.word	0x000094a0


	//   ....[36]....
        /*020c*/ 	.word	0x000094b0


	//   ....[37]....
        /*0210*/ 	.word	0x000094c0


	//   ....[38]....
        /*0214*/ 	.word	0x000094d0


	//   ....[39]....
        /*0218*/ 	.word	0x000094e0


	//   ....[40]....
        /*021c*/ 	.word	0x000094f0


	//   ....[41]....
        /*0220*/ 	.word	0x00009500


	//   ....[42]....
        /*0224*/ 	.word	0x00009510


	//   ....[43]....
        /*0228*/ 	.word	0x00009520


	//   ....[44]....
        /*022c*/ 	.word	0x00009530


	//   ....[45]....
        /*0230*/ 	.word	0x00009550


	//   ....[46]....
        /*0234*/ 	.word	0x00009620


	//   ....[47]....
        /*0238*/ 	.word	0x00009630


	//   ....[48]....
        /*023c*/ 	.word	0x00009640


	//   ....[49]....
        /*0240*/ 	.word	0x00009650


	//   ....[50]....
        /*0244*/ 	.word	0x00009660


	//   ....[51]....
        /*0248*/ 	.word	0x00009670


	//   ....[52]....
        /*024c*/ 	.word	0x00009680


	//   ....[53]....
        /*0250*/ 	.word	0x00009690


	//   ....[54]....
        /*0254*/ 	.word	0x000096a0


	//   ....[55]....
        /*0258*/ 	.word	0x000096b0


	//   ....[56]....
        /*025c*/ 	.word	0x000096c0


	//   ....[57]....
        /*0260*/ 	.word	0x000096d0


	//   ....[58]....
        /*0264*/ 	.word	0x000096e0


	//   ....[59]....
        /*0268*/ 	.word	0x000096f0


	//   ....[60]....
        /*026c*/ 	.word	0x00009710


	//   ....[61]....
        /*0270*/ 	.word	0x00009820


	//   ....[62]....
        /*0274*/ 	.word	0x00009830


	//   ....[63]....
        /*0278*/ 	.word	0x00009840


	//   ....[64]....
        /*027c*/ 	.word	0x00009850


	//   ....[65]....
        /*0280*/ 	.word	0x00009860


	//   ....[66]....
        /*0284*/ 	.word	0x00009870


	//   ....[67]....
        /*0288*/ 	.word	0x00009880


	//   ....[68]....
        /*028c*/ 	.word	0x00009890


	//   ....[69]....
        /*0290*/ 	.word	0x000098a0


	//   ....[70]....
        /*0294*/ 	.word	0x000098b0


	//   ....[71]....
        /*0298*/ 	.word	0x000098c0


	//   ....[72]....
        /*029c*/ 	.word	0x000098d0


	//   ....[73]....
        /*02a0*/ 	.word	0x000098e0


	//   ....[74]....
        /*02a4*/ 	.word	0x000098f0


	//----- nvinfo : EIATTR_EXIT_INSTR_OFFSETS
	.align		4
.L_253:
        /*02a8*/ 	.byte	0x04, 0x1c
        /*02aa*/ 	.short	(.L_255 - .L_254)


	//   ....[0]....
.L_254:
        /*02ac*/ 	.word	0x0000a160


	//----- nvinfo : EIATTR_MAX_THREADS
	.align		4
.L_255:
        /*02b0*/ 	.byte	0x04, 0x05
        /*02b2*/ 	.short	(.L_257 - .L_256)
.L_256:
        /*02b4*/ 	.word	0x00000080
        /*02b8*/ 	.word	0x00000001
        /*02bc*/ 	.word	0x00000001


	//----- nvinfo : EIATTR_CRS_STACK_SIZE
	.align		4
.L_257:
        /*02c0*/ 	.byte	0x04, 0x1e
        /*02c2*/ 	.short	(.L_259 - .L_258)
.L_258:
        /*02c4*/ 	.word	0x00000000


	//----- nvinfo : EIATTR_CBANK_PARAM_SIZE
	.align		4
.L_259:
        /*02c8*/ 	.byte	0x03, 0x19
        /*02ca*/ 	.short	0x0018


	//----- nvinfo : EIATTR_PARAM_CBANK
	.align		4
        /*02cc*/ 	.byte	0x04, 0x0a
        /*02ce*/ 	.short	(.L_261 - .L_260)
	.align		4
.L_260:
        /*02d0*/ 	.word	index@(.nv.constant0._Z31router_gemm_kernel_float_outputI13__nv_bfloat16Li128ELi8ELi15ELi384ELi7168EEvPfPKT_S4_)
        /*02d4*/ 	.short	0x0210
        /*02d6*/ 	.short	0x0018


	//----- nvinfo : EIATTR_SW_WAR
	.align		4
.L_261:
        /*02d8*/ 	.byte	0x04, 0x36
        /*02da*/ 	.short	(.L_263 - .L_262)
.L_262:
        /*02dc*/ 	.word	0x00000008
.L_263:


//--------------------- .nv.info._Z31router_gemm_kernel_float_outputI13__nv_bfloat16Li128ELi8ELi14ELi384ELi7168EEvPfPKT_S4_ --------------------------
	.section	.nv.info._Z31router_gemm_kernel_float_outputI13__nv_bfloat16Li128ELi8ELi14ELi384ELi7168EEvPfPKT_S4_,"",@"SHT_CUDA_INFO"
	.sectionflags	@""
	.align	4


	//----- nvinfo : EIATTR_CUDA_API_VERSION
	.align		4
        /*0000*/ 	.byte	0x04, 0x37
        /*0002*/ 	.short	(.L_265 - .L_264)
.L_264:
        /*0004*/ 	.word	0x00000082


	//----- nvinfo : EIATTR_KPARAM_INFO
	.align		4
.L_265:
        /*0008*/ 	.byte	0x04, 0x17
        /*000a*/ 	.short	(.L_267 - .L_266)
.L_266:
        /*000c*/ 	.word	0x00000000
        /*0010*/ 	.short	0x0002
        /*0012*/ 	.short	0x0010
        /*0014*/ 	.byte	0x00, 0xf0, 0x21, 0x00


	//----- nvinfo : EIATTR_KPARAM_INFO
	.align		4
.L_267:
        /*0018*/ 	.byte	0x04, 0x17
        /*001a*/ 	.short	(.L_269 - .L_268)
.L_268:
        /*001c*/ 	.word	0x00000000
        /*0020*/ 	.short	0x0001
        /*0022*/ 	.short	0x0008
        /*0024*/ 	.byte	0x00, 0xf0, 0x21, 0x00


	//----- nvinfo : EIATTR_KPARAM_INFO
	.align		4
.L_269:
        /*0028*/ 	.byte	0x04, 0x17
        /*002a*/ 	.short	(.L_271 - .L_270)
.L_270:
        /*002c*/ 	.word	0x00000000
        /*0030*/ 	.short	0x0000
        /*0032*/ 	.short	0x0000
        /*0034*/ 	.byte	0x00, 0xf0, 0x21, 0x00


	//----- nvinfo : EIATTR_SPARSE_MMA_MASK
	.align		4
.L_271:
        /*0038*/ 	.byte	0x03, 0x50
        /*003a*/ 	.short	0x0000


	//----- nvinfo : EIATTR_MAXREG_COUNT
	.align		4
        /*003c*/ 	.byte	0x03, 0x1b
        /*003e*/ 	.short	0x00ff


	//----- nvinfo : EIATTR_NUM_BARRIERS
	.align		4
        /*0040*/ 	.byte	0x02, 0x4c
        /*0042*/ 	.byte	0x01
	.zero		1


	//----- nvinfo : EIATTR_MERCURY_ISA_VERSION
	.align		4
        /*0044*/ 	.byte	0x03, 0x5f
        /*0046*/ 	.short	0x0101


	//----- nvinfo : EIATTR_COOP_GROUP_MASK_REGIDS
	.align		4
        /*0048*/ 	.byte	0x04, 0x29
        /*004a*/ 	.short	(.L_273 - .L_272)


	//   ....[0]....
.L_272:
        /*004c*/ 	.word	0xffffffff


	//   ....[1]....
        /*0050*/ 	.word	0xffffffff


	//   ....[2]....
        /*0054*/ 	.word	0xffffffff


	//   ....[3]....
        /*0058*/ 	.word	0xffffffff


	//   ....[4]....
        /*005c*/ 	.word	0xffffffff


	//   ....[5]....
        /*0060*/ 	.word	0xffffffff


	//   ....[6]....
        /*0064*/ 	.word	0xffffffff


	//   ....[7]....
        /*0068*/ 	.word	0xffffffff


	//   ....[8]....
        /*006c*/ 	.word	0xffffffff


	//   ....[9]....
        /*0070*/ 	.word	0xffffffff


	//   ....[10]....
        /*0074*/ 	.word	0xffffffff


	//   ....[11]....
        /*0078*/ 	.word	0xffffffff


	//   ....[12]....
        /*007c*/ 	.word	0xffffffff


	//   ....[13]....
        /*0080*/ 	.word	0xffffffff


	//   ....[14]....
        /*0084*/ 	.word	0xffffffff


	//   ....[15]....
        /*0088*/ 	.word	0xffffffff


	//   ....[16]....
        /*008c*/ 	.word	0xffffffff


	//   ....[17]....
        /*0090*/ 	.word	0xffffffff


	//   ....[18]....
        /*0094*/ 	.word	0xffffffff


	//   ....[19]....
        /*0098*/ 	.word	0xffffffff


	//   ....[20]....
        /*009c*/ 	.word	0xffffffff


	//   ....[21]....
        /*00a0*/ 	.word	0xffffffff


	//   ....[22]....
        /*00a4*/ 	.word	0xffffffff


	//   ....[23]....
        /*00a8*/ 	.word	0xffffffff


	//   ....[24]....
        /*00ac*/ 	.word	0xffffffff


	//   ....[25]....
        /*00b0*/ 	.word	0xffffffff


	//   ....[26]....
        /*00b4*/ 	.word	0xffffffff


	//   ....[27]....
        /*00b8*/ 	.word	0xffffffff


	//   ....[28]....
        /*00bc*/ 	.word	0xffffffff


	//   ....[29]....
        /*00c0*/ 	.word	0xffffffff


	//   ....[30]....
        /*00c4*/ 	.word	0xffffffff


	//   ....[31]....
        /*00c8*/ 	.word	0xffffffff


	//   ....[32]....
        /*00cc*/ 	.word	0xffffffff


	//   ....[33]....
        /*00d0*/ 	.word	0xffffffff


	//   ....[34]....
        /*00d4*/ 	.word	0xffffffff


	//   ....[35]....
        /*00d8*/ 	.word	0xffffffff


	//   ....[36]....
        /*00dc*/ 	.word	0xffffffff


	//   ....[37]....
        /*00e0*/ 	.word	0xffffffff


	//   ....[38]....
        /*00e4*/ 	.word	0xffffffff


	//   ....[39]....
        /*00e8*/ 	.word	0xffffffff


	//   ....[40]....
        /*00ec*/ 	.word	0xffffffff


	//   ....[41]....
        /*00f0*/ 	.word	0xffffffff


	//   ....[42]....
        /*00f4*/ 	.word	0xffffffff


	//   ....[43]....
        /*00f8*/ 	.word	0xffffffff


	//   ....[44]....
        /*00fc*/ 	.word	0xffffffff


	//   ....[45]....
        /*0100*/ 	.word	0xffffffff


	//   ....[46]....
        /*0104*/ 	.word	0xffffffff


	//   ....[47]....
        /*0108*/ 	.word	0xffffffff


	//   ....[48]....
        /*010c*/ 	.word	0xffffffff


	//   ....[49]....
        /*0110*/ 	.word	0xffffffff


	//   ....[50]....
        /*0114*/ 	.word	0xffffffff


	//   ....[51]....
        /*0118*/ 	.word	0xffffffff


	//   ....[52]....
        /*011c*/ 	.word	0xffffffff


	//   ....[53]....
        /*0120*/ 	.word	0xffffffff


	//   ....[54]....
        /*0124*/ 	.word	0xffffffff


	//   ....[55]....
        /*0128*/ 	.word	0xffffffff


	//   ....[56]....
        /*012c*/ 	.word	0xffffffff


	//   ....[57]....
        /*0130*/ 	.word	0xffffffff


	//   ....[58]....
        /*0134*/ 	.word	0xffffffff


	//   ....[59]....
        /*0138*/ 	.word	0xffffffff


	//   ....[60]....
        /*013c*/ 	.word	0xffffffff


	//   ....[61]....
        /*0140*/ 	.word	0xffffffff


	//   ....[62]....
        /*0144*/ 	.word	0xffffffff


	//   ....[63]....
        /*0148*/ 	.word	0xffffffff


	//   ....[64]....
        /*014c*/ 	.word	0xffffffff


	//   ....[65]....
        /*0150*/ 	.word	0xffffffff


	//   ....[66]....
        /*0154*/ 	.word	0xffffffff


	//   ....[67]....
        /*0158*/ 	.word	0xffffffff


	//   ....[68]....
        /*015c*/ 	.word	0xffffffff


	//   ....[69]....
        /*0160*/ 	.word	0xffffffff


	//----- nvinfo : EIATTR_COOP_GROUP_INSTR_OFFSETS
	.align		4
.L_273:
        /*0164*/ 	.byte	0x04, 0x28
        /*0166*/ 	.short	(.L_275 - .L_274)


	//   ....[0]....
.L_274:
        /*0168*/ 	.word	0x00007620


	//   ....[1]....
        /*016c*/ 	.word	0x00007ee0


	//   ....[2]....
        /*0170*/ 	.word	0x00007f30


	//   ....[3]....
        /*0174*/ 	.word	0x00007f40


	//   ....[4]....
        /*0178*/ 	.word	0x00007f70


	//   ....[5]....
        /*017c*/ 	.word	0x00007f80


	//   ....[6]....
        /*0180*/ 	.word	0x00007fb0


	//   ....[7]....
        /*0184*/ 	.word	0x00008820


	//   ....[8]....
        /*0188*/ 	.word	0x00008830


	//   ....[9]....
        /*018c*/ 	.word	0x00008840


	//   ....[10]....
        /*0190*/ 	.word	0x00008850


	//   ....[11]....
        /*0194*/ 	.word	0x00008860


	//   ....[12]....
        /*0198*/ 	.word	0x00008870


	//   ....[13]....
        /*019c*/ 	.word	0x00008880


	//   ....[14]....
        /*01a0*/ 	.word	0x00008890


	//   ....[15]....
        /*01a4*/ 	.word	0x000088a0


	//   ....[16]....
        /*01a8*/ 	.word	0x00008930


	//   ....[17]....
        /*01ac*/ 	.word	0x00008950


	//   ....[18]....
        /*01b0*/ 	.word	0x00008960


	//   ....[19]....
        /*01b4*/ 	.word	0x00008970


	//   ....[20]....
        /*01b8*/ 	.word	0x00008980


	//   ....[21]....
        /*01bc*/ 	.word	0x00008990


	//   ....[22]....
        /*01c0*/ 	.word	0x000089a0


	//   ....[23]....
        /*01c4*/ 	.word	0x000089b0


	//   ....[24]....
        /*01c8*/ 	.word	0x000089c0


	//   ....[25]....
        /*01cc*/ 	.word	0x000089d0


	//   ....[26]....
        /*01d0*/ 	.word	0x000089e0


	//   ....[27]....
        /*01d4*/ 	.word	0x000089f0


	//   ....[28]....
        /*01d8*/ 	.word	0x00008a00


	//   ....[29]....
        /*01dc*/ 	.word	0x00008ad0


	//   ....[30]....
        /*01e0*/ 	.word	0x00008af0


	//   ....[31]....
        /*01e4*/ 	.word	0x00008b00


	//   ....[32]....
        /*01e8*/ 	.word	0x00008b10


	//   ....[33]....
        /*01ec*/ 	.word	0x00008b20


	//   ....[34]....
        /*01f0*/ 	.word	0x00008b30


	//   ....[35]....
        /*01f4*/ 	.word	0x00008b40


	//   ....[36]....
        /*01f8*/ 	.word	0x00008b50


	//   ....[37]....
        /*01fc*/ 	.word	0x00008b60


	//   ....[38]....
        /*0200*/ 	.word	0x00008b70


	//   ....[39]....
        /*0204*/ 	.word	0x00008b80


	//   ....[40]....
        /*0208*/ 	.word	0x00008b90


	//   ....[41]....
        /*020c*/ 	.word	0x00008ba0


	//   ....[42]....
        /*0210*/ 	.word	0x00008bb0


	//   ....[43]....
        /*0214*/ 	.word	0x00008c90


	//   ....[44]....
        /*0218*/ 	.word	0x00008cb0


	//   ....[45]....
        /*021c*/ 	.word	0x00008cc0


	//   ....[46]....
        /*0220*/ 	.word	0x00008cd0


	//   ....[47]....
        /*0224*/ 	.word	0x00008ce0


	//   ....[48]....
        /*0228*/ 	.word	0x00008cf0


	//   ....[49]....
        /*022c*/ 	.word	0x00008d00


	//   ....[50]....
        /*0230*/ 	.word	0x00008d10


	//   ....[51]....
        /*0234*/ 	.word	0x00008d20


	//   ....[52]....
        /*0238*/ 	.word	0x00008d30


	//   ....[53]....
        /*023c*/ 	.word	0x00008d40


	//   ....[54]....
        /*0240*/ 	.word	0x00008d50


	//   ....[55]....
        /*0244*/ 	.word	0x00008d60


	//   ....[56]....
        /*0248*/ 	.word	0x00008d70


	//   ....[57]....
        /*024c*/ 	.word	0x00008e70


	//   ....[58]....
        /*0250*/ 	.word	0x00008e80


	//   ....[59]....
        /*0254*/ 	.word	0x00008e90


	//   ....[60]....
        /*0258*/ 	.word	0x00008ea0


	//   ....[61]....
        /*025c*/ 	.word	0x00008eb0


	//   ....[62]....
        /*0260*/ 	.word	0x00008ec0


	//   ....[63]....
        /*0264*/ 	.word	0x00008ed0


	//   ....[64]....
        /*0268*/ 	.word	0x00008ee0


	//   ....[65]....
        /*026c*/ 	.word	0x00008ef0


	//   ....[66]....
        /*0270*/ 	.word	0x00008f00


	//   ....[67]....
        /*0274*/ 	.word	0x00008f10


	//   ....[68]....
        /*0278*/ 	.word	0x00008f20


	//   ....[69]....
        /*027c*/ 	.word	0x00008f30


	//----- nvinfo : EIATTR_EXIT_INSTR_OFFSETS
	.align		4
.L_275:
        /*0280*/ 	.byte	0x04, 0x1c
        /*0282*/ 	.short	(.L_277 - .L_276)


	//   ....[0]....
.L_276:
        /*0284*/ 	.word	0x00009720


	//----- nvinfo : EIATTR_MAX_THREADS
	.align		4
.L_277:
        /*0288*/ 	.byte	0x04, 0x05
        /*028a*/ 	.short	(.L_279 - .L_278)
.L_278:
        /*028c*/ 	.word	0x00000080
        /*0290*/ 	.word	0x00000001
        /*0294*/ 	.word	0x00000001


	//----- nvinfo : EIATTR_CRS_STACK_SIZE
	.align		4
.L_279:
        /*0298*/ 	.byte	0x04, 0x1e
        /*029a*/ 	.short	(.L_281 - .L_280)
.L_280:
        /*029c*/ 	.word	0x00000000


	//----- nvinfo : EIATTR_CBANK_PARAM_SIZE
	.align		4
.L_281:
        /*02a0*/ 	.byte	0x03, 0x19
        /*02a2*/ 	.short	0x0018


	//----- nvinfo : EIATTR_PARAM_CBANK
	.align		4
        /*02a4*/ 	.byte	0x04, 0x0a
        /*02a6*/ 	.short	(.L_283 - .L_282)
	.align		4
.L_282:
        /*02a8*/ 	.word	index@(.nv.constant0._Z31router_gemm_kernel_float_outputI13__nv_bfloat16Li128ELi8ELi14ELi384ELi7168EEvPfPKT_S4_)
        /*02ac*/ 	.short	0x0210
        /*02ae*/ 	.short	0x0018


	//----- nvinfo : EIATTR_SW_WAR
	.align		4
.L_283:
        /*02b0*/ 	.byte	0x04, 0x36
        /*02b2*/ 	.short	(.L_285 - .L_284)
.L_284:
        /*02b4*/ 	.word	0x00000008
.L_285:


//--------------------- .nv.info._Z31router_gemm_kernel_float_outputI13__nv_bfloat16Li128ELi8ELi13ELi384ELi7168EEvPfPKT_S4_ --------------------------
	.section	.nv.info._Z31router_gemm_kernel_float_outputI13__nv_bfloat16Li128ELi8ELi13ELi384ELi7168EEvPfPKT_S4_,"",@"SHT_CUDA_INFO"
	.sectionflags	@""
	.align	4


	//----- nvinfo : EIATTR_CUDA_API_VERSION
	.align		4
        /*0000*/ 	.byte	0x04, 0x37
        /*0002*/ 	.short	(.L_287 - .L_286)
.L_286:
        /*0004*/ 	.word	0x00000082


	//----- nvinfo : EIATTR_KPARAM_INFO
	.align		4
.L_287:
        /*0008*/ 	.byte	0x04, 0x17
        /*000a*/ 	.short	(.L_289 - .L_288)
.L_288:
        /*000c*/ 	.word	0x00000000
        /*0010*/ 	.short	0x0002
        /*0012*/ 	.short	0x0010
        /*0014*/ 	.byte	0x00, 0xf0, 0x21, 0x00


	//----- nvinfo : EIATTR_KPARAM_INFO
	.align		4
.L_289:
        /*0018*/ 	.byte	0x04, 0x17
        /*001a*/ 	.short	(.L_291 - .L_290)
.L_290:
        /*001c*/ 	.word	0x00000000
        /*0020*/ 	.short	0x0001
        /*0022*/ 	.short	0x0008
        /*0024*/ 	.byte	0x00, 0xf0, 0x21, 0x00


	//----- nvinfo : EIATTR_KPARAM_INFO
	.align		4
.L_291:
        /*0028*/ 	.byte	0x04, 0x17
        /*002a*/ 	.short	(.L_293 - .L_292)
.L_292:
        /*002c*/ 	.word	0x00000000
        /*0030*/ 	.short	0x0000
        /*0032*/ 	.short	0x0000
        /*0034*/ 	.byte	0x00, 0xf0, 0x21, 0x00


	//----- nvinfo : EIATTR_SPARSE_MMA_MASK
	.align		4
.L_293:
        /*0038*/ 	.byte	0x03, 0x50
        /*003a*/ 	.short	0x0000


	//----- nvinfo : EIATTR_MAXREG_COUNT
	.align		4
        /*003c*/ 	.byte	0x03, 0x1b
        /*003e*/ 	.short	0x00ff


	//----- nvinfo : EIATTR_NUM_BARRIERS
	.align		4
        /*0040*/ 	.byte	0x02, 0x4c
        /*0042*/ 	.byte	0x01
	.zero		1


	//----- nvinfo : EIATTR_MERCURY_ISA_VERSION
	.align		4
        /*0044*/ 	.byte	0x03, 0x5f
        /*0046*/ 	.short	0x0101


	//----- nvinfo : EIATTR_COOP_GROUP_MASK_REGIDS
	.align		4
        /*0048*/ 	.byte	0x04, 0x29
        /*004a*/ 	.short	(.L_295 - .L_294)


	//   ....[0]....
.L_294:
        /*004c*/ 	.word	0xffffffff


	//   ....[1]....
        /*0050*/ 	.word	0xffffffff


	//   ....[2]....
        /*0054*/ 	.word	0xffffffff


	//   ....[3]....
        /*0058*/ 	.word	0xffffffff


	//   ....[4]....
        /*005c*/ 	.word	0xffffffff


	//   ....[5]....
        /*0060*/ 	.word	0xffffffff


	//   ....[6]....
        /*0064*/ 	.word	0xffffffff


	//   ....[7]....
        /*0068*/ 	.word	0xffffffff


	//   ....[8]....
        /*006c*/ 	.word	0xffffffff


	//   ....[9]....
        /*0070*/ 	.word	0xffffffff


	//   ....[10]....
        /*0074*/ 	.word	0xffffffff


	//   ....[11]....
        /*0078*/ 	.word	0xffffffff


	//   ....[12]....
        /*007c*/ 	.word	0xffffffff


	//   ....[13]....
        /*0080*/ 	.word	0xffffffff


	//   ....[14]....
        /*0084*/ 	.word	0xffffffff


	//   ....[15]....
        /*0088*/ 	.word	0xffffffff


	//   ....[16]....
        /*008c*/ 	.word	0xffffffff


	//   ....[17]....
        /*0090*/ 	.word	0xffffffff


	//   ....[18]....
        /*0094*/ 	.word	0xffffffff


	//   ....[19]....
        /*0098*/ 	.word	0xffffffff


	//   ....[20]....
        /*009c*/ 	.word	0xffffffff


	//   ....[21]....
        /*00a0*/ 	.word	0xffffffff


	//   ....[22]....
        /*00a4*/ 	.word	0xffffffff


	//   ....[23]....
        /*00a8*/ 	.word	0xffffffff


	//   ....[24]....
        /*00ac*/ 	.word	0xffffffff


	//   ....[25]....
        /*00b0*/ 	.word	0xffffffff


	//   ....[26]....
        /*00b4*/ 	.word	0xffffffff


	//   ....[27]....
        /*00b8*/ 	.word	0xffffffff


	//   ....[28]....
        /*00bc*/ 	.word	0xffffffff


	//   ....[29]....
        /*00c0*/ 	.word	0xffffffff


	//   ....[30]....
        /*00c4*/ 	.word	0xffffffff


	//   ....[31]....
        /*00c8*/ 	.word	0xffffffff


	//   ....[32]....
        /*00cc*/ 	.word	0xffffffff


	//   ....[33]....
        /*00d0*/ 	.word	0xffffffff


	//   ....[34]....
        /*00d4*/ 	.word	0xffffffff


	//   ....[35]....
        /*00d8*/ 	.word	0xffffffff


	//   ....[36]....
        /*00dc*/ 	.word	0xffffffff


	//   ....[37]....
        /*00e0*/ 	.word	0xffffffff


	//   ....[38]....
        /*00e4*/ 	.word	0xffffffff


	//   ....[39]....
        /*00e8*/ 	.word	0xffffffff


	//   ....[40]....
        /*00ec*/ 	.word	0xffffffff


	//   ....[41]....
        /*00f0*/ 	.word	0xffffffff


	//   ....[42]....
        /*00f4*/ 	.word	0xffffffff


	//   ....[43]....
        /*00f8*/ 	.word	0xffffffff


	//   ....[44]....
        /*00fc*/ 	.word	0xffffffff


	//   ....[45]....
        /*0100*/ 	.word	0xffffffff


	//   ....[46]....
        /*0104*/ 	.word	0xffffffff


	//   ....[47]....
        /*0108*/ 	.word	0xffffffff


	//   ....[48]....
        /*010c*/ 	.word	0xffffffff


	//   ....[49]....
        /*0110*/ 	.word	0xffffffff


	//   ....[50]....
        /*0114*/ 	.word	0xffffffff


	//   ....[51]....
        /*0118*/ 	.word	0xffffffff


	//   ....[52]....
        /*011c*/ 	.word	0xffffffff


	//   ....[53]....
        /*0120*/ 	.word	0xffffffff


	//   ....[54]....
        /*0124*/ 	.word	0xffffffff


	//   ....[55]....
        /*0128*/ 	.word	0xffffffff


	//   ....[56]....
        /*012c*/ 	.word	0xffffffff


	//   ....[57]....
        /*0130*/ 	.word	0xffffffff


	//   ....[58]....
        /*0134*/ 	.word	0xffffffff


	//   ....[59]....
        /*0138*/ 	.word	0xffffffff


	//   ....[60]....
        /*013c*/ 	.word	0xffffffff


	//   ....[61]....
        /*0140*/ 	.word	0xffffffff


	//   ....[62]....
        /*0144*/ 	.word	0xffffffff


	//   ....[63]....
        /*0148*/ 	.word	0xffffffff


	//   ....[64]....
        /*014c*/ 	.word	0xffffffff


	//----- nvinfo : EIATTR_COOP_GROUP_INSTR_OFFSETS
	.align		4
.L_295:
        /*0150*/ 	.byte	0x04, 0x28
        /*0152*/ 	.short	(.L_297 - .L_296)


	//   ....[0]....
.L_296:
        /*0154*/ 	.word	0x000075e0


	//   ....[1]....
        /*0158*/ 	.word	0x00007630


	//   ....[2]....
        /*015c*/ 	.word	0x00007670


	//   ....[3]....
        /*0160*/ 	.word	0x00007730


	//   ....[4]....
        /*0164*/ 	.word	0x00007770


	//   ....[5]....
        /*0168*/ 	.word	0x00007cd0


	//   ....[6]....
        /*016c*/ 	.word	0x00007db0


	//   ....[7]....
        /*0170*/ 	.word	0x00007ed0


	//   ....[8]....
        /*0174*/ 	.word	0x00007f00


	//   ....[9]....
        /*0178*/ 	.word	0x00007f10


	//   ....[10]....
        /*017c*/ 	.word	0x00007f20


	//   ....[11]....
        /*0180*/ 	.word	0x00007f30


	//   ....[12]....
        /*0184*/ 	.word	0x00007f40


	//   ....[13]....
        /*0188*/ 	.word	0x00007f50


	//   ....[14]....
        /*018c*/ 	.word	0x00007fc0


	//   ....[15]....
        /*0190*/ 	.word	0x00007fe0


	//   ....[16]....
        /*0194*/ 	.word	0x00007ff0


	//   ....[17]....
        /*0198*/ 	.word	0x00008000


	//   ....[18]....
        /*019c*/ 	.word	0x00008010


	//   ....[19]....
        /*01a0*/ 	.word	0x00008020


	//   ....[20]....
        /*01a4*/ 	.word	0x00008030


	//   ....[21]....
        /*01a8*/ 	.word	0x00008040


	//   ....[22]....
        /*01ac*/ 	.word	0x00008050


	//   ....[23]....
        /*01b0*/ 	.word	0x00008060


	//   ....[24]....
        /*01b4*/ 	.word	0x00008070


	//   ....[25]....
        /*01b8*/ 	.word	0x00008080


	//   ....[26]....
        /*01bc*/ 	.word	0x00008150


	//   ....[27]....
        /*01c0*/ 	.word	0x00008160


	//   ....[28]....
        /*01c4*/ 	.word	0x00008170


	//   ....[29]....
        /*01c8*/ 	.word	0x00008180


	//   ....[30]....
        /*01cc*/ 	.word	0x00008190


	//   ....[31]....
        /*01d0*/ 	.word	0x000081a0


	//   ....[32]....
        /*01d4*/ 	.word	0x000081b0


	//   ....[33]....
        /*01d8*/ 	.word	0x000081c0


	//   ....[34]....
        /*01dc*/ 	.word	0x000081d0


	//   ....[35]....
        /*01e0*/ 	.word	0x000081e0


	//   ....[36]....
        /*01e4*/ 	.word	0x000081f0


	//   ....[37]....
        /*01e8*/ 	.word	0x00008200


	//   ....[38]....
        /*01ec*/ 	.word	0x00008210


	//   ....[39]....
        /*01f0*/ 	.word	0x000082f0


	//   ....[40]....
        /*01f4*/ 	.word	0x00008300


	//   ....[41]....
        /*01f8*/ 	.word	0x00008310


	//   ....[42]....
        /*01fc*/ 	.word	0x00008320


	//   ....[43]....
        /*0200*/ 	.word	0x00008330


	//   ....[44]....
        /*0204*/ 	.word	0x00008340


	//   ....[45]....
        /*0208*/ 	.word	0x00008350


	//   ....[46]....
        /*020c*/ 	.word	0x00008360


	//   ....[47]....
        /*0210*/ 	.word	0x00008370


	//   ....[48]....
        /*0214*/ 	.word	0x00008380


	//   ....[49]....
        /*0218*/ 	.word	0x00008390


	//   ....[50]....
        /*021c*/ 	.word	0x000083a0


	//   ....[51]....
        /*0220*/ 	.word	0x000083b0


	//   ....[52]....
        /*0224*/ 	.word	0x000084a0


	//   ....[53]....
        /*0228*/ 	.word	0x000084b0


	//   ....[54]....
        /*022c*/ 	.word	0x000084c0


	//   ....[55]....
        /*0230*/ 	.word	0x000084d0


	//   ....[56]....
        /*0234*/ 	.word	0x000084e0


	//   ....[57]....
        /*0238*/ 	.word	0x000084f0


	//   ....[58]....
        /*023c*/ 	.word	0x00008500


	//   ....[59]....
        /*0240*/ 	.word	0x00008510


	//   ....[60]....
        /*0244*/ 	.word	0x00008520


	//   ....[61]....
        /*0248*/ 	.word	0x00008530


	//   ....[62]....
        /*024c*/ 	.word	0x00008540


	//   ....[63]....
        /*0250*/ 	.word	0x00008550


	//   ....[64]....
        /*0254*/ 	.word	0x00008560


	//----- nvinfo : EIATTR_EXIT_INSTR_OFFSETS
	.align		4
.L_297:
        /*0258*/ 	.byte	0x04, 0x1c
        /*025a*/ 	.short	(.L_299 - .L_298)


	//   ....[0]....
.L_298:
        /*025c*/ 	.word	0x00008ce0


	//----- nvinfo : EIATTR_MAX_THREADS
	.align		4
.L_299:
        /*0260*/ 	.byte	0x04, 0x05
        /*0262*/ 	.short	(.L_301 - .L_300)
.L_300:
        /*0264*/ 	.word	0x00000080
        /*0268*/ 	.word	0x00000001
        /*026c*/ 	.word	0x00000001


	//----- nvinfo : EIATTR_CRS_STACK_SIZE
	.align		4
.L_301:
        /*0270*/ 	.byte	0x04, 0x1e
        /*0272*/ 	.short	(.L_303 - .L_302)
.L_302:
        /*0274*/ 	.word	0x00000000


	//----- nvinfo : EIATTR_CBANK_PARAM_SIZE
	.align		4
.L_303:
        /*0278*/ 	.byte	0x03, 0x19
        /*027a*/ 	.short	0x0018


	//----- nvinfo : EIATTR_PARAM_CBANK
	.align		4
        /*027c*/ 	.byte	0x04, 0x0a
        /*027e*/ 	.short	(.L_305 - .L_304)
	.align		4
.L_304:
        /*0280*/ 	.word	index@(.nv.constant0._Z31router_gemm_kernel_float_outputI13__nv_bfloat16Li128ELi8ELi13ELi384ELi7168EEvPfPKT_S4_)
        /*0284*/ 	.short	0x0210
        /*0286*/ 	.short	0x0018


	//----- nvinfo : EIATTR_SW_WAR
	.align		4
.L_305:
        /*0288*/ 	.byte	0x04, 0x36
        /*028a*/ 	.short	(.L_307 - .L_306)
.L_306:
        /*028c*/ 	.word	0x00000008
.L_307:


//--------------------- .nv.info._Z31router_gemm_kernel_float_outputI13__nv_bfloat16Li128ELi8ELi12ELi384ELi7168EEvPfPKT_S4_ --------------------------
	.section	.nv.info._Z31router_gemm_kernel_float_outputI13__nv_bfloat16Li128ELi8ELi12ELi384ELi7168EEvPfPKT_S4_,"",@"SHT_CUDA_INFO"
	.sectionflags	@""
	.align	4


	//----- nvinfo : EIATTR_CUDA_API_VERSION
	.align		4
        /*0000*/ 	.byte	0x04, 0x37
        /*0002*/ 	.short	(.L_309 - .L_308)
.L_308:
        /*0004*/ 	.word	0x00000082


	//----- nvinfo : EIATTR_KPARAM_INFO
	.align		4
.L_309:
        /*0008*/ 	.byte	0x04, 0x17
        /*000a*/ 	.short	(.L_311 - .L_310)
.L_310:
        /*000c*/ 	.word	0x00000000
        /*0010*/ 	.short	0x0002
        /*0012*/ 	.short	0x0010
        /*0014*/ 	.byte	0x00, 0xf0, 0x21, 0x00


	//----- nvinfo : EIATTR_KPARAM_INFO
	.align		4
.L_311:
        /*0018*/ 	.byte	0x04, 0x17
        /*001a*/ 	.short	(.L_313 - .L_312)
.L_312:
        /*001c*/ 	.word	0x00000000
        /*0020*/ 	.short	0x0001
        /*0022*/ 	.short	0x0008
        /*0024*/ 	.byte	0x00, 0xf0, 0x21, 0x00


	//----- nvinfo : EIATTR_KPARAM_INFO
	.align		4
.L_313:
        /*0028*/ 	.byte	0x04, 0x17
        /*002a*/ 	.short	(.L_315 - .L_314)
.L_314:
        /*002c*/ 	.word	0x00000000
        /*0030*/ 	.short	0x0000
        /*0032*/ 	.short	0x0000
        /*0034*/ 	.byte	0x00, 0xf0, 0x21, 0x00


	//----- nvinfo : EIATTR_SPARSE_MMA_MASK
	.align		4
.L_315:
        /*0038*/ 	.byte	0x03, 0x50
        /*003a*/ 	.short	0x0000


	//----- nvinfo : EIATTR_MAXREG_COUNT
	.align		4
        /*003c*/ 	.byte	0x03, 0x1b
        /*003e*/ 	.short	0x00ff


	//----- nvinfo : EIATTR_NUM_BARRIERS
	.align		4
        /*0040*/ 	.byte	0x02, 0x4c
        /*0042*/ 	.byte	0x01
	.zero		1


	//----- nvinfo : EIATTR_MERCURY_ISA_VERSION
	.align		4
        /*0044*/ 	.byte	0x03, 0x5f
        /*0046*/ 	.short	0x0101


	//----- nvinfo : EIATTR_COOP_GROUP_MASK_REGIDS
	.align		4
        /*0048*/ 	.byte	0x04, 0x29
        /*004a*/ 	.short	(.L_317 - .L_316)


	//   ....[0]....
.L_316:
        /*004c*/ 	.word	0xffffffff


	//   ....[1]....
        /*0050*/ 	.word	0xffffffff


	//   ....[2]....
        /*0054*/ 	.word	0xffffffff


	//   ....[3]....
        /*0058*/ 	.word	0xffffffff


	//   ....[4]....
        /*005c*/ 	.word	0xffffffff


	//   ....[5]....
        /*0060*/ 	.word	0xffffffff


	//   ....[6]....
        /*0064*/ 	.word	0xffffffff


	//   ....[7]....
        /*0068*/ 	.word	0xffffffff


	//   ....[8]....
        /*006c*/ 	.word	0xffffffff


	//   ....[9]....
        /*0070*/ 	.word	0xffffffff


	//   ....[10]....
        /*0074*/ 	.word	0xffffffff


	//   ....[11]....
        /*0078*/ 	.word	0xffffffff


	//   ....[12]....
        /*007c*/ 	.word	0xffffffff


	//   ....[13]....
        /*0080*/ 	.word	0xffffffff


	//   ....[14]....
        /*0084*/ 	.word	0xffffffff


	//   ....[15]....
        /*0088*/ 	.word	0xffffffff


	//   ....[16]....
        /*008c*/ 	.word	0xffffffff


	//   ....[17]....
        /*0090*/ 	.word	0xffffffff


	//   ....[18]....
        /*0094*/ 	.word	0xffffffff


	//   ....[19]....
        /*0098*/ 	.word	0xffffffff


	//   ....[20]....
        /*009c*/ 	.word	0xffffffff


	//   ....[21]....
        /*00a0*/ 	.word	0xffffffff


	//   ....[22]....
        /*00a4*/ 	.word	0xffffffff


	//   ....[23]....
        /*00a8*/ 	.word	0xffffffff


	//   ....[24]....
        /*00ac*/ 	.word	0xffffffff


	//   ....[25]....
        /*00b0*/ 	.word	0xffffffff


	//   ....[26]....
        /*00b4*/ 	.word	0xffffffff


	//   ....[27]....
        /*00b8*/ 	.word	0xffffffff


	//   ....[28]....
        /*00bc*/ 	.word	0xffffffff


	//   ....[29]....
        /*00c0*/ 	.word	0xffffffff


	//   ....[30]....
        /*00c4*/ 	.word	0xffffffff


	//   ....[31]....
        /*00c8*/ 	.word	0xffffffff


	//   ....[32]....
        /*00cc*/ 	.word	0xffffffff


	//   ....[33]....
        /*00d0*/ 	.word	0xffffffff


	//   ....[34]....
        /*00d4*/ 	.word	0xffffffff


	//   ....[35]....
        /*00d8*/ 	.word	0xffffffff


	//   ....[36]....
        /*00dc*/ 	.word	0xffffffff


	//   ....[37]....
        /*00e0*/ 	.word	0xffffffff


	//   ....[38]....
        /*00e4*/ 	.word	0xffffffff


	//   ....[39]....
        /*00e8*/ 	.word	0xffffffff


	//   ....[40]....
        /*00ec*/ 	.word	0xffffffff


	//   ....[41]....
        /*00f0*/ 	.word	0xffffffff


	//   ....[42]....
        /*00f4*/ 	.word	0xffffffff


	//   ....[43]....
        /*00f8*/ 	.word	0xffffffff


	//   ....[44]....
        /*00fc*/ 	.word	0xffffffff


	//   ....[45]....
        /*0100*/ 	.word	0xffffffff


	//   ....[46]....
        /*0104*/ 	.word	0xffffffff


	//   ....[47]....
        /*0108*/ 	.word	0xffffffff


	//   ....[48]....
        /*010c*/ 	.word	0xffffffff


	//   ....[49]....
        /*0110*/ 	.word	0xffffffff


	//   ....[50]....
        /*0114*/ 	.word	0xffffffff


	//   ....[51]....
        /*0118*/ 	.word	0xffffffff


	//   ....[52]....
        /*011c*/ 	.word	0xffffffff


	//   ....[53]....
        /*0120*/ 	.word	0xffffffff


	//   ....[54]....
        /*0124*/ 	.word	0xffffffff


	//   ....[55]....
        /*0128*/ 	.word	0xffffffff


	//   ....[56]....
        /*012c*/ 	.word	0xffffffff


	//   ....[57]....
        /*0130*/ 	.word	0xffffffff


	//   ....[58]....
        /*0134*/ 	.word	0xffffffff


	//   ....[59]....
        /*0138*/ 	.word	0xffffffff


	//----- nvinfo : EIATTR_COOP_GROUP_INSTR_OFFSETS
	.align		4
.L_317:
        /*013c*/ 	.byte	0x04, 0x28
        /*013e*/ 	.short	(.L_319 - .L_318)


	//   ....[0]....
.L_318:
        /*0140*/ 	.word	0x00006c90


	//   ....[1]....
        /*0144*/ 	.word	0x00006cc0


	//   ....[2]....
        /*0148*/ 	.word	0x00006d00


	//   ....[3]....
        /*014c*/ 	.word	0x00006da0


	//   ....[4]....
        /*0150*/ 	.word	0x00007420


	//   ....[5]....
        /*0154*/ 	.word	0x00007580


	//   ....[6]....
        /*0158*/ 	.word	0x00007590


	//   ....[7]....
        /*015c*/ 	.word	0x000075a0


	//   ....[8]....
        /*0160*/ 	.word	0x000075b0


	//   ....[9]....
        /*0164*/ 	.word	0x000075c0


	//   ....[10]....
        /*0168*/ 	.word	0x000075d0


	//   ....[11]....
        /*016c*/ 	.word	0x000075e0


	//   ....[12]....
        /*0170*/ 	.word	0x000075f0


	//   ....[13]....
        /*0174*/ 	.word	0x00007670


	//   ....[14]....
        /*0178*/ 	.word	0x00007690


	//   ....[15]....
        /*017c*/ 	.word	0x000076a0


	//   ....[16]....
        /*0180*/ 	.word	0x000076b0


	//   ....[17]....
        /*0184*/ 	.word	0x000076c0


	//   ....[18]....
        /*0188*/ 	.word	0x000076d0


	//   ....[19]....
        /*018c*/ 	.word	0x000076e0


	//   ....[20]....
        /*0190*/ 	.word	0x000076f0


	//   ....[21]....
        /*0194*/ 	.word	0x00007700


	//   ....[22]....
        /*0198*/ 	.word	0x00007710


	//   ....[23]....
        /*019c*/ 	.word	0x00007720


	//   ....[24]....
        /*01a0*/ 	.word	0x000077e0


	//   ....[25]....
        /*01a4*/ 	.word	0x000077f0


	//   ....[26]....
        /*01a8*/ 	.word	0x00007800


	//   ....[27]....
        /*01ac*/ 	.word	0x00007810


	//   ....[28]....
        /*01b0*/ 	.word	0x00007820


	//   ....[29]....
        /*01b4*/ 	.word	0x00007830


	//   ....[30]....
        /*01b8*/ 	.word	0x00007840


	//   ....[31]....
        /*01bc*/ 	.word	0x00007850


	//   ....[32]....
        /*01c0*/ 	.word	0x00007860


	//   ....[33]....
        /*01c4*/ 	.word	0x00007870


	//   ....[34]....
        /*01c8*/ 	.word	0x00007880


	//   ....[35]....
        /*01cc*/ 	.word	0x00007890


	//   ....[36]....
        /*01d0*/ 	.word	0x00007960


	//   ....[37]....
        /*01d4*/ 	.word	0x00007970


	//   ....[38]....
        /*01d8*/ 	.word	0x00007980


	//   ....[39]....
        /*01dc*/ 	.word	0x00007990


	//   ....[40]....
        /*01e0*/ 	.word	0x000079a0


	//   ....[41]....
        /*01e4*/ 	.word	0x000079b0


	//   ....[42]....
        /*01e8*/ 	.word	0x000079c0


	//   ....[43]....
        /*01ec*/ 	.word	0x000079d0


	//   ....[44]....
        /*01f0*/ 	.word	0x000079e0


	//   ....[45]....
        /*01f4*/ 	.word	0x000079f0


	//   ....[46]....
        /*01f8*/ 	.word	0x00007a00


	//   ....[47]....
        /*01fc*/ 	.word	0x00007a10


	//   ....[48]....
        /*0200*/ 	.word	0x00007af0


	//   ....[49]....
        /*0204*/ 	.word	0x00007b00


	//   ....[50]....
        /*0208*/ 	.word	0x00007b10


	//   ....[51]....
        /*020c*/ 	.word	0x00007b20


	//   ....[52]....
        /*0210*/ 	.word	0x00007b30


	//   ....[53]....
        /*0214*/ 	.word	0x00007b40


	//   ....[54]....
        /*0218*/ 	.word	0x00007b50


	//   ....[55]....
        /*021c*/ 	.word	0x00007b60


	//   ....[56]....
        /*0220*/ 	.word	0x00007b70


	//   ....[57]....
        /*0224*/ 	.word	0x00007b80


	//   ....[58]....
        /*0228*/ 	.word	0x00007b90


	//   ....[59]....
        /*022c*/ 	.word	0x00007ba0


	//----- nvinfo : EIATTR_EXIT_INSTR_OFFSETS
	.align		4
.L_319:
        /*0230*/ 	.byte	0x04, 0x1c
        /*0232*/ 	.short	(.L_321 - .L_320)


	//   ....[0]....
.L_320:
        /*0234*/ 	.word	0x000082a0


	//----- nvinfo : EIATTR_MAX_THREADS
	.align		4
.L_321:
        /*0238*/ 	.byte	0x04, 0x05
        /*023a*/ 	.short	(.L_323 - .L_322)
.L_322:
        /*023c*/ 	.word	0x00000080
        /*0240*/ 	.word	0x00000001
        /*0244*/ 	.word	0x00000001


	//----- nvinfo : EIATTR_CRS_STACK_SIZE
	.align		4
.L_323:
        /*0248*/ 	.byte	0x04, 0x1e
        /*024a*/ 	.short	(.L_325 - .L_324)
.L_324:
        /*024c*/ 	.word	0x00000000


	//----- nvinfo : EIATTR_CBANK_PARAM_SIZE
	.align		4
.L_325:
        /*0250*/ 	.byte	0x03, 0x19
        /*0252*/ 	.short	0x0018


	//----- nvinfo : EIATTR_PARAM_CBANK
	.align		4
        /*0254*/ 	.byte	0x04, 0x0a
        /*0256*/ 	.short	(.L_327 - .L_326)
	.align		4
.L_326:
        /*0258*/ 	.word	index@(.nv.constant0._Z31router_gemm_kernel_float_outputI13__nv_bfloat16Li128ELi8ELi12ELi384ELi7168EEvPfPKT_S4_)
        /*025c*/ 	.short	0x0210
        /*025e*/ 	.short	0x0018


	//----- nvinfo : EIATTR_SW_WAR
	.align		4
.L_327:
        /*0260*/ 	.byte	0x04, 0x36
        /*0262*/ 	.short	(.L_329 - .L_328)
.L_328:
        /*0264*/ 	.word	0x00000008
.L_329:


//--------------------- .nv.info._Z31router_gemm_kernel_float_outputI13__nv_bfloat16Li128ELi8ELi11ELi384ELi7168EEvPfPKT_S4_ --------------------------
	.section	.nv.info._Z31router_gemm_kernel_float_outputI13__nv_bfloat16Li128ELi8ELi11ELi384ELi7168EEvPfPKT_S4_,"",@"SHT_CUDA_INFO"
	.sectionflags	@""
	.align	4


	//----- nvinfo : EIATTR_CUDA_API_VERSION
	.align		4
        /*0000*/ 	.byte	0x04, 0x37
        /*0002*/ 	.short	(.L_331 - .L_330)
.L_330:
        /*0004*/ 	.word	0x00000082


	//----- nvinfo : EIATTR_KPARAM_INFO
	.align		4
.L_331:
        /*0008*/ 	.byte	0x04, 0x17
        /*000a*/ 	.short	(.L_333 - .L_332)
.L_332:
        /*000c*/ 	.word	0x00000000
        /*0010*/ 	.short	0x0002
        /*0012*/ 	.short	0x0010
        /*0014*/ 	.byte	0x00, 0xf0, 0x21, 0x00


	//----- nvinfo : EIATTR_KPARAM_INFO
	.align		4
.L_333:
        /*0018*/ 	.byte	0x04, 0x17
        /*001a*/ 	.short	(.L_335 - .L_334)
.L_334:
        /*001c*/ 	.word	0x00000000
        /*0020*/ 	.short	0x0001
        /*0022*/ 	.short	0x0008
        /*0024*/ 	.byte	0x00, 0xf0, 0x21, 0x00


	//----- nvinfo : EIATTR_KPARAM_INFO
	.align		4
.L_335:
        /*0028*/ 	.byte	0x04, 0x17
        /*002a*/ 	.short	(.L_337 - .L_336)
.L_336:
        /*002c*/ 	.word	0x00000000
        /*0030*/ 	.short	0x0000
        /*0032*/ 	.short	0x0000
        /*0034*/ 	.byte	0x00, 0xf0, 0x21, 0x00


	//----- nvinfo : EIATTR_SPARSE_MMA_MASK
	.align		4
.L_337:
        /*0038*/ 	.byte	0x03, 0x50
        /*003a*/ 	.short	0x0000


	//----- nvinfo : EIATTR_MAXREG_COUNT
	.align		4
        /*003c*/ 	.byte	0x03, 0x1b
        /*003e*/ 	.short	0x00ff


	//----- nvinfo : EIATTR_NUM_BARRIERS
	.align		4
        /*0040*/ 	.byte	0x02, 0x4c
        /*0042*/ 	.byte	0x01
	.zero		1


	//----- nvinfo : EIATTR_MERCURY_ISA_VERSION
	.align		4
        /*0044*/ 	.byte	0x03, 0x5f
        /*0046*/ 	.short	0x0101


	//----- nvinfo : EIATTR_COOP_GROUP_MASK_REGIDS
	.align		4
        /*0048*/ 	.byte	0x04, 0x29
        /*004a*/ 	.short	(.L_339 - .L_338)


	//   ....[0]....
.L_338:
        /*004c*/ 	.word	0xffffffff


	//   ....[1]....
        /*0050*/ 	.word	0xffffffff


	//   ....[2]....
        /*0054*/ 	.word	0xffffffff


	//   ....[3]....
        /*0058*/ 	.word	0xffffffff


	//   ....[4]....
        /*005c*/ 	.word	0xffffffff


	//   ....[5]....
        /*0060*/ 	.word	0xffffffff


	//   ....[6]....
        /*0064*/ 	.word	0xffffffff


	//   ....[7]....
        /*0068*/ 	.word	0xffffffff


	//   ....[8]....
        /*006c*/ 	.word	0xffffffff


	//   ....[9]....
        /*0070*/ 	.word	0xffffffff


	//   ....[10]....
        /*0074*/ 	.word	0xffffffff


	//   ....[11]....
        /*0078*/ 	.word	0xffffffff


	//   ....[12]....
        /*007c*/ 	.word	0xffffffff


	//   ....[13]....
        /*0080*/ 	.word	0xffffffff


	//   ....[14]....
        /*0084*/ 	.word	0xffffffff


	//   ....[15]....
        /*0088*/ 	.word	0xffffffff


	//   ....[16]....
        /*008c*/ 	.word	0xffffffff


	//   ....[17]....
        /*0090*/ 	.word	0xffffffff


	//   ....[18]....
        /*0094*/ 	.word	0xffffffff


	//   ....[19]....
        /*0098*/ 	.word	0xffffffff


	//   ....[20]....
        /*009c*/ 	.word	0xffffffff


	//   ....[21]....
        /*00a0*/ 	.word	0xffffffff


	//   ....[22]....
        /*00a4*/ 	.word	0xffffffff


	//   ....[23]....
        /*00a8*/ 	.word	0xffffffff


	//   ....[24]....
        /*00ac*/ 	.word	0xffffffff


	//   ....[25]....
        /*00b0*/ 	.word	0xffffffff


	//   ....[26]....
        /*00b4*/ 	.word	0xffffffff


	//   ....[27]....
        /*00b8*/ 	.word	0xffffffff


	//   ....[28]....
        /*00bc*/ 	.word	0xffffffff


	//   ....[29]....
        /*00c0*/ 	.word	0xffffffff


	//   ....[30]....
        /*00c4*/ 	.word	0xffffffff


	//   ....[31]....
        /*00c8*/ 	.word	0xffffffff


	//   ....[32]....
        /*00cc*/ 	.word	0xffffffff


	//   ....[33]....
        /*00d0*/ 	.word	0xffffffff


	//   ....[34]....
        /*00d4*/ 	.word	0xffffffff


	//   ....[35]....
        /*00d8*/ 	.word	0xffffffff


	//   ....[36]....
        /*00dc*/ 	.word	0xffffffff


	//   ....[37]....
        /*00e0*/ 	.word	0xffffffff


	//   ....[38]....
        /*00e4*/ 	.word	0xffffffff


	//   ....[39]....
        /*00e8*/ 	.word	0xffffffff


	//   ....[40]....
        /*00ec*/ 	.word	0xffffffff


	//   ....[41]....
        /*00f0*/ 	.word	0xffffffff


	//   ....[42]....
        /*00f4*/ 	.word	0xffffffff


	//   ....[43]....
        /*00f8*/ 	.word	0xffffffff


	//   ....[44]....
        /*00fc*/ 	.word	0xffffffff


	//   ....[45]....
        /*0100*/ 	.word	0xffffffff


	//   ....[46]....
        /*0104*/ 	.word	0xffffffff


	//   ....[47]....
        /*0108*/ 	.word	0xffffffff


	//   ....[48]....
        /*010c*/ 	.word	0xffffffff


	//   ....[49]....
        /*0110*/ 	.word	0xffffffff


	//   ....[50]....
        /*0114*/ 	.word	0xffffffff


	//   ....[51]....
        /*0118*/ 	.word	0xffffffff


	//   ....[52]....
        /*011c*/ 	.word	0xffffffff


	//   ....[53]....
        /*0120*/ 	.word	0xffffffff


	//   ....[54]....
        /*0124*/ 	.word	0xffffffff


	//----- nvinfo : EIATTR_COOP_GROUP_INSTR_OFFSETS
	.align		4
.L_339:
        /*0128*/ 	.byte	0x04, 0x28
        /*012a*/ 	.short	(.L_341 - .L_340)


	//   ....[0]....
.L_340:
        /*012c*/ 	.word	0x00006960


	//   ....[1]....
        /*0130*/ 	.word	0x00006a10


	//   ....[2]....
        /*0134*/ 	.word	0x00006a40


	//   ....[3]....
        /*0138*/ 	.word	0x00006ae0


	//   ....[4]....
        /*013c*/ 	.word	0x00006c20


	//   ....[5]....
        /*0140*/ 	.word	0x00006c40


	//   ....[6]....
        /*0144*/ 	.word	0x00006c50


	//   ....[7]....
        /*0148*/ 	.word	0x00006c60


	//   ....[8]....
        /*014c*/ 	.word	0x00006c70


	//   ....[9]....
        /*0150*/ 	.word	0x00006c80


	//   ....[10]....
        /*0154*/ 	.word	0x00006c90


	//   ....[11]....
        /*0158*/ 	.word	0x00006ca0


	//   ....[12]....
        /*015c*/ 	.word	0x00006d20


	//   ....[13]....
        /*0160*/ 	.word	0x00006d40


	//   ....[14]....
        /*0164*/ 	.word	0x00006d50


	//   ....[15]....
        /*0168*/ 	.word	0x00006d60


	//   ....[16]....
        /*016c*/ 	.word	0x00006d70


	//   ....[17]....
        /*0170*/ 	.word	0x00006d80


	//   ....[18]....
        /*0174*/ 	.word	0x00006d90


	//   ....[19]....
        /*0178*/ 	.word	0x00006da0


	//   ....[20]....
        /*017c*/ 	.word	0x00006db0


	//   ....[21]....
        /*0180*/ 	.word	0x00006dc0


	//   ....[22]....
        /*0184*/ 	.word	0x00006e70


	//   ....[23]....
        /*0188*/ 	.word	0x00006e80


	//   ....[24]....
        /*018c*/ 	.word	0x00006e90


	//   ....[25]....
        /*0190*/ 	.word	0x00006ea0


	//   ....[26]....
        /*0194*/ 	.word	0x00006eb0


	//   ....[27]....
        /*0198*/ 	.word	0x00006ec0


	//   ....[28]....
        /*019c*/ 	.word	0x00006ed0


	//   ....[29]....
        /*01a0*/ 	.word	0x00006ee0


	//   ....[30]....
        /*01a4*/ 	.word	0x00006ef0


	//   ....[31]....
        /*01a8*/ 	.word	0x00006f00


	//   ....[32]....
        /*01ac*/ 	.word	0x00006f10


	//   ....[33]....
        /*01b0*/ 	.word	0x00006fd0


	//   ....[34]....
        /*01b4*/ 	.word	0x00006fe0


	//   ....[35]....
        /*01b8*/ 	.word	0x00006ff0


	//   ....[36]....
        /*01bc*/ 	.word	0x00007000


	//   ....[37]....
        /*01c0*/ 	.word	0x00007010


	//   ....[38]....
        /*01c4*/ 	.word	0x00007020


	//   ....[39]....
        /*01c8*/ 	.word	0x00007030


	//   ....[40]....
        /*01cc*/ 	.word	0x00007040


	//   ....[41]....
        /*01d0*/ 	.word	0x00007050


	//   ....[42]....
        /*01d4*/ 	.word	0x00007060


	//   ....[43]....
        /*01d8*/ 	.word	0x00007070


	//   ....[44]....
        /*01dc*/ 	.word	0x00007140


	//   ....[45]....
        /*01e0*/ 	.word	0x00007150


	//   ....[46]....
        /*01e4*/ 	.word	0x00007160


	//   ....[47]....
        /*01e8*/ 	.word	0x00007170


	//   ....[48]....
        /*01ec*/ 	.word	0x00007180


	//   ....[49]....
        /*01f0*/ 	.word	0x00007190


	//   ....[50]....
        /*01f4*/ 	.word	0x000071a0


	//   ....[51]....
        /*01f8*/ 	.word	0x000071b0


	//   ....[52]....
        /*01fc*/ 	.word	0x000071c0


	//   ....[53]....
        /*0200*/ 	.word	0x000071d0


	//   ....[54]....
        /*0204*/ 	.word	0x000071e0


	//----- nvinfo : EIATTR_EXIT_INSTR_OFFSETS
	.align		4
.L_341:
        /*0208*/ 	.byte	0x04, 0x1c
        /*020a*/ 	.short	(.L_343 - .L_342)


	//   ....[0]....
.L_342:
        /*020c*/ 	.word	0x00007860


	//----- nvinfo : EIATTR_MAX_THREADS
	.align		4
.L_343:
        /*0210*/ 	.byte	0x04, 0x05
        /*0212*/ 	.short	(.L_345 - .L_344)
.L_344:
        /*0214*/ 	.word	0x00000080
        /*0218*/ 	.word	0x00000001
        /*021c*/ 	.word	0x00000001


	//----- nvinfo : EIATTR_CRS_STACK_SIZE
	.align		4
.L_345:
        /*0220*/ 	.byte	0x04, 0x1e
        /*0222*/ 	.short	(.L_347 - .L_346)
.L_346:
        /*0224*/ 	.word	0x00000000


	//----- nvinfo : EIATTR_CBANK_PARAM_SIZE
	.align		4
.L_347:
        /*0228*/ 	.byte	0x03, 0x19
        /*022a*/ 	.short	0x0018


	//----- nvinfo : EIATTR_PARAM_CBANK
	.align		4
        /*022c*/ 	.byte	0x04, 0x0a
        /*022e*/ 	.short	(.L_349 - .L_348)
	.align		4
.L_348:
        /*0230*/ 	.word	index@(.nv.constant0._Z31router_gemm_kernel_float_outputI13__nv_bfloat16Li128ELi8ELi11ELi384ELi7168EEvPfPKT_S4_)
        /*0234*/ 	.short	0x0210
        /*0236*/ 	.short	0x0018


	//----- nvinfo : EIATTR_SW_WAR
	.align		4
.L_349:
        /*0238*/ 	.byte	0x04, 0x36
        /*023a*/ 	.short	(.L_351 - .L_350)
.L_350:
        /*023c*/ 	.word	0x00000008
.L_351:


//--------------------- .nv.info._Z31router_gemm_kernel_float_outputI13__nv_bfloat16Li128ELi8ELi10ELi384ELi7168EEvPfPKT_S4_ --------------------------
	.section	.nv.info._Z31router_gemm_kernel_float_outputI13__nv_bfloat16Li128ELi8ELi10ELi384ELi7168EEvPfPKT_S4_,"",@"SHT_CUDA_INFO"
	.sectionflags	@""
	.align	4


	//----- nvinfo : EIATTR_CUDA_API_VERSION
	.align		4
        /*0000*/ 	.byte	0x04, 0x37
        /*0002*/ 	.short	(.L_353 - .L_352)
.L_352:
        /*0004*/ 	.word	0x00000082


	//----- nvinfo : EIATTR_KPARAM_INFO
	.align		4
.L_353:
        /*0008*/ 	.byte	0x04, 0x17
        /*000a*/ 	.short	(.L_355 - .L_354)
.L_354:
        /*000c*/ 	.word	0x00000000
        /*0010*/ 	.short	0x0002
        /*0012*/ 	.short	0x0010
        /*0014*/ 	.byte	0x00, 0xf0, 0x21, 0x00


	//----- nvinfo : EIATTR_KPARAM_INFO
	.align		4
.L_355:
        /*0018*/ 	.byte	0x04, 0x17
        /*001a*/ 	.short	(.L_357 - .L_356)
.L_356:
        /*001c*/ 	.word	0x00000000
        /*0020*/ 	.short	0x0001
        /*0022*/ 	.short	0x0008
        /*0024*/ 	.byte	0x00, 0xf0, 0x21, 0x00


	//----- nvinfo : EIATTR_KPARAM_INFO
	.align		4
.L_357:
        /*0028*/ 	.byte	0x04, 0x17
        /*002a*/ 	.short	(.L_359 - .L_358)
.L_358:
        /*002c*/ 	.word	0x00000000
        /*0030*/ 	.short	0x0000
        /*0032*/ 	.short	0x0000
        /*0034*/ 	.byte	0x00, 0xf0, 0x21, 0x00


	//----- nvinfo : EIATTR_SPARSE_MMA_MASK
	.align		4
.L_359:
        /*0038*/ 	.byte	0x03, 0x50
        /*003a*/ 	.short	0x0000


	//----- nvinfo : EIATTR_MAXREG_COUNT
	.align		4
        /*003c*/ 	.byte	0x03, 0x1b
        /*003e*/ 	.short	0x00ff


	//----- nvinfo : EIATTR_NUM_BARRIERS
	.align		4
        /*0040*/ 	.byte	0x02, 0x4c
        /*0042*/ 	.byte	0x01
	.zero		1


	//----- nvinfo : EIATTR_MERCURY_ISA_VERSION
	.align		4
        /*0044*/ 	.byte	0x03, 0x5f
        /*0046*/ 	.short	0x0101


	//----- nvinfo : EIATTR_COOP_GROUP_MASK_REGIDS
	.align		4
        /*0048*/ 	.byte	0x04, 0x29
        /*004a*/ 	.short	(.L_361 - .L_360)


	//   ....[0]....
.L_360:
        /*004c*/ 	.word	0xffffffff


	//   ....[1]....
        /*0050*/ 	.word	0xffffffff


	//   ....[2]....
        /*0054*/ 	.word	0xffffffff


	//   ....[3]....
        /*0058*/ 	.word	0xffffffff


	//   ....[4]....
        /*005c*/ 	.word	0xffffffff


	//   ....[5]....
        /*0060*/ 	.word	0xffffffff


	//   ....[6]....
        /*0064*/ 	.word	0xffffffff


	//   ....[7]....
        /*0068*/ 	.word	0xffffffff


	//   ....[8]....
        /*006c*/ 	.word	0xffffffff


	//   ....[9]....
        /*0070*/ 	.word	0xffffffff


	//   ....[10]....
        /*0074*/ 	.word	0xffffffff


	//   ....[11]....
        /*0078*/ 	.word	0xffffffff


	//   ....[12]....
        /*007c*/ 	.word	0xffffffff


	//   ....[13]....
        /*0080*/ 	.word	0xffffffff


	//   ....[14]....
        /*0084*/ 	.word	0xffffffff


	//   ....[15]....
        /*0088*/ 	.word	0xffffffff


	//   ....[16]....
        /*008c*/ 	.word	0xffffffff


	//   ....[17]....
        /*0090*/ 	.word	0xffffffff


	//   ....[18]....
        /*0094*/ 	.word	0xffffffff


	//   ....[19]....
        /*0098*/ 	.word	0xffffffff


	//   ....[20]....
        /*009c*/ 	.word	0xffffffff


	//   ....[21]....
        /*00a0*/ 	.word	0xffffffff


	//   ....[22]....
        /*00a4*/ 	.word	0xffffffff


	//   ....[23]....
        /*00a8*/ 	.word	0xffffffff


	//   ....[24]....
        /*00ac*/ 	.word	0xffffffff


	//   ....[25]....
        /*00b0*/ 	.word	0xffffffff


	//   ....[26]....
        /*00b4*/ 	.word	0xffffffff


	//   ....[27]....
        /*00b8*/ 	.word	0xffffffff


	//   ....[28]....
        /*00bc*/ 	.word	0xffffffff


	//   ....[29]....
        /*00c0*/ 	.word	0xffffffff


	//   ....[30]....
        /*00c4*/ 	.word	0xffffffff


	//   ....[31]....
        /*00c8*/ 	.word	0xffffffff


	//   ....[32]....
        /*00cc*/ 	.word	0xffffffff


	//   ....[33]....
        /*00d0*/ 	.word	0xffffffff


	//   ....[34]....
        /*00d4*/ 	.word	0xffffffff


	//   ....[35]....
        /*00d8*/ 	.word	0xffffffff


	//   ....[36]....
        /*00dc*/ 	.word	0xffffffff


	//   ....[37]....
        /*00e0*/ 	.word	0xffffffff


	//   ....[38]....
        /*00e4*/ 	.word	0xffffffff


	//   ....[39]....
        /*00e8*/ 	.word	0xffffffff


	//   ....[40]....
        /*00ec*/ 	.word	0xffffffff


	//   ....[41]....
        /*00f0*/ 	.word	0xffffffff


	//   ....[42]....
        /*00f4*/ 	.word	0xffffffff


	//   ....[43]....
        /*00f8*/ 	.word	0xffffffff


	//   ....[44]....
        /*00fc*/ 	.word	0xffffffff


	//   ....[45]....
        /*0100*/ 	.word	0xffffffff


	//   ....[46]....
        /*0104*/ 	.word	0xffffffff


	//   ....[47]....
        /*0108*/ 	.word	0xffffffff


	//   ....[48]....
        /*010c*/ 	.word	0xffffffff


	//   ....[49]....
        /*0110*/ 	.word	0xffffffff


	//----- nvinfo : EIATTR_COOP_GROUP_INSTR_OFFSETS
	.align		4
.L_361:
        /*0114*/ 	.byte	0x04, 0x28
        /*0116*/ 	.short	(.L_363 - .L_362)


	//   ....[0]....
.L_362:
        /*0118*/ 	.word	0x00006280


	//   ....[1]....
        /*011c*/ 	.word	0x00006290


	//   ....[2]....
        /*0120*/ 	.word	0x000062a0


	//   ....[3]....
        /*0124*/ 	.word	0x000062b0


	//   ....[4]....
        /*0128*/ 	.word	0x000062c0


	//   ....[5]....
        /*012c*/ 	.word	0x000062d0


	//   ....[6]....
        /*0130*/ 	.word	0x000062e0


	//   ....[7]....
        /*0134*/ 	.word	0x000062f0


	//   ....[8]....
        /*0138*/ 	.word	0x00006300


	//   ....[9]....
        /*013c*/ 	.word	0x00006310


	//   ....[10]....
        /*0140*/ 	.word	0x000063c0


	//   ....[11]....
        /*0144*/ 	.word	0x000063d0


	//   ....[12]....
        /*0148*/ 	.word	0x000063e0


	//   ....[13]....
        /*014c*/ 	.word	0x000063f0


	//   ....[14]....
        /*0150*/ 	.word	0x00006400


	//   ....[15]....
        /*0154*/ 	.word	0x00006410


	//   ....[16]....
        /*0158*/ 	.word	0x00006420


	//   ....[17]....
        /*015c*/ 	.word	0x00006430


	//   ....[18]....
        /*0160*/ 	.word	0x00006440


	//   ....[19]....
        /*0164*/ 	.word	0x00006450


	//   ....[20]....
        /*0168*/ 	.word	0x00006500


	//   ....[21]....
        /*016c*/ 	.word	0x00006510


	//   ....[22]....
        /*0170*/ 	.word	0x00006520


	//   ....[23]....
        /*0174*/ 	.word	0x00006530


	//   ....[24]....
        /*0178*/ 	.word	0x00006540


	//   ....[25]....
        /*017c*/ 	.word	0x00006550


	//   ....[26]....
        /*0180*/ 	.word	0x00006560


	//   ....[27]....
        /*0184*/ 	.word	0x00006570


	//   ....[28]....
        /*0188*/ 	.word	0x00006580


	//   ....[29]....
        /*018c*/ 	.word	0x00006590


	//   ....[30]....
        /*0190*/ 	.word	0x00006640


	//   ....[31]....
        /*0194*/ 	.word	0x00006650


	//   ....[32]....
        /*0198*/ 	.word	0x00006660


	//   ....[33]....
        /*019c*/ 	.word	0x00006670


	//   ....[34]....
        /*01a0*/ 	.word	0x00006680


	//   ....[35]....
        /*01a4*/ 	.word	0x00006690


	//   ....[36]....
        /*01a8*/ 	.word	0x000066a0


	//   ....[37]....
        /*01ac*/ 	.word	0x000066b0


	//   ....[38]....
        /*01b0*/ 	.word	0x000066c0


	//   ....[39]....
        /*01b4*/ 	.word	0x000066d0


	//   ....[40]....
        /*01b8*/ 	.word	0x00006790


	//   ....[41]....
        /*01bc*/ 	.word	0x000067a0


	//   ....[42]....
        /*01c0*/ 	.word	0x000067b0


	//   ....[43]....
        /*01c4*/ 	.word	0x000067c0


	//   ....[44]....
        /*01c8*/ 	.word	0x000067d0


	//   ....[45]....
        /*01cc*/ 	.word	0x000067e0


	//   ....[46]....
        /*01d0*/ 	.word	0x000067f0


	//   ....[47]....
        /*01d4*/ 	.word	0x00006800


	//   ....[48]....
        /*01d8*/ 	.word	0x00006810


	//   ....[49]....
        /*01dc*/ 	.word	0x00006820


	//----- nvinfo : EIATTR_EXIT_INSTR_OFFSETS
	.align		4
.L_363:
        /*01e0*/ 	.byte	0x04, 0x1c
        /*01e2*/ 	.short	(.L_365 - .L_364)


	//   ....[0]....
.L_364:
        /*01e4*/ 	.word	0x00006e20


	//----- nvinfo : EIATTR_MAX_THREADS
	.align		4
.L_365:
        /*01e8*/ 	.byte	0x04, 0x05
        /*01ea*/ 	.short	(.L_367 - .L_366)
.L_366:
        /*01ec*/ 	.word	0x00000080
        /*01f0*/ 	.word	0x00000001
        /*01f4*/ 	.word	0x00000001


	//----- nvinfo : EIATTR_CRS_STACK_SIZE
	.align		4
.L_367:
        /*01f8*/ 	.byte	0x04, 0x1e
        /*01fa*/ 	.short	(.L_369 - .L_368)
.L_368:
        /*01fc*/ 	.word	0x00000000


	//----- nvinfo : EIATTR_CBANK_PARAM_SIZE
	.align		4
.L_369:
        /*0200*/ 	.byte	0x03, 0x19
        /*0202*/ 	.short	0x0018


	//----- nvinfo : EIATTR_PARAM_CBANK
	.align		4
        /*0204*/ 	.byte	0x04, 0x0a
        /*0206*/ 	.short	(.L_371 - .L_370)
	.align		4
.L_370:
        /*0208*/ 	.word	index@(.nv.constant0._Z31router_gemm_kernel_float_outputI13__nv_bfloat16Li128ELi8ELi10ELi384ELi7168EEvPfPKT_S4_)
        /*020c*/ 	.short	0x0210
        /*020e*/ 	.short	0x0018


	//----- nvinfo : EIATTR_SW_WAR
	.align		4
.L_371:
        /*0210*/ 	.byte	0x04, 0x36
        /*0212*/ 	.short	(.L_373 - .L_372)
.L_372:
        /*0214*/ 	.word	0x00000008
.L_373:


//--------------------- .nv.info._Z31router_gemm_kernel_float_outputI13__nv_bfloat16Li128ELi8ELi9ELi384ELi7168EEvPfPKT_S4_ --------------------------
	.section	.nv.info._Z31router_gemm_kernel_float_outputI13__nv_bfloat16Li128ELi8ELi9ELi384ELi7168EEvPfPKT_S4_,"",@"SHT_CUDA_INFO"
	.sectionflags	@""
	.align	4


	//----- nvinfo : EIATTR_CUDA_API_VERSION
	.align		4
        /*0000*/ 	.byte	0x04, 0x37
        /*0002*/ 	.short	(.L_375 - .L_374)
.L_374:
        /*0004*/ 	.word	0x00000082


	//----- nvinfo : EIATTR_KPARAM_INFO
	.align		4
.L_375:
        /*0008*/ 	.byte	0x04, 0x17
        /*000a*/ 	.short	(.L_377 - .L_376)
.L_376:
        /*000c*/ 	.word	0x00000000
        /*0010*/ 	.short	0x0002
        /*0012*/ 	.short	0x0010
        /*0014*/ 	.byte	0x00, 0xf0, 0x21, 0x00


	//----- nvinfo : EIATTR_KPARAM_INFO
	.align		4
.L_377:
        /*0018*/ 	.byte	0x04, 0x17
        /*001a*/ 	.short	(.L_379 - .L_378)
.L_378:
        /*001c*/ 	.word	0x00000000
        /*0020*/ 	.short	0x0001
        /*0022*/ 	.short	0x0008
        /*0024*/ 	.byte	0x00, 0xf0, 0x21, 0x00


	//----- nvinfo : EIATTR_KPARAM_INFO
	.align		4
.L_379:
        /*0028*/ 	.byte	0x04, 0x17
        /*002a*/ 	.short	(.L_381 - .L_380)
.L_380:
        /*002c*/ 	.word	0x00000000
        /*0030*/ 	.short	0x0000
        /*0032*/ 	.short	0x0000
        /*0034*/ 	.byte	0x00, 0xf0, 0x21, 0x00


	//----- nvinfo : EIATTR_SPARSE_MMA_MASK
	.align		4
.L_381:
        /*0038*/ 	.byte	0x03, 0x50
        /*003a*/ 	.short	0x0000


	//----- nvinfo : EIATTR_MAXREG_COUNT
	.align		4
        /*003c*/ 	.byte	0x03, 0x1b
        /*003e*/ 	.short	0x00ff


	//----- nvinfo : EIATTR_NUM_BARRIERS
	.align		4
        /*0040*/ 	.byte	0x02, 0x4c
        /*0042*/ 	.byte	0x01
	.zero		1


	//----- nvinfo : EIATTR_MERCURY_ISA_VERSION
	.align		4
        /*0044*/ 	.byte	0x03, 0x5f
        /*0046*/ 	.short	0x0101


	//----- nvinfo : EIATTR_COOP_GROUP_MASK_REGIDS
	.align		4
        /*0048*/ 	.byte	0x04, 0x29
        /*004a*/ 	.short	(.L_383 - .L_382)


	//   ....[0]....
.L_382:
        /*004c*/ 	.word	0xffffffff


	//   ....[1]....
        /*0050*/ 	.word	0xffffffff


	//   ....[2]....
        /*0054*/ 	.word	0xffffffff


	//   ....[3]....
        /*0058*/ 	.word	0xffffffff


	//   ....[4]....
        /*005c*/ 	.word	0xffffffff


	//   ....[5]....
        /*0060*/ 	.word	0xffffffff


	//   ....[6]....
        /*0064*/ 	.word	0xffffffff


	//   ....[7]....
        /*0068*/ 	.word	0xffffffff


	//   ....[8]....
        /*006c*/ 	.word	0xffffffff


	//   ....[9]....
        /*0070*/ 	.word	0xffffffff


	//   ....[10]....
        /*0074*/ 	.word	0xffffffff


	//   ....[11]....
        /*0078*/ 	.word	0xffffffff


	//   ....[12]....
        /*007c*/ 	.word	0xffffffff


	//   ....[13]....
        /*0080*/ 	.word	0xffffffff


	//   ....[14]....
        /*0084*/ 	.word	0xffffffff


	//   ....[15]....
        /*0088*/ 	.word	0xffffffff


	//   ....[16]....
        /*008c*/ 	.word	0xffffffff


	//   ....[17]....
        /*0090*/ 	.word	0xffffffff


	//   ....[18]....
        /*0094*/ 	.word	0xffffffff


	//   ....[19]....
        /*0098*/ 	.word	0xffffffff


	//   ....[20]....
        /*009c*/ 	.word	0xffffffff


	//   ....[21]....
        /*00a0*/ 	.word	0xffffffff


	//   ....[22]....
        /*00a4*/ 	.word	0xffffffff


	//   ....[23]....
        /*00a8*/ 	.word	0xffffffff


	//   ....[24]....
        /*00ac*/ 	.word	0xffffffff


	//   ....[25]....
        /*00b0*/ 	.word	0xffffffff


	//   ....[26]....
        /*00b4*/ 	.word	0xffffffff


	//   ....[27]....
        /*00b8*/ 	.word	0xffffffff


	//   ....[28]....
        /*00bc*/ 	.word	0xffffffff


	//   ....[29]....
        /*00c0*/ 	.word	0xffffffff


	//   ....[30]....
        /*00c4*/ 	.word	0xffffffff


	//   ....[31]....
        /*00c8*/ 	.word	0xffffffff


	//   ....[32]....
        /*00cc*/ 	.word	0xffffffff


	//   ....[33]....
        /*00d0*/ 	.word	0xffffffff


	//   ....[34]....
        /*00d4*/ 	.word	0xffffffff


	//   ....[35]....
        /*00d8*/ 	.word	0xffffffff


	//   ....[36]....
        /*00dc*/ 	.word	0xffffffff


	//   ....[37]....
        /*00e0*/ 	.word	0xffffffff


	//   ....[38]....
        /*00e4*/ 	.word	0xffffffff


	//   ....[39]....
        /*00e8*/ 	.word	0xffffffff


	//   ....[40]....
        /*00ec*/ 	.word	0xffffffff


	//   ....[41]....
        /*00f0*/ 	.word	0xffffffff


	//   ....[42]....
        /*00f4*/ 	.word	0xffffffff


	//   ....[43]....
        /*00f8*/ 	.word	0xffffffff


	//   ....[44]....
        /*00fc*/ 	.word	0xffffffff


	//----- nvinfo : EIATTR_COOP_GROUP_INSTR_OFFSETS
	.align		4
.L_383:
        /*0100*/ 	.byte	0x04, 0x28
        /*0102*/ 	.short	(.L_385 - .L_384)


	//   ....[0]....
.L_384:
        /*0104*/ 	.word	0x00005950


	//   ....[1]....
        /*0108*/ 	.word	0x00005960


	//   ....[2]....
        /*010c*/ 	.word	0x00005970


	//   ....[3]....
        /*0110*/ 	.word	0x00005980


	//   ....[4]....
        /*0114*/ 	.word	0x00005990


	//   ....[5]....
        /*0118*/ 	.word	0x000059a0


	//   ....[6]....
        /*011c*/ 	.word	0x000059b0


	//   ....[7]....
        /*0120*/ 	.word	0x000059c0


	//   ....[8]....
        /*0124*/ 	.word	0x000059d0


	//   ....[9]....
        /*0128*/ 	.word	0x00005a70


	//   ....[10]....
        /*012c*/ 	.word	0x00005a80


	//   ....[11]....
        /*0130*/ 	.word	0x00005a90


	//   ....[12]....
        /*0134*/ 	.word	0x00005aa0


	//   ....[13]....
        /*0138*/ 	.word	0x00005ab0


	//   ....[14]....
        /*013c*/ 	.word	0x00005ac0


	//   ....[15]....
        /*0140*/ 	.word	0x00005ad0


	//   ....[16]....
        /*0144*/ 	.word	0x00005ae0


	//   ....[17]....
        /*0148*/ 	.word	0x00005af0


	//   ....[18]....
        /*014c*/ 	.word	0x00005b90


	//   ....[19]....
        /*0150*/ 	.word	0x00005ba0


	//   ....[20]....
        /*0154*/ 	.word	0x00005bb0


	//   ....[21]....
        /*0158*/ 	.word	0x00005bc0


	//   ....[22]....
        /*015c*/ 	.word	0x00005bd0


	//   ....[23]....
        /*0160*/ 	.word	0x00005be0


	//   ....[24]....
        /*0164*/ 	.word	0x00005bf0


	//   ....[25]....
        /*0168*/ 	.word	0x00005c00


	//   ....[26]....
        /*016c*/ 	.word	0x00005c10


	//   ....[27]....
        /*0170*/ 	.word	0x00005cb0


	//   ....[28]....
        /*0174*/ 	.word	0x00005cc0


	//   ....[29]....
        /*0178*/ 	.word	0x00005cd0


	//   ....[30]....
        /*017c*/ 	.word	0x00005ce0


	//   ....[31]....
        /*0180*/ 	.word	0x00005cf0


	//   ....[32]....
        /*0184*/ 	.word	0x00005d00


	//   ....[33]....
        /*0188*/ 	.word	0x00005d10


	//   ....[34]....
        /*018c*/ 	.word	0x00005d20


	//   ....[35]....
        /*0190*/ 	.word	0x00005d30


	//   ....[36]....
        /*0194*/ 	.word	0x00005de0


	//   ....[37]....
        /*0198*/ 	.word	0x00005df0


	//   ....[38]....
        /*019c*/ 	.word	0x00005e00


	//   ....[39]....
        /*01a0*/ 	.word	0x00005e10


	//   ....[40]....
        /*01a4*/ 	.word	0x00005e20


	//   ....[41]....
        /*01a8*/ 	.word	0x00005e30


	//   ....[42]....
        /*01ac*/ 	.word	0x00005e40


	//   ....[43]....
        /*01b0*/ 	.word	0x00005e50


	//   ....[44]....
        /*01b4*/ 	.word	0x00005e60


	//----- nvinfo : EIATTR_EXIT_INSTR_OFFSETS
	.align		4
.L_385:
        /*01b8*/ 	.byte	0x04, 0x1c
        /*01ba*/ 	.short	(.L_387 - .L_386)


	//   ....[0]....
.L_386:
        /*01bc*/ 	.word	0x000063e0


	//----- nvinfo : EIATTR_MAX_THREADS
	.align		4
.L_387:
        /*01c0*/ 	.byte	0x04, 0x05
        /*01c2*/ 	.short	(.L_389 - .L_388)
.L_388:
        /*01c4*/ 	.word	0x00000080
        /*01c8*/ 	.word	0x00000001
        /*01cc*/ 	.word	0x00000001


	//----- nvinfo : EIATTR_CRS_STACK_SIZE
	.align		4
.L_389:
        /*01d0*/ 	.byte	0x04, 0x1e
        /*01d2*/ 	.short	(.L_391 - .L_390)
.L_390:
        /*01d4*/ 	.word	0x00000000


	//----- nvinfo : EIATTR_CBANK_PARAM_SIZE
	.align		4
.L_391:
        /*01d8*/ 	.byte	0x03, 0x19
        /*01da*/ 	.short	0x0018


	//----- nvinfo : EIATTR_PARAM_CBANK
	.align		4
        /*01dc*/ 	.byte	0x04, 0x0a
        /*01de*/ 	.short	(.L_393 - .L_392)
	.align		4
.L_392:
        /*01e0*/ 	.word	index@(.nv.constant0._Z31router_gemm_kernel_float_outputI13__nv_bfloat16Li128ELi8ELi9ELi384ELi7168EEvPfPKT_S4_)
        /*01e4*/ 	.short	0x0210
        /*01e6*/ 	.short	0x0018


	//----- nvinfo : EIATTR_SW_WAR
	.align		4
.L_393:
        /*01e8*/ 	.byte	0x04, 0x36
        /*01ea*/ 	.short	(.L_395 - .L_394)
.L_394:
        /*01ec*/ 	.word	0x00000008
.L_395:


//--------------------- .nv.info._Z31router_gemm_kernel_float_outputI13__nv_bfloat16Li128ELi8ELi8ELi384ELi7168EEvPfPKT_S4_ --------------------------
	.section	.nv.info._Z31router_gemm_kernel_float_outputI13__nv_bfloat16Li128ELi8ELi8ELi384ELi7168EEvPfPKT_S4_,"",@"SHT_CUDA_INFO"
	.sectionflags	@""
	.align	4


	//----- nvinfo : EIATTR_CUDA_API_VERSION
	.align		4
        /*0000*/ 	.byte	0x04, 0x37
        /*0002*/ 	.short	(.L_397 - .L_396)
.L_396:
        /*0004*/ 	.word	0x00000082


	//----- nvinfo : EIATTR_KPARAM_INFO
	.align		4
.L_397:
        /*0008*/ 	.byte	0x04, 0x17
        /*000a*/ 	.short	(.L_399 - .L_398)
.L_398:
        /*000c*/ 	.word	0x00000000
        /*0010*/ 	.short	0x0002
        /*0012*/ 	.short	0x0010
        /*0014*/ 	.byte	0x00, 0xf0, 0x21, 0x00


	//----- nvinfo : EIATTR_KPARAM_INFO
	.align		4
.L_399:
        /*0018*/ 	.byte	0x04, 0x17
        /*001a*/ 	.short	(.L_401 - .L_400)
.L_400:
        /*001c*/ 	.word	0x00000000
        /*0020*/ 	.short	0x0001
        /*0022*/ 	.short	0x0008
        /*0024*/ 	.byte	0x00, 0xf0, 0x21, 0x00


	//----- nvinfo : EIATTR_KPARAM_INFO
	.align		4
.L_401:
        /*0028*/ 	.byte	0x04, 0x17
        /*002a*/ 	.short	(.L_403 - .L_402)
.L_402:
        /*002c*/ 	.word	0x00000000
        /*0030*/ 	.short	0x0000
        /*0032*/ 	.short	0x0000
        /*0034*/ 	.byte	0x00, 0xf0, 0x21, 0x00


	//----- nvinfo : EIATTR_SPARSE_MMA_MASK
	.align		4
.L_403:
        /*0038*/ 	.byte	0x03, 0x50
        /*003a*/ 	.short	0x0000


	//----- nvinfo : EIATTR_MAXREG_COUNT
	.align		4
        /*003c*/ 	.byte	0x03, 0x1b
        /*003e*/ 	.short	0x00ff


	//----- nvinfo : EIATTR_NUM_BARRIERS
	.align		4
        /*0040*/ 	.byte	0x02, 0x4c
        /*0042*/ 	.byte	0x01
	.zero		1


	//----- nvinfo : EIATTR_MERCURY_ISA_VERSION
	.align		4
        /*0044*/ 	.byte	0x03, 0x5f
        /*0046*/ 	.short	0x0101


	//----- nvinfo : EIATTR_COOP_GROUP_MASK_REGIDS
	.align		4
        /*0048*/ 	.byte	0x04, 0x29
        /*004a*/ 	.short	(.L_405 - .L_404)


	//   ....[0]....
.L_404:
        /*004c*/ 	.word	0xffffffff


	//   ....[1]....
        /*0050*/ 	.word	0xffffffff


	//   ....[2]....
        /*0054*/ 	.word	0xffffffff


	//   ....[3]....
        /*0058*/ 	.word	0xffffffff


	//   ....[4]....
        /*005c*/ 	.word	0xffffffff


	//   ....[5]....
        /*0060*/ 	.word	0xffffffff


	//   ....[6]....
        /*0064*/ 	.word	0xffffffff


	//   ....[7]....
        /*0068*/ 	.word	0xffffffff


	//   ....[8]....
        /*006c*/ 	.word	0xffffffff


	//   ....[9]....
        /*0070*/ 	.word	0xffffffff


	//   ....[10]....
        /*0074*/ 	.word	0xffffffff


	//   ....[11]....
        /*0078*/ 	.word	0xffffffff


	//   ....[12]....
        /*007c*/ 	.word	0xffffffff


	//   ....[13]....
        /*0080*/ 	.word	0xffffffff


	//   ....[14]....
        /*0084*/ 	.word	0xffffffff


	//   ....[15]....
        /*0088*/ 	.word	0xffffffff


	//   ....[16]....
        /*008c*/ 	.word	0xffffffff


	//   ....[17]....
        /*0090*/ 	.word	0xffffffff


	//   ....[18]....
        /*0094*/ 	.word	0xffffffff


	//   ....[19]....
        /*0098*/ 	.word	0xffffffff


	//   ....[20]....
        /*009c*/ 	.word	0xffffffff


	//   ....[21]....
        /*00a0*/ 	.word	0xffffffff


	//   ....[22]....
        /*00a4*/ 	.word	0xffffffff


	//   ....[23]....
        /*00a8*/ 	.word	0xffffffff


	//   ....[24]....
        /*00ac*/ 	.word	0xffffffff


	//   ....[25]....
        /*00b0*/ 	.word	0xffffffff


	//   ....[26]....
        /*00b4*/ 	.word	0xffffffff


	//   ....[27]....
        /*00b8*/ 	.word	0xffffffff


	//   ....[28]....
        /*00bc*/ 	.word	0xffffffff


	//   ....[29]....
        /*00c0*/ 	.word	0xffffffff


	//   ....[30]....
        /*00c4*/ 	.word	0xffffffff


	//   ....[31]....
        /*00c8*/ 	.word	0xffffffff


	//   ....[32]....
        /*00cc*/ 	.word	0xffffffff


	//   ....[33]....
        /*00d0*/ 	.word	0xffffffff


	//   ....[34]....
        /*00d4*/ 	.word	0xffffffff


	//   ....[35]....
        /*00d8*/ 	.word	0xffffffff


	//   ....[36]....
        /*00dc*/ 	.word	0xffffffff


	//   ....[37]....
        /*00e0*/ 	.word	0xffffffff


	//   ....[38]....
        /*00e4*/ 	.word	0xffffffff


	//   ....[39]....
        /*00e8*/ 	.word	0xffffffff


	//----- nvinfo : EIATTR_COOP_GROUP_INSTR_OFFSETS
	.align		4
.L_405:
        /*00ec*/ 	.byte	0x04, 0x28
        /*00ee*/ 	.short	(.L_407 - .L_406)


	//   ....[0]....
.L_406:
        /*00f0*/ 	.word	0x00005020


	//   ....[1]....
        /*00f4*/ 	.word	0x00005030


	//   ....[2]....
        /*00f8*/ 	.word	0x00005040


	//   ....[3]....
        /*00fc*/ 	.word	0x00005050


	//   ....[4]....
        /*0100*/ 	.word	0x00005060


	//   ....[5]....
        /*0104*/ 	.word	0x00005070


	//   ....[6]....
        /*0108*/ 	.word	0x00005080


	//   ....[7]....
        /*010c*/ 	.word	0x00005090


	//   ....[8]....
        /*0110*/ 	.word	0x00005120


	//   ....[9]....
        /*0114*/ 	.word	0x00005130


	//   ....[10]....
        /*0118*/ 	.word	0x00005140


	//   ....[11]....
        /*011c*/ 	.word	0x00005150


	//   ....[12]....
        /*0120*/ 	.word	0x00005160


	//   ....[13]....
        /*0124*/ 	.word	0x00005170


	//   ....[14]....
        /*0128*/ 	.word	0x00005180


	//   ....[15]....
        /*012c*/ 	.word	0x00005190


	//   ....[16]....
        /*0130*/ 	.word	0x00005220


	//   ....[17]....
        /*0134*/ 	.word	0x00005230


	//   ....[18]....
        /*0138*/ 	.word	0x00005240


	//   ....[19]....
        /*013c*/ 	.word	0x00005250


	//   ....[20]....
        /*0140*/ 	.word	0x00005260


	//   ....[21]....
        /*0144*/ 	.word	0x00005270


	//   ....[22]....
        /*0148*/ 	.word	0x00005280


	//   ....[23]....
        /*014c*/ 	.word	0x00005290


	//   ....[24]....
        /*0150*/ 	.word	0x00005320


	//   ....[25]....
        /*0154*/ 	.word	0x00005330


	//   ....[26]....
        /*0158*/ 	.word	0x00005340


	//   ....[27]....
        /*015c*/ 	.word	0x00005350


	//   ....[28]....
        /*0160*/ 	.word	0x00005360


	//   ....[29]....
        /*0164*/ 	.word	0x00005370


	//   ....[30]....
        /*0168*/ 	.word	0x00005380


	//   ....[31]....
        /*016c*/ 	.word	0x00005390


	//   ....[32]....
        /*0170*/ 	.word	0x00005430


	//   ....[33]....
        /*0174*/ 	.word	0x00005440


	//   ....[34]....
        /*0178*/ 	.word	0x00005450


	//   ....[35]....
        /*017c*/ 	.word	0x00005460


	//   ....[36]....
        /*0180*/ 	.word	0x00005470


	//   ....[37]....
        /*0184*/ 	.word	0x00005480


	//   ....[38]....
        /*0188*/ 	.word	0x00005490


	//   ....[39]....
        /*018c*/ 	.word	0x000054a0


	//----- nvinfo : EIATTR_EXIT_INSTR_OFFSETS
	.align		4
.L_407:
        /*0190*/ 	.byte	0x04, 0x1c
        /*0192*/ 	.short	(.L_409 - .L_408)


	//   ....[0]....
.L_408:
        /*0194*/ 	.word	0x000059a0


	//----- nvinfo : EIATTR_MAX_THREADS
	.align		4
.L_409:
        /*0198*/ 	.byte	0x04, 0x05
        /*019a*/ 	.short	(.L_411 - .L_410)
.L_410:
        /*019c*/ 	.word	0x00000080
        /*01a0*/ 	.word	0x00000001
        /*01a4*/ 	.word	0x00000001


	//----- nvinfo : EIATTR_CRS_STACK_SIZE
	.align		4
.L_411:
        /*01a8*/ 	.byte	0x04, 0x1e
        /*01aa*/ 	.short	(.L_413 - .L_412)
.L_412:
        /*01ac*/ 	.word	0x00000000


	//----- nvinfo : EIATTR_CBANK_PARAM_SIZE
	.align		4
.L_413:
        /*01b0*/ 	.byte	0x03, 0x19
        /*01b2*/ 	.short	0x0018


	//----- nvinfo : EIATTR_PARAM_CBANK
	.align		4
        /*01b4*/ 	.byte	0x04, 0x0a
        /*01b6*/ 	.short	(.L_415 - .L_414)
	.align		4
.L_414:
        /*01b8*/ 	.word	index@(.nv.constant0._Z31router_gemm_kernel_float_outputI13__nv_bfloat16Li128ELi8ELi8ELi384ELi7168EEvPfPKT_S4_)
        /*01bc*/ 	.short	0x0210
        /*01be*/ 	.short	0x0018


	//----- nvinfo : EIATTR_SW_WAR
	.align		4
.L_415:
        /*01c0*/ 	.byte	0x04, 0x36
        /*01c2*/ 	.short	(.L_417 - .L_416)
.L_416:
        /*01c4*/ 	.word	0x00000008
.L_417:


//--------------------- .nv.info._Z31router_gemm_kernel_float_outputI13__nv_bfloat16Li128ELi8ELi7ELi384ELi7168EEvPfPKT_S4_ --------------------------
	.section	.nv.info._Z31router_gemm_kernel_float_outputI13__nv_bfloat16Li128ELi8ELi7ELi384ELi7168EEvPfPKT_S4_,"",@"SHT_CUDA_INFO"
	.sectionflags	@""
	.align	4


	//----- nvinfo : EIATTR_CUDA_API_VERSION
	.align		4
        /*0000*/ 	.byte	0x04, 0x37
        /*0002*/ 	.short	(.L_419 - .L_418)
.L_418:
        /*0004*/ 	.word	0x00000082


	//----- nvinfo : EIATTR_KPARAM_INFO
	.align		4
.L_419:
        /*0008*/ 	.byte	0x04, 0x17
        /*000a*/ 	.short	(.L_421 - .L_420)
.L_420:
        /*000c*/ 	.word	0x00000000
        /*0010*/ 	.short	0x0002
        /*0012*/ 	.short	0x0010
        /*0014*/ 	.byte	0x00, 0xf0, 0x21, 0x00


	//----- nvinfo : EIATTR_KPARAM_INFO
	.align		4
.L_421:
        /*0018*/ 	.byte	0x04, 0x17
        /*001a*/ 	.short	(.L_423 - .L_422)
.L_422:
        /*001c*/ 	.word	0x00000000
        /*0020*/ 	.short	0x0001
        /*0022*/ 	.short	0x0008
        /*0024*/ 	.byte	0x00, 0xf0, 0x21, 0x00


	//----- nvinfo : EIATTR_KPARAM_INFO
	.align		4
.L_423:
        /*0028*/ 	.byte	0x04, 0x17
        /*002a*/ 	.short	(.L_425 - .L_424)
.L_424:
        /*002c*/ 	.word	0x00000000
        /*0030*/ 	.short	0x0000
        /*0032*/ 	.short	0x0000
        /*0034*/ 	.byte	0x00, 0xf0, 0x21, 0x00


	//----- nvinfo : EIATTR_SPARSE_MMA_MASK
	.align		4
.L_425:
        /*0038*/ 	.byte	0x03, 0x50
        /*003a*/ 	.short	0x0000


	//----- nvinfo : EIATTR_MAXREG_COUNT
	.align		4
        /*003c*/ 	.byte	0x03, 0x1b
        /*003e*/ 	.short	0x00ff


	//----- nvinfo : EIATTR_NUM_BARRIERS
	.align		4
        /*0040*/ 	.byte	0x02, 0x4c
        /*0042*/ 	.byte	0x01
	.zero		1


	//----- nvinfo : EIATTR_MERCURY_ISA_VERSION
	.align		4
        /*0044*/ 	.byte	0x03, 0x5f
        /*0046*/ 	.short	0x0101


	//----- nvinfo : EIATTR_COOP_GROUP_MASK_REGIDS
	.align		4
        /*0048*/ 	.byte	0x04, 0x29
        /*004a*/ 	.short	(.L_427 - .L_426)


	//   ....[0]....
.L_426:
        /*004c*/ 	.word	0xffffffff


	//   ....[1]....
        /*0050*/ 	.word	0xffffffff


	//   ....[2]....
        /*0054*/ 	.word	0xffffffff


	//   ....[3]....
        /*0058*/ 	.word	0xffffffff


	//   ....[4]....
        /*005c*/ 	.word	0xffffffff


	//   ....[5]....
        /*0060*/ 	.word	0xffffffff


	//   ....[6]....
        /*0064*/ 	.word	0xffffffff


	//   ....[7]....
        /*0068*/ 	.word	0xffffffff


	//   ....[8]....
        /*006c*/ 	.word	0xffffffff


	//   ....[9]....
        /*0070*/ 	.word	0xffffffff


	//   ....[10]....
        /*0074*/ 	.word	0xffffffff


	//   ....[11]....
        /*0078*/ 	.word	0xffffffff


	//   ....[12]....
        /*007c*/ 	.word	0xffffffff


	//   ....[13]....
        /*0080*/ 	.word	0xffffffff


	//   ....[14]....
        /*0084*/ 	.word	0xffffffff


	//   ....[15]....
        /*0088*/ 	.word	0xffffffff


	//   ....[16]....
        /*008c*/ 	.word	0xffffffff


	//   ....[17]....
        /*0090*/ 	.word	0xffffffff


	//   ....[18]....
        /*0094*/ 	.word	0xffffffff


	//   ....[19]....
        /*0098*/ 	.word	0xffffffff


	//   ....[20]....
        /*009c*/ 	.word	0xffffffff


	//   ....[21]....
        /*00a0*/ 	.word	0xffffffff


	//   ....[22]....
        /*00a4*/ 	.word	0xffffffff


	//   ....[23]....
        /*00a8*/ 	.word	0xffffffff


	//   ....[24]....
        /*00ac*/ 	.word	0xffffffff


	//   ....[25]....
        /*00b0*/ 	.word	0xffffffff


	//   ....[26]....
        /*00b4*/ 	.word	0xffffffff


	//   ....[27]....
        /*00b8*/ 	.word	0xffffffff


	//   ....[28]....
        /*00bc*/ 	.word	0xffffffff


	//   ....[29]....
        /*00c0*/ 	.word	0xffffffff


	//   ....[30]....
        /*00c4*/ 	.word	0xffffffff


	//   ....[31]....
        /*00c8*/ 	.word	0xffffffff


	//   ....[32]....
        /*00cc*/ 	.word	0xffffffff


	//   ....[33]....
        /*00d0*/ 	.word	0xffffffff


	//   ....[34]....
        /*00d4*/ 	.word	0xffffffff


	//----- nvinfo : EIATTR_COOP_GROUP_INSTR_OFFSETS
	.align		4
.L_427:
        /*00d8*/ 	.byte	0x04, 0x28
        /*00da*/ 	.short	(.L_429 - .L_428)


	//   ....[0]....
.L_428:
        /*00dc*/ 	.word	0x000046f0


	//   ....[1]....
        /*00e0*/ 	.word	0x00004700


	//   ....[2]....
        /*00e4*/ 	.word	0x00004710


	//   ....[3]....
        /*00e8*/ 	.word	0x00004720


	//   ....[4]....
        /*00ec*/ 	.word	0x00004730


	//   ....[5]....
        /*00f0*/ 	.word	0x00004740


	//   ....[6]....
        /*00f4*/ 	.word	0x00004750


	//   ....[7]....
        /*00f8*/ 	.word	0x000047d0


	//   ....[8]....
        /*00fc*/ 	.word	0x000047e0


	//   ....[9]....
        /*0100*/ 	.word	0x000047f0


	//   ....[10]....
        /*0104*/ 	.word	0x00004800


	//   ....[11]....
        /*0108*/ 	.word	0x00004810


	//   ....[12]....
        /*010c*/ 	.word	0x00004820


	//   ....[13]....
        /*0110*/ 	.word	0x00004830


	//   ....[14]....
        /*0114*/ 	.word	0x000048b0


	//   ....[15]....
        /*0118*/ 	.word	0x000048c0


	//   ....[16]....
        /*011c*/ 	.word	0x000048d0


	//   ....[17]....
        /*0120*/ 	.word	0x000048e0


	//   ....[18]....
        /*0124*/ 	.word	0x000048f0


	//   ....[19]....
        /*0128*/ 	.word	0x00004900


	//   ....[20]....
        /*012c*/ 	.word	0x00004910


	//   ....[21]....
        /*0130*/ 	.word	0x00004990


	//   ....[22]....
        /*0134*/ 	.word	0x000049a0


	//   ....[23]....
        /*0138*/ 	.word	0x000049b0


	//   ....[24]....
        /*013c*/ 	.word	0x000049c0


	//   ....[25]....
        /*0140*/ 	.word	0x000049d0


	//   ....[26]....
        /*0144*/ 	.word	0x000049e0


	//   ....[27]....
        /*0148*/ 	.word	0x000049f0


	//   ....[28]....
        /*014c*/ 	.word	0x00004a80


	//   ....[29]....
        /*0150*/ 	.word	0x00004a90


	//   ....[30]....
        /*0154*/ 	.word	0x00004aa0


	//   ....[31]....
        /*0158*/ 	.word	0x00004ab0


	//   ....[32]....
        /*015c*/ 	.word	0x00004ac0


	//   ....[33]....
        /*0160*/ 	.word	0x00004ad0


	//   ....[34]....
        /*0164*/ 	.word	0x00004ae0


	//----- nvinfo : EIATTR_EXIT_INSTR_OFFSETS
	.align		4
.L_429:
        /*0168*/ 	.byte	0x04, 0x1c
        /*016a*/ 	.short	(.L_431 - .L_430)


	//   ....[0]....
.L_430:
        /*016c*/ 	.word	0x00004f60


	//----- nvinfo : EIATTR_MAX_THREADS
	.align		4
.L_431:
        /*0170*/ 	.byte	0x04, 0x05
        /*0172*/ 	.short	(.L_433 - .L_432)
.L_432:
        /*0174*/ 	.word	0x00000080
        /*0178*/ 	.word	0x00000001
        /*017c*/ 	.word	0x00000001


	//----- nvinfo : EIATTR_CRS_STACK_SIZE
	.align		4
.L_433:
        /*0180*/ 	.byte	0x04, 0x1e
        /*0182*/ 	.short	(.L_435 - .L_434)
.L_434:
        /*0184*/ 	.word	0x00000000


	//----- nvinfo : EIATTR_CBANK_PARAM_SIZE
	.align		4
.L_435:
        /*0188*/ 	.byte	0x03, 0x19
        /*018a*/ 	.short	0x0018


	//----- nvinfo : EIATTR_PARAM_CBANK
	.align		4
        /*018c*/ 	.byte	0x04, 0x0a
        /*018e*/ 	.short	(.L_437 - .L_436)
	.align		4
.L_436:
        /*0190*/ 	.word	index@(.nv.constant0._Z31router_gemm_kernel_float_outputI13__nv_bfloat16Li128ELi8ELi7ELi384ELi7168EEvPfPKT_S4_)
        /*0194*/ 	.short	0x0210
        /*0196*/ 	.short	0x0018


	//----- nvinfo : EIATTR_SW_WAR
	.align		4
.L_437:
        /*0198*/ 	.byte	0x04, 0x36
        /*019a*/ 	.short	(.L_439 - .L_438)
.L_438:
        /*019c*/ 	.word	0x00000008
.L_439:


//--------------------- .nv.info._Z31router_gemm_kernel_float_outputI13__nv_bfloat16Li128ELi8ELi6ELi384ELi7168EEvPfPKT_S4_ --------------------------
	.section	.nv.info._Z31router_gemm_kernel_float_outputI13__nv_bfloat16Li128ELi8ELi6ELi384ELi7168EEvPfPKT_S4_,"",@"SHT_CUDA_INFO"
	.sectionflags	@""
	.align	4


	//----- nvinfo : EIATTR_CUDA_API_VERSION
	.align		4
        /*0000*/ 	.byte	0x04, 0x37
        /*0002*/ 	.short	(.L_441 - .L_440)
.L_440:
        /*0004*/ 	.word	0x00000082


	//----- nvinfo : EIATTR_KPARAM_INFO
	.align		4
.L_441:
        /*0008*/ 	.byte	0x04, 0x17
        /*000a*/ 	.short	(.L_443 - .L_442)
.L_442:
        /*000c*/ 	.word	0x00000000
        /*0010*/ 	.short	0x0002
        /*0012*/ 	.short	0x0010
        /*0014*/ 	.byte	0x00, 0xf0, 0x21, 0x00


	//----- nvinfo : EIATTR_KPARAM_INFO
	.align		4
.L_443:
        /*0018*/ 	.byte	0x04, 0x17
        /*001a*/ 	.short	(.L_445 - .L_444)
.L_444:
        /*001c*/ 	.word	0x00000000
        /*0020*/ 	.short	0x0001
        /*0022*/ 	.short	0x0008
        /*0024*/ 	.byte	0x00, 0xf0, 0x21, 0x00


	//----- nvinfo : EIATTR_KPARAM_INFO
	.align		4
.L_445:
        /*0028*/ 	.byte	0x04, 0x17
        /*002a*/ 	.short	(.L_447 - .L_446)
.L_446:
        /*002c*/ 	.word	0x00000000
        /*0030*/ 	.short	0x0000
        /*0032*/ 	.short	0x0000
        /*0034*/ 	.byte	0x00, 0xf0, 0x21, 0x00


	//----- nvinfo : EIATTR_SPARSE_MMA_MASK
	.align		4
.L_447:
        /*0038*/ 	.byte	0x03, 0x50
        /*003a*/ 	.short	0x0000


	//----- nvinfo : EIATTR_MAXREG_COUNT
	.align		4
        /*003c*/ 	.byte	0x03, 0x1b
        /*003e*/ 	.short	0x00ff


	//----- nvinfo : EIATTR_NUM_BARRIERS
	.align		4
        /*0040*/ 	.byte	0x02, 0x4c
        /*0042*/ 	.byte	0x01
	.zero		1


	//----- nvinfo : EIATTR_MERCURY_ISA_VERSION
	.align		4
        /*0044*/ 	.byte	0x03, 0x5f
        /*0046*/ 	.short	0x0101


	//----- nvinfo : EIATTR_COOP_GROUP_MASK_REGIDS
	.align		4
        /*0048*/ 	.byte	0x04, 0x29
        /*004a*/ 	.short	(.L_449 - .L_448)


	//   ....[0]....
.L_448:
        /*004c*/ 	.word	0xffffffff


	//   ....[1]....
        /*0050*/ 	.word	0xffffffff


	//   ....[2]....
        /*0054*/ 	.word	0xffffffff


	//   ....[3]....
        /*0058*/ 	.word	0xffffffff


	//   ....[4]....
        /*005c*/ 	.word	0xffffffff


	//   ....[5]....
        /*0060*/ 	.word	0xffffffff


	//   ....[6]....
        /*0064*/ 	.word	0xffffffff


	//   ....[7]....
        /*0068*/ 	.word	0xffffffff


	//   ....[8]....
        /*006c*/ 	.word	0xffffffff


	//   ....[9]....
        /*0070*/ 	.word	0xffffffff


	//   ....[10]....
        /*0074*/ 	.word	0xffffffff


	//   ....[11]....
        /*0078*/ 	.word	0xffffffff


	//   ....[12]....
        /*007c*/ 	.word	0xffffffff


	//   ....[13]....
        /*0080*/ 	.word	0xffffffff


	//   ....[14]....
        /*0084*/ 	.word	0xffffffff


	//   ....[15]....
        /*0088*/ 	.word	0xffffffff


	//   ....[16]....
        /*008c*/ 	.word	0xffffffff


	//   ....[17]....
        /*0090*/ 	.word	0xffffffff


	//   ....[18]....
        /*0094*/ 	.word	0xffffffff


	//   ....[19]....
        /*0098*/ 	.word	0xffffffff


	//   ....[20]....
        /*009c*/ 	.word	0xffffffff


	//   ....[21]....
        /*00a0*/ 	.word	0xffffffff


	//   ....[22]....
        /*00a4*/ 	.word	0xffffffff


	//   ....[23]....
        /*00a8*/ 	.word	0xffffffff


	//   ....[24]....
        /*00ac*/ 	.word	0xffffffff


	//   ....[25]....
        /*00b0*/ 	.word	0xffffffff


	//   ....[26]....
        /*00b4*/ 	.word	0xffffffff


	//   ....[27]....
        /*00b8*/ 	.word	0xffffffff


	//   ....[28]....
        /*00bc*/ 	.word	0xffffffff


	//   ....[29]....
        /*00c0*/ 	.word	0xffffffff


	//----- nvinfo : EIATTR_COOP_GROUP_INSTR_OFFSETS
	.align		4
.L_449:
        /*00c4*/ 	.byte	0x04, 0x28
        /*00c6*/ 	.short	(.L_451 - .L_450)


	//   ....[0]....
.L_450:
        /*00c8*/ 	.word	0x00003dc0


	//   ....[1]....
        /*00cc*/ 	.word	0x00003dd0


	//   ....[2]....
        /*00d0*/ 	.word	0x00003de0


	//   ....[3]....
        /*00d4*/ 	.word	0x00003df0


	//   ....[4]....
        /*00d8*/ 	.word	0x00003e00


	//   ....[5]....
        /*00dc*/ 	.word	0x00003e10


	//   ....[6]....
        /*00e0*/ 	.word	0x00003e80


	//   ....[7]....
        /*00e4*/ 	.word	0x00003e90


	//   ....[8]....
        /*00e8*/ 	.word	0x00003ea0


	//   ....[9]....
        /*00ec*/ 	.word	0x00003eb0


	//   ....[10]....
        /*00f0*/ 	.word	0x00003ec0


	//   ....[11]....
        /*00f4*/ 	.word	0x00003ed0


	//   ....[12]....
        /*00f8*/ 	.word	0x00003f40


	//   ....[13]....
        /*00fc*/ 	.word	0x00003f50


	//   ....[14]....
        /*0100*/ 	.word	0x00003f60


	//   ....[15]....
        /*0104*/ 	.word	0x00003f70


	//   ....[16]....
        /*0108*/ 	.word	0x00003f80


	//   ....[17]....
        /*010c*/ 	.word	0x00003f90


	//   ....[18]....
        /*0110*/ 	.word	0x00004000


	//   ....[19]....
        /*0114*/ 	.word	0x00004010


	//   ....[20]....
        /*0118*/ 	.word	0x00004020


	//   ....[21]....
        /*011c*/ 	.word	0x00004030


	//   ....[22]....
        /*0120*/ 	.word	0x00004040


	//   ....[23]....
        /*0124*/ 	.word	0x00004050


	//   ....[24]....
        /*0128*/ 	.word	0x000040d0


	//   ....[25]....
        /*012c*/ 	.word	0x000040e0


	//   ....[26]....
        /*0130*/ 	.word	0x000040f0


	//   ....[27]....
        /*0134*/ 	.word	0x00004100


	//   ....[28]....
        /*0138*/ 	.word	0x00004110


	//   ....[29]....
        /*013c*/ 	.word	0x00004120


	//----- nvinfo : EIATTR_EXIT_INSTR_OFFSETS
	.align		4
.L_451:
        /*0140*/ 	.byte	0x04, 0x1c
        /*0142*/ 	.short	(.L_453 - .L_452)


	//   ....[0]....
.L_452:
        /*0144*/ 	.word	0x00004520


	//----- nvinfo : EIATTR_MAX_THREADS
	.align		4
.L_453:
        /*0148*/ 	.byte	0x04, 0x05
        /*014a*/ 	.short	(.L_455 - .L_454)
.L_454:
        /*014c*/ 	.word	0x00000080
        /*0150*/ 	.word	0x00000001
        /*0154*/ 	.word	0x00000001


	//----- nvinfo : EIATTR_CRS_STACK_SIZE
	.align		4
.L_455:
        /*0158*/ 	.byte	0x04, 0x1e
        /*015a*/ 	.short	(.L_457 - .L_456)
.L_456:
        /*015c*/ 	.word	0x00000000


	//----- nvinfo : EIATTR_CBANK_PARAM_SIZE
	.align		4
.L_457:
        /*0160*/ 	.byte	0x03, 0x19
        /*0162*/ 	.short	0x0018


	//----- nvinfo : EIATTR_PARAM_CBANK
	.align		4
        /*0164*/ 	.byte	0x04, 0x0a
        /*0166*/ 	.short	(.L_459 - .L_458)
	.align		4
.L_458:
        /*0168*/ 	.word	index@(.nv.constant0._Z31router_gemm_kernel_float_outputI13__nv_bfloat16Li128ELi8ELi6ELi384ELi7168EEvPfPKT_S4_)
        /*016c*/ 	.short	0x0210
        /*016e*/ 	.short	0x0018


	//----- nvinfo : EIATTR_SW_WAR
	.align		4
.L_459:
        /*0170*/ 	.byte	0x04, 0x36
        /*0172*/ 	.short	(.L_461 - .L_460)
.L_460:
        /*0174*/ 	.word	0x00000008
.L_461:


//--------------------- .nv.info._Z31router_gemm_kernel_float_outputI13__nv_bfloat16Li128ELi8ELi5ELi384ELi7168EEvPfPKT_S4_ --------------------------
	.section	.nv.info._Z31router_gemm_kernel_float_outputI13__nv_bfloat16Li128ELi8ELi5ELi384ELi7168EEvPfPKT_S4_,"",@"SHT_CUDA_INFO"
	.sectionflags	@""
	.align	4


	//----- nvinfo : EIATTR_CUDA_API_VERSION
	.align		4
        /*0000*/ 	.byte	0x04, 0x37
        /*0002*/ 	.short	(.L_463 - .L_462)
.L_462:
        /*0004*/ 	.word	0x00000082


	//----- nvinfo : EIATTR_KPARAM_INFO
	.align		4
.L_463:
        /*0008*/ 	.byte	0x04, 0x17
        /*000a*/ 	.short	(.L_465 - .L_464)
.L_464:
        /*000c*/ 	.word	0x00000000
        /*0010*/ 	.short	0x0002
        /*0012*/ 	.short	0x0010
        /*0014*/ 	.byte	0x00, 0xf0, 0x21, 0x00


	//----- nvinfo : EIATTR_KPARAM_INFO
	.align		4
.L_465:
        /*0018*/ 	.byte	0x04, 0x17
        /*001a*/ 	.short	(.L_467 - .L_466)
.L_466:
        /*001c*/ 	.word	0x00000000
        /*0020*/ 	.short	0x0001
        /*0022*/ 	.short	0x0008
        /*0024*/ 	.byte	0x00, 0xf0, 0x21, 0x00


	//----- nvinfo : EIATTR_KPARAM_INFO
	.align		4
.L_467:
        /*0028*/ 	.byte	0x04, 0x17
        /*002a*/ 	.short	(.L_469 - .L_468)
.L_468:
        /*002c*/ 	.word	0x00000000
        /*0030*/ 	.short	0x0000
        /*0032*/ 	.short	0x0000
        /*0034*/ 	.byte	0x00, 0xf0, 0x21, 0x00


	//----- nvinfo : EIATTR_SPARSE_MMA_MASK
	.align		4
.L_469:
        /*0038*/ 	.byte	0x03, 0x50
        /*003a*/ 	.short	0x0000


	//----- nvinfo : EIATTR_MAXREG_COUNT
	.align		4
        /*003c*/ 	.byte	0x03, 0x1b
        /*003e*/ 	.short	0x00ff


	//----- nvinfo : EIATTR_NUM_BARRIERS
	.align		4
        /*0040*/ 	.byte	0x02, 0x4c
        /*0042*/ 	.byte	0x01
	.zero		1


	//----- nvinfo : EIATTR_MERCURY_ISA_VERSION
	.align		4
        /*0044*/ 	.byte	0x03, 0x5f
        /*0046*/ 	.short	0x0101


	//----- nvinfo : EIATTR_COOP_GROUP_MASK_REGIDS
	.align		4
        /*0048*/ 	.byte	0x04, 0x29
        /*004a*/ 	.short	(.L_471 - .L_470)


	//   ....[0]....
.L_470:
        /*004c*/ 	.word	0xffffffff


	//   ....[1]....
        /*0050*/ 	.word	0xffffffff


	//   ....[2]....
        /*0054*/ 	.word	0xffffffff


	//   ....[3]....
        /*0058*/ 	.word	0xffffffff


	//   ....[4]....
        /*005c*/ 	.word	0xffffffff


	//   ....[5]....
        /*0060*/ 	.word	0xffffffff


	//   ....[6]....
        /*0064*/ 	.word	0xffffffff


	//   ....[7]....
        /*0068*/ 	.word	0xffffffff


	//   ....[8]....
        /*006c*/ 	.word	0xffffffff


	//   ....[9]....
        /*0070*/ 	.word	0xffffffff


	//   ....[10]....
        /*0074*/ 	.word	0xffffffff


	//   ....[11]....
        /*0078*/ 	.word	0xffffffff


	//   ....[12]....
        /*007c*/ 	.word	0xffffffff


	//   ....[13]....
        /*0080*/ 	.word	0xffffffff


	//   ....[14]....
        /*0084*/ 	.word	0xffffffff


	//   ....[15]....
        /*0088*/ 	.word	0xffffffff


	//   ....[16]....
        /*008c*/ 	.word	0xffffffff


	//   ....[17]....
        /*0090*/ 	.word	0xffffffff


	//   ....[18]....
        /*0094*/ 	.word	0xffffffff


	//   ....[19]....
        /*0098*/ 	.word	0xffffffff


	//   ....[20]....
        /*009c*/ 	.word	0xffffffff


	//   ....[21]....
        /*00a0*/ 	.word	0xffffffff


	//   ....[22]....
        /*00a4*/ 	.word	0xffffffff


	//   ....[23]....
        /*00a8*/ 	.word	0xffffffff


	//   ....[24]....
        /*00ac*/ 	.word	0xffffffff


	//----- nvinfo : EIATTR_COOP_GROUP_INSTR_OFFSETS
	.align		4
.L_471:
        /*00b0*/ 	.byte	0x04, 0x28
        /*00b2*/ 	.short	(.L_473 - .L_472)


	//   ....[0]....
.L_472:
        /*00b4*/ 	.word	0x00003490


	//   ....[1]....
        /*00b8*/ 	.word	0x000034a0


	//   ....[2]....
        /*00bc*/ 	.word	0x000034b0


	//   ....[3]....
        /*00c0*/ 	.word	0x000034c0


	//   ....[4]....
        /*00c4*/ 	.word	0x000034d0


	//   ....[5]....
        /*00c8*/ 	.word	0x00003530


	//   ....[6]....
        /*00cc*/ 	.word	0x00003540


	//   ....[7]....
        /*00d0*/ 	.word	0x00003550


	//   ....[8]....
        /*00d4*/ 	.word	0x00003560


	//   ....[9]....
        /*00d8*/ 	.word	0x00003570


	//   ....[10]....
        /*00dc*/ 	.word	0x000035d0


	//   ....[11]....
        /*00e0*/ 	.word	0x000035e0


	//   ....[12]....
        /*00e4*/ 	.word	0x000035f0


	//   ....[13]....
        /*00e8*/ 	.word	0x00003600


	//   ....[14]....
        /*00ec*/ 	.word	0x00003610


	//   ....[15]....
        /*00f0*/ 	.word	0x00003670


	//   ....[16]....
        /*00f4*/ 	.word	0x00003680


	//   ....[17]....
        /*00f8*/ 	.word	0x00003690


	//   ....[18]....
        /*00fc*/ 	.word	0x000036a0


	//   ....[19]....
        /*0100*/ 	.word	0x000036b0


	//   ....[20]....
        /*0104*/ 	.word	0x00003720


	//   ....[21]....
        /*0108*/ 	.word	0x00003730


	//   ....[22]....
        /*010c*/ 	.word	0x00003740


	//   ....[23]....
        /*0110*/ 	.word	0x00003750


	//   ....[24]....
        /*0114*/ 	.word	0x00003760


	//----- nvinfo : EIATTR_EXIT_INSTR_OFFSETS
	.align		4
.L_473:
        /*0118*/ 	.byte	0x04, 0x1c
        /*011a*/ 	.short	(.L_475 - .L_474)


	//   ....[0]....
.L_474:
        /*011c*/ 	.word	0x00003ae0


	//----- nvinfo : EIATTR_MAX_THREADS
	.align		4
.L_475:
        /*0120*/ 	.byte	0x04, 0x05
        /*0122*/ 	.short	(.L_477 - .L_476)
.L_476:
        /*0124*/ 	.word	0x00000080
        /*0128*/ 	.word	0x00000001
        /*012c*/ 	.word	0x00000001


	//----- nvinfo : EIATTR_CRS_STACK_SIZE
	.align		4
.L_477:
        /*0130*/ 	.byte	0x04, 0x1e
        /*0132*/ 	.short	(.L_479 - .L_478)
.L_478:
        /*0134*/ 	.word	0x00000000


	//----- nvinfo : EIATTR_CBANK_PARAM_SIZE
	.align		4
.L_479:
        /*0138*/ 	.byte	0x03, 0x19
        /*013a*/ 	.short	0x0018


	//----- nvinfo : EIATTR_PARAM_CBANK
	.align		4
        /*013c*/ 	.byte	0x04, 0x0a
        /*013e*/ 	.short	(.L_481 - .L_480)
	.align		4
.L_480:
        /*0140*/ 	.word	index@(.nv.constant0._Z31router_gemm_kernel_float_outputI13__nv_bfloat16Li128ELi8ELi5ELi384ELi7168EEvPfPKT_S4_)
        /*0144*/ 	.short	0x0210
        /*0146*/ 	.short	0x0018


	//----- nvinfo : EIATTR_SW_WAR
	.align		4
.L_481:
        /*0148*/ 	.byte	0x04, 0x36
        /*014a*/ 	.short	(.L_483 - .L_482)
.L_482:
        /*014c*/ 	.word	0x00000008
.L_483:


//--------------------- .nv.info._Z31router_gemm_kernel_float_outputI13__nv_bfloat16Li128ELi8ELi4ELi384ELi7168EEvPfPKT_S4_ --------------------------
	.section	.nv.info._Z31router_gemm_kernel_float_outputI13__nv_bfloat16Li128ELi8ELi4ELi384ELi7168EEvPfPKT_S4_,"",@"SHT_CUDA_INFO"
	.sectionflags	@""
	.align	4


	//----- nvinfo : EIATTR_CUDA_API_VERSION
	.align		4
        /*0000*/ 	.byte	0x04, 0x37
        /*0002*/ 	.short	(.L_485 - .L_484)
.L_484:
        /*0004*/ 	.word	0x00000082


	//----- nvinfo : EIATTR_KPARAM_INFO
	.align		4
.L_485:
        /*0008*/ 	.byte	0x04, 0x17
        /*000a*/ 	.short	(.L_487 - .L_486)
.L_486:
        /*000c*/ 	.word	0x00000000
        /*0010*/ 	.short	0x0002
        /*0012*/ 	.short	0x0010
        /*0014*/ 	.byte	0x00, 0xf0, 0x21, 0x00


	//----- nvinfo : EIATTR_KPARAM_INFO
	.align		4
.L_487:
        /*0018*/ 	.byte	0x04, 0x17
        /*001a*/ 	.short	(.L_489 - .L_488)
.L_488:
        /*001c*/ 	.word	0x00000000
        /*0020*/ 	.short	0x0001
        /*0022*/ 	.short	0x0008
        /*0024*/ 	.byte	0x00, 0xf0, 0x21, 0x00


	//----- nvinfo : EIATTR_KPARAM_INFO
	.align		4
.L_489:
        /*0028*/ 	.byte	0x04, 0x17
        /*002a*/ 	.short	(.L_491 - .L_490)
.L_490:
        /*002c*/ 	.word	0x00000000
        /*0030*/ 	.short	0x0000
        /*0032*/ 	.short	0x0000
        /*0034*/ 	.byte	0x00, 0xf0, 0x21, 0x00


	//----- nvinfo : EIATTR_SPARSE_MMA_MASK
	.align		4
.L_491:
        /*0038*/ 	.byte	0x03, 0x50
        /*003a*/ 	.short	0x0000


	//----- nvinfo : EIATTR_MAXREG_COUNT
	.align		4
        /*003c*/ 	.byte	0x03, 0x1b
        /*003e*/ 	.short	0x00ff


	//----- nvinfo : EIATTR_NUM_BARRIERS
	.align		4
        /*0040*/ 	.byte	0x02, 0x4c
        /*0042*/ 	.byte	0x01
	.zero		1


	//----- nvinfo : EIATTR_MERCURY_ISA_VERSION
	.align		4
        /*0044*/ 	.byte	0x03, 0x5f
        /*0046*/ 	.short	0x0101


	//----- nvinfo : EIATTR_COOP_GROUP_MASK_REGIDS
	.align		4
        /*0048*/ 	.byte	0x04, 0x29
        /*004a*/ 	.short	(.L_493 - .L_492)


	//   ....[0]....
.L_492:
        /*004c*/ 	.word	0xffffffff


	//   ....[1]....
        /*0050*/ 	.word	0xffffffff


	//   ....[2]....
        /*0054*/ 	.word	0xffffffff


	//   ....[3]....
        /*0058*/ 	.word	0xffffffff


	//   ....[4]....
        /*005c*/ 	.word	0xffffffff


	//   ....[5]....
        /*0060*/ 	.word	0xffffffff


	//   ....[6]....
        /*0064*/ 	.word	0xffffffff


	//   ....[7]....
        /*0068*/ 	.word	0xffffffff


	//   ....[8]....
        /*006c*/ 	.word	0xffffffff


	//   ....[9]....
        /*0070*/ 	.word	0xffffffff


	//   ....[10]....
        /*0074*/ 	.word	0xffffffff


	//   ....[11]....
        /*0078*/ 	.word	0xffffffff


	//   ....[12]....
        /*007c*/ 	.word	0xffffffff


	//   ....[13]....
        /*0080*/ 	.word	0xffffffff


	//   ....[14]....
        /*0084*/ 	.word	0xffffffff


	//   ....[15]....
        /*0088*/ 	.word	0xffffffff


	//   ....[16]....
        /*008c*/ 	.word	0xffffffff


	//   ....[17]....
        /*0090*/ 	.word	0xffffffff


	//   ....[18]....
        /*0094*/ 	.word	0xffffffff


	//   ....[19]....
        /*0098*/ 	.word	0xffffffff


	//----- nvinfo : EIATTR_COOP_GROUP_INSTR_OFFSETS
	.align		4
.L_493:
        /*009c*/ 	.byte	0x04, 0x28
        /*009e*/ 	.short	(.L_495 - .L_494)


	//   ....[0]....
.L_494:
        /*00a0*/ 	.word	0x00002b60


	//   ....[1]....
        /*00a4*/ 	.word	0x00002b70


	//   ....[2]....
        /*00a8*/ 	.word	0x00002b80


	//   ....[3]....
        /*00ac*/ 	.word	0x00002b90


	//   ....[4]....
        /*00b0*/ 	.word	0x00002be0


	//   ....[5]....
        /*00b4*/ 	.word	0x00002bf0


	//   ....[6]....
        /*00b8*/ 	.word	0x00002c00


	//   ....[7]....
        /*00bc*/ 	.word	0x00002c10


	//   ....[8]....
        /*00c0*/ 	.word	0x00002c60


	//   ....[9]....
        /*00c4*/ 	.word	0x00002c70


	//   ....[10]....
        /*00c8*/ 	.word	0x00002c80


	//   ....[11]....
        /*00cc*/ 	.word	0x00002c90


	//   ....[12]....
        /*00d0*/ 	.word	0x00002ce0


	//   ....[13]....
        /*00d4*/ 	.word	0x00002cf0


	//   ....[14]....
        /*00d8*/ 	.word	0x00002d00


	//   ....[15]....
        /*00dc*/ 	.word	0x00002d10


	//   ....[16]....
        /*00e0*/ 	.word	0x00002d70


	//   ....[17]....
        /*00e4*/ 	.word	0x00002d80


	//   ....[18]....
        /*00e8*/ 	.word	0x00002d90


	//   ....[19]....
        /*00ec*/ 	.word	0x00002da0


	//----- nvinfo : EIATTR_EXIT_INSTR_OFFSETS
	.align		4
.L_495:
        /*00f0*/ 	.byte	0x04, 0x1c
        /*00f2*/ 	.short	(.L_497 - .L_496)


	//   ....[0]....
.L_496:
        /*00f4*/ 	.word	0x000030a0


	//----- nvinfo : EIATTR_MAX_THREADS
	.align		4
.L_497:
        /*00f8*/ 	.byte	0x04, 0x05
        /*00fa*/ 	.short	(.L_499 - .L_498)
.L_498:
        /*00fc*/ 	.word	0x00000080
        /*0100*/ 	.word	0x00000001
        /*0104*/ 	.word	0x00000001


	//----- nvinfo : EIATTR_CRS_STACK_SIZE
	.align		4
.L_499:
        /*0108*/ 	.byte	0x04, 0x1e
        /*010a*/ 	.short	(.L_501 - .L_500)
.L_500:
        /*010c*/ 	.word	0x00000000


	//----- nvinfo : EIATTR_CBANK_PARAM_SIZE
	.align		4
.L_501:
        /*0110*/ 	.byte	0x03, 0x19
        /*0112*/ 	.short	0x0018


	//----- nvinfo : EIATTR_PARAM_CBANK
	.align		4
        /*0114*/ 	.byte	0x04, 0x0a
        /*0116*/ 	.short	(.L_503 - .L_502)
	.align		4
.L_502:
        /*0118*/ 	.word	index@(.nv.constant0._Z31router_gemm_kernel_float_outputI13__nv_bfloat16Li128ELi8ELi4ELi384ELi7168EEvPfPKT_S4_)
        /*011c*/ 	.short	0x0210
        /*011e*/ 	.short	0x0018


	//----- nvinfo : EIATTR_SW_WAR
	.align		4
.L_503:
        /*0120*/ 	.byte	0x04, 0x36
        /*0122*/ 	.short	(.L_505 - .L_504)
.L_504:
        /*0124*/ 	.word	0x00000008
.L_505:


//--------------------- .nv.info._Z31router_gemm_kernel_float_outputI13__nv_bfloat16Li128ELi8ELi3ELi384ELi7168EEvPfPKT_S4_ --------------------------
	.section	.nv.info._Z31router_gemm_kernel_float_outputI13__nv_bfloat16Li128ELi8ELi3ELi384ELi7168EEvPfPKT_S4_,"",@"SHT_CUDA_INFO"
	.sectionflags	@""
	.align	4


	//----- nvinfo : EIATTR_CUDA_API_VERSION
	.align		4
        /*0000*/ 	.byte	0x04, 0x37
        /*0002*/ 	.short	(.L_507 - .L_506)
.L_506:
        /*0004*/ 	.word	0x00000082


	//----- nvinfo : EIATTR_KPARAM_INFO
	.align		4
.L_507:
        /*0008*/ 	.byte	0x04, 0x17
        /*000a*/ 	.short	(.L_509 - .L_508)
.L_508:
        /*000c*/ 	.word	0x00000000
        /*0010*/ 	.short	0x0002
        /*0012*/ 	.short	0x0010
        /*0014*/ 	.byte	0x00, 0xf0, 0x21, 0x00


	//----- nvinfo : EIATTR_KPARAM_INFO
	.align		4
.L_509:
        /*0018*/ 	.byte	0x04, 0x17
        /*001a*/ 	.short	(.L_511 - .L_510)
.L_510:
        /*001c*/ 	.word	0x00000000
        /*0020*/ 	.short	0x0001
        /*0022*/ 	.short	0x0008
        /*0024*/ 	.byte	0x00, 0xf0, 0x21, 0x00


	//----- nvinfo : EIATTR_KPARAM_INFO
	.align		4
.L_511:
        /*0028*/ 	.byte	0x04, 0x17
        /*002a*/ 	.short	(.L_513 - .L_512)
.L_512:
        /*002c*/ 	.word	0x00000000
        /*0030*/ 	.short	0x0000
        /*0032*/ 	.short	0x0000
        /*0034*/ 	.byte	0x00, 0xf0, 0x21, 0x00


	//----- nvinfo : EIATTR_SPARSE_MMA_MASK
	.align		4
.L_513:
        /*0038*/ 	.byte	0x03, 0x50
        /*003a*/ 	.short	0x0000


	//----- nvinfo : EIATTR_MAXREG_COUNT
	.align		4
        /*003c*/ 	.byte	0x03, 0x1b
        /*003e*/ 	.short	0x00ff


	//----- nvinfo : EIATTR_NUM_BARRIERS
	.align		4
        /*0040*/ 	.byte	0x02, 0x4c
        /*0042*/ 	.byte	0x01
	.zero		1


	//----- nvinfo : EIATTR_MERCURY_ISA_VERSION
	.align		4
        /*0044*/ 	.byte	0x03, 0x5f
        /*0046*/ 	.short	0x0101


	//----- nvinfo : EIATTR_COOP_GROUP_MASK_REGIDS
	.align		4
        /*0048*/ 	.byte	0x04, 0x29
        /*004a*/ 	.short	(.L_515 - .L_514)


	//   ....[0]....
.L_514:
        /*004c*/ 	.word	0xffffffff


	//   ....[1]....
        /*0050*/ 	.word	0xffffffff


	//   ....[2]....
        /*0054*/ 	.word	0xffffffff


	//   ....[3]....
        /*0058*/ 	.word	0xffffffff


	//   ....[4]....
        /*005c*/ 	.word	0xffffffff


	//   ....[5]....
        /*0060*/ 	.word	0xffffffff


	//   ....[6]....
        /*0064*/ 	.word	0xffffffff


	//   ....[7]....
        /*0068*/ 	.word	0xffffffff


	//   ....[8]....
        /*006c*/ 	.word	0xffffffff


	//   ....[9]....
        /*0070*/ 	.word	0xffffffff


	//   ....[10]....
        /*0074*/ 	.word	0xffffffff


	//   ....[11]....
        /*0078*/ 	.word	0xffffffff


	//   ....[12]....
        /*007c*/ 	.word	0xffffffff


	//   ....[13]....
        /*0080*/ 	.word	0xffffffff


	//   ....[14]....
        /*0084*/ 	.word	0xffffffff


	//----- nvinfo : EIATTR_COOP_GROUP_INSTR_OFFSETS
	.align		4
.L_515:
        /*0088*/ 	.byte	0x04, 0x28
        /*008a*/ 	.short	(.L_517 - .L_516)


	//   ....[0]....
.L_516:
        /*008c*/ 	.word	0x00002230


	//   ....[1]....
        /*0090*/ 	.word	0x00002240


	//   ....[2]....
        /*0094*/ 	.word	0x00002250


	//   ....[3]....
        /*0098*/ 	.word	0x00002290


	//   ....[4]....
        /*009c*/ 	.word	0x000022a0


	//   ....[5]....
        /*00a0*/ 	.word	0x000022b0


	//   ....[6]....
        /*00a4*/ 	.word	0x000022f0


	//   ....[7]....
        /*00a8*/ 	.word	0x00002300


	//   ....[8]....
        /*00ac*/ 	.word	0x00002310


	//   ....[9]....
        /*00b0*/ 	.word	0x00002350


	//   ....[10]....
        /*00b4*/ 	.word	0x00002360


	//   ....[11]....
        /*00b8*/ 	.word	0x00002370


	//   ....[12]....
        /*00bc*/ 	.word	0x000023c0


	//   ....[13]....
        /*00c0*/ 	.word	0x000023d0


	//   ....[14]....
        /*00c4*/ 	.word	0x000023e0


	//----- nvinfo : EIATTR_EXIT_INSTR_OFFSETS
	.align		4
.L_517:
        /*00c8*/ 	.byte	0x04, 0x1c
        /*00ca*/ 	.short	(.L_519 - .L_518)


	//   ....[0]....
.L_518:
        /*00cc*/ 	.word	0x00002660


	//----- nvinfo : EIATTR_MAX_THREADS
	.align		4
.L_519:
        /*00d0*/ 	.byte	0x04, 0x05
        /*00d2*/ 	.short	(.L_521 - .L_520)
.L_520:
        /*00d4*/ 	.word	0x00000080
        /*00d8*/ 	.word	0x00000001
        /*00dc*/ 	.word	0x00000001


	//----- nvinfo : EIATTR_CRS_STACK_SIZE
	.align		4
.L_521:
        /*00e0*/ 	.byte	0x04, 0x1e
        /*00e2*/ 	.short	(.L_523 - .L_522)
.L_522:
        /*00e4*/ 	.word	0x00000000


	//----- nvinfo : EIATTR_CBANK_PARAM_SIZE
	.align		4
.L_523:
        /*00e8*/ 	.byte	0x03, 0x19
        /*00ea*/ 	.short	0x0018


	//----- nvinfo : EIATTR_PARAM_CBANK
	.align		4
        /*00ec*/ 	.byte	0x04, 0x0a
        /*00ee*/ 	.short	(.L_525 - .L_524)
	.align		4
.L_524:
        /*00f0*/ 	.word	index@(.nv.constant0._Z31router_gemm_kernel_float_outputI13__nv_bfloat16Li128ELi8ELi3ELi384ELi7168EEvPfPKT_S4_)
        /*00f4*/ 	.short	0x0210
        /*00f6*/ 	.short	0x0018


	//----- nvinfo : EIATTR_SW_WAR
	.align		4
.L_525:
        /*00f8*/ 	.byte	0x04, 0x36
        /*00fa*/ 	.short	(.L_527 - .L_526)
.L_526:
        /*00fc*/ 	.word	0x00000008
.L_527:


//--------------------- .nv.info._Z31router_gemm_kernel_float_outputI13__nv_bfloat16Li128ELi8ELi2ELi384ELi7168EEvPfPKT_S4_ --------------------------
	.section	.nv.info._Z31router_gemm_kernel_float_outputI13__nv_bfloat16Li128ELi8ELi2ELi384ELi7168EEvPfPKT_S4_,"",@"SHT_CUDA_INFO"
	.sectionflags	@""
	.align	4


	//----- nvinfo : EIATTR_CUDA_API_VERSION
	.align		4
        /*0000*/ 	.byte	0x04, 0x37
        /*0002*/ 	.short	(.L_529 - .L_528)
.L_528:
        /*0004*/ 	.word	0x00000082


	//----- nvinfo : EIATTR_KPARAM_INFO
	.align		4
.L_529:
        /*0008*/ 	.byte	0x04, 0x17
        /*000a*/ 	.short	(.L_531 - .L_530)
.L_530:
        /*000c*/ 	.word	0x00000000
        /*0010*/ 	.short	0x0002
        /*0012*/ 	.short	0x0010
        /*0014*/ 	.byte	0x00, 0xf0, 0x21, 0x00


	//----- nvinfo : EIATTR_KPARAM_INFO
	.align		4
.L_531:
        /*0018*/ 	.byte	0x04, 0x17
        /*001a*/ 	.short	(.L_533 - .L_532)
.L_532:
        /*001c*/ 	.word	0x00000000
        /*0020*/ 	.short	0x0001
        /*0022*/ 	.short	0x0008
        /*0024*/ 	.byte	0x00, 0xf0, 0x21, 0x00


	//----- nvinfo : EIATTR_KPARAM_INFO
	.align		4
.L_533:
        /*0028*/ 	.byte	0x04, 0x17
        /*002a*/ 	.short	(.L_535 - .L_534)
.L_534:
        /*002c*/ 	.word	0x00000000
        /*0030*/ 	.short	0x0000
        /*0032*/ 	.short	0x0000
        /*0034*/ 	.byte	0x00, 0xf0, 0x21, 0x00


	//----- nvinfo : EIATTR_SPARSE_MMA_MASK
	.align		4
.L_535:
        /*0038*/ 	.byte	0x03, 0x50
        /*003a*/ 	.short	0x0000


	//----- nvinfo : EIATTR_MAXREG_COUNT
	.align		4
        /*003c*/ 	.byte	0x03, 0x1b
        /*003e*/ 	.short	0x00ff


	//----- nvinfo : EIATTR_NUM_BARRIERS
	.align		4
        /*0040*/ 	.byte	0x02, 0x4c
        /*0042*/ 	.byte	0x01
	.zero		1


	//----- nvinfo : EIATTR_MERCURY_ISA_VERSION
	.align		4
        /*0044*/ 	.byte	0x03, 0x5f
        /*0046*/ 	.short	0x0101


	//----- nvinfo : EIATTR_COOP_GROUP_MASK_REGIDS
	.align		4
        /*0048*/ 	.byte	0x04, 0x29
        /*004a*/ 	.short	(.L_537 - .L_536)


	//   ....[0]....
.L_536:
        /*004c*/ 	.word	0xffffffff


	//   ....[1]....
        /*0050*/ 	.word	0xffffffff


	//   ....[2]....
        /*0054*/ 	.word	0xffffffff


	//   ....[3]....
        /*0058*/ 	.word	0xffffffff


	//   ....[4]....
        /*005c*/ 	.word	0xffffffff


	//   ....[5]....
        /*0060*/ 	.word	0xffffffff


	//   ....[6]....
        /*0064*/ 	.word	0xffffffff


	//   ....[7]....
        /*0068*/ 	.word	0xffffffff


	//   ....[8]....
        /*006c*/ 	.word	0xffffffff


	//   ....[9]....
        /*0070*/ 	.word	0xffffffff


	//----- nvinfo : EIATTR_COOP_GROUP_INSTR_OFFSETS
	.align		4
.L_537:
        /*0074*/ 	.byte	0x04, 0x28
        /*0076*/ 	.short	(.L_539 - .L_538)


	//   ....[0]....
.L_538:
        /*0078*/ 	.word	0x00001900


	//   ....[1]....
        /*007c*/ 	.word	0x00001910


	//   ....[2]....
        /*0080*/ 	.word	0x00001940


	//   ....[3]....
        /*0084*/ 	.word	0x00001950


	//   ....[4]....
        /*0088*/ 	.word	0x00001980


	//   ....[5]....
        /*008c*/ 	.word	0x00001990


	//   ....[6]....
        /*0090*/ 	.word	0x000019c0


	//   ....[7]....
        /*0094*/ 	.word	0x000019d0


	//   ....[8]....
        /*0098*/ 	.word	0x00001a20


	//   ....[9]....
        /*009c*/ 	.word	0x00001a30


	//----- nvinfo : EIATTR_EXIT_INSTR_OFFSETS
	.align		4
.L_539:
        /*00a0*/ 	.byte	0x04, 0x1c
        /*00a2*/ 	.short	(.L_541 - .L_540)


	//   ....[0]....
.L_540:
        /*00a4*/ 	.word	0x00001c20


	//----- nvinfo : EIATTR_MAX_THREADS
	.align		4
.L_541:
        /*00a8*/ 	.byte	0x04, 0x05
        /*00aa*/ 	.short	(.L_543 - .L_542)
.L_542:
        /*00ac*/ 	.word	0x00000080
        /*00b0*/ 	.word	0x00000001
        /*00b4*/ 	.word	0x00000001


	//----- nvinfo : EIATTR_CRS_STACK_SIZE
	.align		4
.L_543:
        /*00b8*/ 	.byte	0x04, 0x1e
        /*00ba*/ 	.short	(.L_545 - .L_544)
.L_544:
        /*00bc*/ 	.word	0x00000000


	//----- nvinfo : EIATTR_CBANK_PARAM_SIZE
	.align		4
.L_545:
        /*00c0*/ 	.byte	0x03, 0x19
        /*00c2*/ 	.short	0x0018


	//----- nvinfo : EIATTR_PARAM_CBANK
	.align		4
        /*00c4*/ 	.byte	0x04, 0x0a
        /*00c6*/ 	.short	(.L_547 - .L_546)
	.align		4
.L_546:
        /*00c8*/ 	.word	index@(.nv.constant0._Z31router_gemm_kernel_float_outputI13__nv_bfloat16Li128ELi8ELi2ELi384ELi7168EEvPfPKT_S4_)
        /*00cc*/ 	.short	0x0210
        /*00ce*/ 	.short	0x0018


	//----- nvinfo : EIATTR_SW_WAR
	.align		4
.L_547:
        /*00d0*/ 	.byte	0x04, 0x36
        /*00d2*/ 	.short	(.L_549 - .L_548)
.L_548:
        /*00d4*/ 	.word	0x00000008
.L_549:


//--------------------- .nv.info._Z31router_gemm_kernel_float_outputI13__nv_bfloat16Li128ELi8ELi1ELi384ELi7168EEvPfPKT_S4_ --------------------------
	.section	.nv.info._Z31router_gemm_kernel_float_outputI13__nv_bfloat16Li128ELi8ELi1ELi384ELi7168EEvPfPKT_S4_,"",@"SHT_CUDA_INFO"
	.sectionflags	@""
	.align	4


	//----- nvinfo : EIATTR_CUDA_API_VERSION
	.align		4
        /*0000*/ 	.byte	0x04, 0x37
        /*0002*/ 	.short	(.L_551 - .L_550)
.L_550:
        /*0004*/ 	.word	0x00000082


	//----- nvinfo : EIATTR_KPARAM_INFO
	.align		4
.L_551:
        /*0008*/ 	.byte	0x04, 0x17
        /*000a*/ 	.short	(.L_553 - .L_552)
.L_552:
        /*000c*/ 	.word	0x00000000
        /*0010*/ 	.short	0x0002
        /*0012*/ 	.short	0x0010
        /*0014*/ 	.byte	0x00, 0xf0, 0x21, 0x00


	//----- nvinfo : EIATTR_KPARAM_INFO
	.align		4
.L_553:
        /*0018*/ 	.byte	0x04, 0x17
        /*001a*/ 	.short	(.L_555 - .L_554)
.L_554:
        /*001c*/ 	.word	0x00000000
        /*0020*/ 	.short	0x0001
        /*0022*/ 	.short	0x0008
        /*0024*/ 	.byte	0x00, 0xf0, 0x21, 0x00


	//----- nvinfo : EIATTR_KPARAM_INFO
	.align		4
.L_555:
        /*0028*/ 	.byte	0x04, 0x17
        /*002a*/ 	.short	(.L_557 - .L_556)
.L_556:
        /*002c*/ 	.word	0x00000000
        /*0030*/ 	.short	0x0000
        /*0032*/ 	.short	0x0000
        /*0034*/ 	.byte	0x00, 0xf0, 0x21, 0x00


	//----- nvinfo : EIATTR_SPARSE_MMA_MASK
	.align		4
.L_557:
        /*0038*/ 	.byte	0x03, 0x50
        /*003a*/ 	.short	0x0000


	//----- nvinfo : EIATTR_MAXREG_COUNT
	.align		4
        /*003c*/ 	.byte	0x03, 0x1b
        /*003e*/ 	.short	0x00ff


	//----- nvinfo : EIATTR_NUM_BARRIERS
	.align		4
        /*0040*/ 	.byte	0x02, 0x4c
        /*0042*/ 	.byte	0x01
	.zero		1


	//----- nvinfo : EIATTR_MERCURY_ISA_VERSION
	.align		4
        /*0044*/ 	.byte	0x03, 0x5f
        /*0046*/ 	.short	0x0101


	//----- nvinfo : EIATTR_COOP_GROUP_MASK_REGIDS
	.align		4
        /*0048*/ 	.byte	0x04, 0x29
        /*004a*/ 	.short	(.L_559 - .L_558)


	//   ....[0]....
.L_558:
        /*004c*/ 	.word	0xffffffff


	//   ....[1]....
        /*0050*/ 	.word	0xffffffff


	//   ....[2]....
        /*0054*/ 	.word	0xffffffff


	//   ....[3]....
        /*0058*/ 	.word	0xffffffff


	//   ....[4]....
        /*005c*/ 	.word	0xffffffff


	//----- nvinfo : EIATTR_COOP_GROUP_INSTR_OFFSETS
	.align		4
.L_559:
        /*0060*/ 	.byte	0x04, 0x28
        /*0062*/ 	.short	(.L_561 - .L_560)


	//   ....[0]....
.L_560:
        /*0064*/ 	.word	0x00000fd0


	//   ....[1]....
        /*0068*/ 	.word	0x00000ff0


	//   ....[2]....
        /*006c*/ 	.word	0x00001010


	//   ....[3]....
        /*0070*/ 	.word	0x00001040


	//   ....[4]....
        /*0074*/ 	.word	0x00001070


	//----- nvinfo : EIATTR_EXIT_INSTR_OFFSETS
	.align		4
.L_561:
        /*0078*/ 	.byte	0x04, 0x1c
        /*007a*/ 	.short	(.L_563 - .L_562)


	//   ....[0]....
.L_562:
        /*007c*/ 	.word	0x00001240


	//----- nvinfo : EIATTR_MAX_THREADS
	.align		4
.L_563:
        /*0080*/ 	.byte	0x04, 0x05
        /*0082*/ 	.short	(.L_565 - .L_564)
.L_564:
        /*0084*/ 	.word	0x00000080
        /*0088*/ 	.word	0x00000001
        /*008c*/ 	.word	0x00000001


	//----- nvinfo : EIATTR_CRS_STACK_SIZE
	.align		4
.L_565:
        /*0090*/ 	.byte	0x04, 0x1e
        /*0092*/ 	.short	(.L_567 - .L_566)
.L_566:
        /*0094*/ 	.word	0x00000000


	//----- nvinfo : EIATTR_CBANK_PARAM_SIZE
	.align		4
.L_567:
        /*0098*/ 	.byte	0x03, 0x19
        /*009a*/ 	.short	0x0018


	//----- nvinfo : EIATTR_PARAM_CBANK
	.align		4
        /*009c*/ 	.byte	0x04, 0x0a
        /*009e*/ 	.short	(.L_569 - .L_568)
	.align		4
.L_568:
        /*00a0*/ 	.word	index@(.nv.constant0._Z31router_gemm_kernel_float_outputI13__nv_bfloat16Li128ELi8ELi1ELi384ELi7168EEvPfPKT_S4_)
        /*00a4*/ 	.short	0x0210
        /*00a6*/ 	.short	0x0018


	//----- nvinfo : EIATTR_SW_WAR
	.align		4
.L_569:
        /*00a8*/ 	.byte	0x04, 0x36
        /*00aa*/ 	.short	(.L_571 - .L_570)
.L_570:
        /*00ac*/ 	.word	0x00000008
.L_571:


//--------------------- .nv.info._Z31router_gemm_kernel_float_outputI13__nv_bfloat16Li128ELi8ELi16ELi256ELi7168EEvPfPKT_S4_ --------------------------
	.section	.nv.info._Z31router_gemm_kernel_float_outputI13__nv_bfloat16Li128ELi8ELi16ELi256ELi7168EEvPfPKT_S4_,"",@"SHT_CUDA_INFO"
	.sectionflags	@""
	.align	4


	//----- nvinfo : EIATTR_CUDA_API_VERSION
	.align		4
        /*0000*/ 	.byte	0x04, 0x37
        /*0002*/ 	.short	(.L_573 - .L_572)
.L_572:
        /*0004*/ 	.word	0x00000082


	//----- nvinfo : EIATTR_KPARAM_INFO
	.align		4
.L_573:
        /*0008*/ 	.byte	0x04, 0x17
        /*000a*/ 	.short	(.L_575 - .L_574)
.L_574:
        /*000c*/ 	.word	0x00000000
        /*0010*/ 	.short	0x0002
        /*0012*/ 	.short	0x0010
        /*0014*/ 	.byte	0x00, 0xf0, 0x21, 0x00


	//----- nvinfo : EIATTR_KPARAM_INFO
	.align		4
.L_575:
        /*0018*/ 	.byte	0x04, 0x17
        /*001a*/ 	.short	(.L_577 - .L_576)
.L_576:
        /*001c*/ 	.word	0x00000000
        /*0020*/ 	.short	0x0001
        /*0022*/ 	.short	0x0008
        /*0024*/ 	.byte	0x00, 0xf0, 0x21, 0x00


	//----- nvinfo : EIATTR_KPARAM_INFO
	.align		4
.L_577:
        /*0028*/ 	.byte	0x04, 0x17
        /*002a*/ 	.short	(.L_579 - .L_578)
.L_578:
        /*002c*/ 	.word	0x00000000
        /*0030*/ 	.short	0x0000
        /*0032*/ 	.short	0x0000
        /*0034*/ 	.byte	0x00, 0xf0, 0x21, 0x00


	//----- nvinfo : EIATTR_SPARSE_MMA_MASK
	.align		4
.L_579:
        /*0038*/ 	.byte	0x03, 0x50
        /*003a*/ 	.short	0x0000


	//----- nvinfo : EIATTR_MAXREG_COUNT
	.align		4
        /*003c*/ 	.byte	0x03, 0x1b
        /*003e*/ 	.short	0x00ff


	//----- nvinfo : EIATTR_NUM_BARRIERS
	.align		4
        /*0040*/ 	.byte	0x02, 0x4c
        /*0042*/ 	.byte	0x01
	.zero		1


	//----- nvinfo : EIATTR_MERCURY_ISA_VERSION
	.align		4
        /*0044*/ 	.byte	0x03, 0x5f
        /*0046*/ 	.short	0x0101


	//----- nvinfo : EIATTR_COOP_GROUP_MASK_REGIDS
	.align		4
        /*0048*/ 	.byte	0x04, 0x29
        /*004a*/ 	.short	(.L_581 - .L_580)


	//   ....[0]....
.L_580:
        /*004c*/ 	.word	0xffffffff


	//   ....[1]....
        /*0050*/ 	.word	0xffffffff


	//   ....[2]....
        /*0054*/ 	.word	0xffffffff


	//   ....[3]....
        /*0058*/ 	.word	0xffffffff


	//   ....[4]....
        /*005c*/ 	.word	0xffffffff


	//   ....[5]....
        /*0060*/ 	.word	0xffffffff


	//   ....[6]....
        /*0064*/ 	.word	0xffffffff


	//   ....[7]....
        /*0068*/ 	.word	0xffffffff


	//   ....[8]....
        /*006c*/ 	.word	0xffffffff


	//   ....[9]....
        /*0070*/ 	.word	0xffffffff


	//   ....[10]....
        /*0074*/ 	.word	0xffffffff


	//   ....[11]....
        /*0078*/ 	.word	0xffffffff


	//   ....[12]....
        /*007c*/ 	.word	0xffffffff


	//   ....[13]....
        /*0080*/ 	.word	0xffffffff


	//   ....[14]....
        /*0084*/ 	.word	0xffffffff


	//   ....[15]....
        /*0088*/ 	.word	0xffffffff


	//   ....[16]....
        /*008c*/ 	.word	0xffffffff


	//   ....[17]....
        /*0090*/ 	.word	0xffffffff


	//   ....[18]....
        /*0094*/ 	.word	0xffffffff


	//   ....[19]....
        /*0098*/ 	.word	0xffffffff


	//   ....[20]....
        /*009c*/ 	.word	0xffffffff


	//   ....[21]....
        /*00a0*/ 	.word	0xffffffff


	//   ....[22]....
        /*00a4*/ 	.word	0xffffffff


	//   ....[23]....
        /*00a8*/ 	.word	0xffffffff


	//   ....[24]....
        /*00ac*/ 	.word	0xffffffff


	//   ....[25]....
        /*00b0*/ 	.word	0xffffffff


	//   ....[26]....
        /*00b4*/ 	.word	0xffffffff


	//   ....[27]....
        /*00b8*/ 	.word	0xffffffff


	//   ....[28]....
        /*00bc*/ 	.word	0xffffffff


	//   ....[29]....
        /*00c0*/ 	.word	0xffffffff


	//   ....[30]....
        /*00c4*/ 	.word	0xffffffff


	//   ....[31]....
        /*00c8*/ 	.word	0xffffffff


	//   ....[32]....
        /*00cc*/ 	.word	0xffffffff


	//   ....[33]....
        /*00d0*/ 	.word	0xffffffff


	//   ....[34]....
        /*00d4*/ 	.word	0xffffffff


	//   ....[35]....
        /*00d8*/ 	.word	0xffffffff


	//   ....[36]....
        /*00dc*/ 	.word	0xffffffff


	//   ....[37]....
        /*00e0*/ 	.word	0xffffffff


	//   ....[38]....
        /*00e4*/ 	.word	0xffffffff


	//   ....[39]....
        /*00e8*/ 	.word	0xffffffff


	//   ....[40]....
        /*00ec*/ 	.word	0xffffffff


	//   ....[41]....
        /*00f0*/ 	.word	0xffffffff


	//   ....[42]....
        /*00f4*/ 	.word	0xffffffff


	//   ....[43]....
        /*00f8*/ 	.word	0xffffffff


	//   ....[44]....
        /*00fc*/ 	.word	0xffffffff


	//   ....[45]....
        /*0100*/ 	.word	0xffffffff


	//   ....[46]....
        /*0104*/ 	.word	0xffffffff


	//   ....[47]....
        /*0108*/ 	.word	0xffffffff


	//   ....[48]....
        /*010c*/ 	.word	0xffffffff


	//   ....[49]....
        /*0110*/ 	.word	0xffffffff


	//   ....[50]....
        /*0114*/ 	.word	0xffffffff


	//   ....[51]....
        /*0118*/ 	.word	0xffffffff


	//   ....[52]....
        /*011c*/ 	.word	0xffffffff


	//   ....[53]....
        /*0120*/ 	.word	0xffffffff


	//   ....[54]....
        /*0124*/ 	.word	0xffffffff


	//   ....[55]....
        /*0128*/ 	.word	0xffffffff


	//   ....[56]....
        /*012c*/ 	.word	0xffffffff


	//   ....[57]....
        /*0130*/ 	.word	0xffffffff


	//   ....[58]....
        /*0134*/ 	.word	0xffffffff


	//   ....[59]....
        /*0138*/ 	.word	0xffffffff


	//   ....[60]....
        /*013c*/ 	.word	0xffffffff


	//   ....[61]....
        /*0140*/ 	.word	0xffffffff


	//   ....[62]....
        /*0144*/ 	.word	0xffffffff


	//   ....[63]....
        /*0148*/ 	.word	0xffffffff


	//   ....[64]....
        /*014c*/ 	.word	0xffffffff


	//   ....[65]....
        /*0150*/ 	.word	0xffffffff


	//   ....[66]....
        /*0154*/ 	.word	0xffffffff


	//   ....[67]....
        /*0158*/ 	.word	0xffffffff


	//   ....[68]....
        /*015c*/ 	.word	0xffffffff


	//   ....[69]....
        /*0160*/ 	.word	0xffffffff


	//   ....[70]....
        /*0164*/ 	.word	0xffffffff


	//   ....[71]....
        /*0168*/ 	.word	0xffffffff


	//   ....[72]....
        /*016c*/ 	.word	0xffffffff


	//   ....[73]....
        /*0170*/ 	.word	0xffffffff


	//   ....[74]....
        /*0174*/ 	.word	0xffffffff


	//   ....[75]....
        /*0178*/ 	.word	0xffffffff


	//   ....[76]....
        /*017c*/ 	.word	0xffffffff


	//   ....[77]....
        /*0180*/ 	.word	0xffffffff


	//   ....[78]....
        /*0184*/ 	.word	0xffffffff


	//   ....[79]....
        /*0188*/ 	.word	0xffffffff


	//----- nvinfo : EIATTR_COOP_GROUP_INSTR_OFFSETS
	.align		4
.L_581:
        /*018c*/ 	.byte	0x04, 0x28
        /*018e*/ 	.short	(.L_583 - .L_582)


	//   ....[0]....
.L_582:
        /*0190*/ 	.word	0x00007fb0


	//   ....[1]....
        /*0194*/ 	.word	0x000080f0


	//   ....[2]....
        /*0198*/ 	.word	0x00008380


	//   ....[3]....
        /*019c*/ 	.word	0x000085b0


	//   ....[4]....
        /*01a0*/ 	.word	0x00008670


	//   ....[5]....
        /*01a4*/ 	.word	0x00008770


	//   ....[6]....
        /*01a8*/ 	.word	0x00008890


	//   ....[7]....
        /*01ac*/ 	.word	0x00009ab0


	//   ....[8]....
        /*01b0*/ 	.word	0x00009ac0


	//   ....[9]....
        /*01b4*/ 	.word	0x00009ad0


	//   ....[10]....
        /*01b8*/ 	.word	0x00009ae0


	//   ....[11]....
        /*01bc*/ 	.word	0x00009af0


	//   ....[12]....
        /*01c0*/ 	.word	0x00009b00


	//   ....[13]....
        /*01c4*/ 	.word	0x00009b10


	//   ....[14]....
        /*01c8*/ 	.word	0x00009b20


	//   ....[15]....
        /*01cc*/ 	.word	0x00009b30


	//   ....[16]....
        /*01d0*/ 	.word	0x00009b40


	//   ....[17]....
        /*01d4*/ 	.word	0x00009b50


	//   ....[18]....
        /*01d8*/ 	.word	0x00009b60


	//   ....[19]....
        /*01dc*/ 	.word	0x00009b70


	//   ....[20]....
        /*01e0*/ 	.word	0x00009b80


	//   ....[21]....
        /*01e4*/ 	.word	0x00009c70


	//   ....[22]....
        /*01e8*/ 	.word	0x00009c80


	//   ....[23]....
        /*01ec*/ 	.word	0x00009c90


	//   ....[24]....
        /*01f0*/ 	.word	0x00009ca0


	//   ....[25]....
        /*01f4*/ 	.word	0x00009cb0


	//   ....[26]....
        /*01f8*/ 	.word	0x00009cc0


	//   ....[27]....
        /*01fc*/ 	.word	0x00009cd0


	//   ....[28]....
        /*0200*/ 	.word	0x00009ce0


	//   ....[29]....
        /*0204*/ 	.word	0x00009cf0


	//   ....[30]....
        /*0208*/ 	.word	0x00009d00


	//   ....[31]....
        /*020c*/ 	.word	0x00009d10


	//   ....[32]....
        /*0210*/ 	.word	0x00009d20


	//   ....[33]....
        /*0214*/ 	.word	0x00009d30


	//   ....[34]....
        /*0218*/ 	.word	0x00009d40


	//   ....[35]....
        /*021c*/ 	.word	0x00009d50


	//   ....[36]....
        /*0220*/ 	.word	0x00009e40


	//   ....[37]....
        /*0224*/ 	.word	0x00009e60


	//   ....[38]....
        /*0228*/ 	.word	0x00009e70


	//   ....[39]....
        /*022c*/ 	.word	0x00009e80


	//   ....[40]....
        /*0230*/ 	.word	0x00009e90


	//   ....[41]....
        /*0234*/ 	.word	0x00009ea0


	//   ....[42]....
        /*0238*/ 	.word	0x00009eb0


	//   ....[43]....
        /*023c*/ 	.word	0x00009ec0


	//   ....[44]....
        /*0240*/ 	.word	0x00009ed0


	//   ....[45]....
        /*0244*/ 	.word	0x00009ee0


	//   ....[46]....
        /*0248*/ 	.word	0x00009ef0


	//   ....[47]....
        /*024c*/ 	.word	0x00009f00


	//   ....[48]....
        /*0250*/ 	.word	0x00009f10


	//   ....[49]....
        /*0254*/ 	.word	0x00009f20


	//   ....[50]....
        /*0258*/ 	.word	0x00009f30


	//   ....[51]....
        /*025c*/ 	.word	0x0000a020


	//   ....[52]....
        /*0260*/ 	.word	0x0000a040


	//   ....[53]....
        /*0264*/ 	.word	0x0000a050


	//   ....[54]....
        /*0268*/ 	.word	0x0000a060


	//   ....[55]....
        /*026c*/ 	.word	0x0000a070


	//   ....[56]....
        /*0270*/ 	.word	0x0000a080


	//   ....[57]....
        /*0274*/ 	.word	0x0000a090


	//   ....[58]....
        /*0278*/ 	.word	0x0000a0a0


	//   ....[59]....
        /*027c*/ 	.word	0x0000a0b0


	//   ....[60]....
        /*0280*/ 	.word	0x0000a0c0


	//   ....[61]....
        /*0284*/ 	.word	0x0000a0d0


	//   ....[62]....
        /*0288*/ 	.word	0x0000a0e0


	//   ....[63]....
        /*028c*/ 	.word	0x0000a0f0


	//   ....[64]....
        /*0290*/ 	.word	0x0000a100


	//   ....[65]....
        /*0294*/ 	.word	0x0000a110


	//   ....[66]....
        /*0298*/ 	.word	0x0000a210


	//   ....[67]....
        /*029c*/ 	.word	0x0000a230


	//   ....[68]....
        /*02a0*/ 	.word	0x0000a240


	//   ....[69]....
        /*02a4*/ 	.word	0x0000a250


	//   ....[70]....
        /*02a8*/ 	.word	0x0000a260


	//   ....[71]....
        /*02ac*/ 	.word	0x0000a270


	//   ....[72]....
        /*02b0*/ 	.word	0x0000a280


	//   ....[73]....
        /*02b4*/ 	.word	0x0000a290


	//   ....[74]....
        /*02b8*/ 	.word	0x0000a2a0


	//   ....[75]....
        /*02bc*/ 	.word	0x0000a2b0


	//   ....[76]....
        /*02c0*/ 	.word	0x0000a2c0


	//   ....[77]....
        /*02c4*/ 	.word	0x0000a2d0


	//   ....[78]....
        /*02c8*/ 	.word	0x0000a2e0


	//   ....[79]....
        /*02cc*/ 	.word	0x0000a2f0


	//----- nvinfo : EIATTR_EXIT_INSTR_OFFSETS
	.align		4
.L_583:
        /*02d0*/ 	.byte	0x04, 0x1c
        /*02d2*/ 	.short	(.L_585 - .L_584)


	//   ....[0]....
.L_584:
        /*02d4*/ 	.word	0x0000aba0


	//----- nvinfo : EIATTR_MAX_THREADS
	.align		4
.L_585:
        /*02d8*/ 	.byte	0x04, 0x05
        /*02da*/ 	.short	(.L_587 - .L_586)
.L_586:
        /*02dc*/ 	.word	0x00000080
        /*02e0*/ 	.word	0x00000001
        /*02e4*/ 	.word	0x00000001


	//----- nvinfo : EIATTR_CRS_STACK_SIZE
	.align		4
.L_587:
        /*02e8*/ 	.byte	0x04, 0x1e
        /*02ea*/ 	.short	(.L_589 - .L_588)
.L_588:
        /*02ec*/ 	.word	0x00000000


	//----- nvinfo : EIATTR_CBANK_PARAM_SIZE
	.align		4
.L_589:
        /*02f0*/ 	.byte	0x03, 0x19
        /*02f2*/ 	.short	0x0018


	//----- nvinfo : EIATTR_PARAM_CBANK
	.align		4
        /*02f4*/ 	.byte	0x04, 0x0a
        /*02f6*/ 	.short	(.L_591 - .L_590)
	.align		4
.L_590:
        /*02f8*/ 	.word	index@(.nv.constant0._Z31router_gemm_kernel_float_outputI13__nv_bfloat16Li128ELi8ELi16ELi256ELi7168EEvPfPKT_S4_)
        /*02fc*/ 	.short	0x0210
        /*02fe*/ 	.short	0x0018


	//----- nvinfo : EIATTR_SW_WAR
	.align		4
.L_591:
        /*0300*/ 	.byte	0x04, 0x36
        /*0302*/ 	.short	(.L_593 - .L_592)
.L_592:
        /*0304*/ 	.word	0x00000008
.L_593:


//--------------------- .nv.info._Z31router_gemm_kernel_float_outputI13__nv_bfloat16Li128ELi8ELi15ELi256ELi7168EEvPfPKT_S4_ --------------------------
	.section	.nv.info._Z31router_gemm_kernel_float_outputI13__nv_bfloat16Li128ELi8ELi15ELi256ELi7168EEvPfPKT_S4_,"",@"SHT_CUDA_INFO"
	.sectionflags	@""
	.align	4


	//----- nvinfo : EIATTR_CUDA_API_VERSION
	.align		4
        /*0000*/ 	.byte	0x04, 0x37
        /*0002*/ 	.short	(.L_595 - .L_594)
.L_594:
        /*0004*/ 	.word	0x00000082


	//----- nvinfo : EIATTR_KPARAM_INFO
	.align		4
.L_595:
        /*0008*/ 	.byte	0x04, 0x17
        /*000a*/ 	.short	(.L_597 - .L_596)
.L_596:
        /*000c*/ 	.word	0x00000000
        /*0010*/ 	.short	0x0002
        /*0012*/ 	.short	0x0010
        /*0014*/ 	.byte	0x00, 0xf0, 0x21, 0x00


	//----- nvinfo : EIATTR_KPARAM_INFO
	.align		4
.L_597:
        /*0018*/ 	.byte	0x04, 0x17
        /*001a*/ 	.short	(.L_599 - .L_598)
.L_598:
        /*001c*/ 	.word	0x00000000
        /*0020*/ 	.short	0x0001
        /*0022*/ 	.short	0x0008
        /*0024*/ 	.byte	0x00, 0xf0, 0x21, 0x00


	//----- nvinfo : EIATTR_KPARAM_INFO
	.align		4
.L_599:
        /*0028*/ 	.byte	0x04, 0x17
        /*002a*/ 	.short	(.L_601 - .L_600)
.L_600:
        /*002c*/ 	.word	0x00000000
        /*0030*/ 	.short	0x0000
        /*0032*/ 	.short	0x0000
        /*0034*/ 	.byte	0x00, 0xf0, 0x21, 0x00


	//----- nvinfo : EIATTR_SPARSE_MMA_MASK
	.align		4
.L_601:
        /*0038*/ 	.byte	0x03, 0x50
        /*003a*/ 	.short	0x0000


	//----- nvinfo : EIATTR_MAXREG_COUNT
	.align		4
        /*003c*/ 	.byte	0x03, 0x1b
        /*003e*/ 	.short	0x00ff


	//----- nvinfo : EIATTR_NUM_BARRIERS
	.align		4
        /*0040*/ 	.byte	0x02, 0x4c
        /*0042*/ 	.byte	0x01
	.zero		1


	//----- nvinfo : EIATTR_MERCURY_ISA_VERSION
	.align		4
        /*0044*/ 	.byte	0x03, 0x5f
        /*0046*/ 	.short	0x0101


	//----- nvinfo : EIATTR_COOP_GROUP_MASK_REGIDS
	.align		4
        /*0048*/ 	.byte	0x04, 0x29
        /*004a*/ 	.short	(.L_603 - .L_602)


	//   ....[0]....
.L_602:
        /*004c*/ 	.word	0xffffffff


	//   ....[1]....
        /*0050*/ 	.word	0xffffffff


	//   ....[2]....
        /*0054*/ 	.word	0xffffffff


	//   ....[3]....
        /*0058*/ 	.word	0xffffffff


	//   ....[4]....
        /*005c*/ 	.word	0xffffffff


	//   ....[5]....
        /*0060*/ 	.word	0xffffffff


	//   ....[6]....
        /*0064*/ 	.word	0xffffffff


	//   ....[7]....
        /*0068*/ 	.word	0xffffffff


	//   ....[8]....
        /*006c*/ 	.word	0xffffffff


	//   ....[9]....
        /*0070*/ 	.word	0xffffffff


	//   ....[10]....
        /*0074*/ 	.word	0xffffffff


	//   ....[11]....
        /*0078*/ 	.word	0xffffffff


	//   ....[12]....
        /*007c*/ 	.word	0xffffffff


	//   ....[13]....
        /*0080*/ 	.word	0xffffffff


	//   ....[14]....
        /*0084*/ 	.word	0xffffffff


	//   ....[15]....
        /*0088*/ 	.word	0xffffffff


	//   ....[16]....
        /*008c*/ 	.word	0xffffffff


	//   ....[17]....
        /*0090*/ 	.word	0xffffffff


	//   ....[18]....
        /*0094*/ 	.word	0xffffffff


	//   ....[19]....
        /*0098*/ 	.word	0xffffffff


	//   ....[20]....
        /*009c*/ 	.word	0xffffffff


	//   ....[21]....
        /*00a0*/ 	.word	0xffffffff


	//   ....[22]....
        /*00a4*/ 	.word	0xffffffff


	//   ....[23]....
        /*00a8*/ 	.word	0xffffffff


	//   ....[24]....
        /*00ac*/ 	.word	0xffffffff


	//   ....[25]....
        /*00b0*/ 	.word	0xffffffff


	//   ....[26]....
        /*00b4*/ 	.word	0xffffffff


	//   ....[27]....
        /*00b8*/ 	.word	0xffffffff


	//   ....[28]....
        /*00bc*/ 	.word	0xffffffff


	//   ....[29]....
        /*00c0*/ 	.word	0xffffffff


	//   ....[30]....
        /*00c4*/ 	.word	0xffffffff


	//   ....[31]....
        /*00c8*/ 	.word	0xffffffff


	//   ....[32]....
        /*00cc*/ 	.word	0xffffffff


	//   ....[33]....
        /*00d0*/ 	.word	0xffffffff


	//   ....[34]....
        /*00d4*/ 	.word	0xffffffff


	//   ....[35]....
        /*00d8*/ 	.word	0xffffffff


	//   ....[36]....
        /*00dc*/ 	.word	0xffffffff


	//   ....[37]....
        /*00e0*/ 	.word	0xffffffff


	//   ....[38]....
        /*00e4*/ 	.word	0xffffffff


	//   ....[39]....
        /*00e8*/ 	.word	0xffffffff


	//   ....[40]....
        /*00ec*/ 	.word	0xffffffff


	//   ....[41]....
        /*00f0*/ 	.word	0xffffffff


	//   ....[42]....
        /*00f4*/ 	.word	0xffffffff


	//   ....[43]....
        /*00f8*/ 	.word	0xffffffff


	//   ....[44]....
        /*00fc*/ 	.word	0xffffffff


	//   ....[45]....
        /*0100*/ 	.word	0xffffffff


	//   ....[46]....
        /*0104*/ 	.word	0xffffffff


	//   ....[47]....
        /*0108*/ 	.word	0xffffffff


	//   ....[48]....
        /*010c*/ 	.word	0xffffffff


	//   ....[49]....
        /*0110*/ 	.word	0xffffffff


	//   ....[50]....
        /*0114*/ 	.word	0xffffffff


	//   ....[51]....
        /*0118*/ 	.word	0xffffffff


	//   ....[52]....
        /*011c*/ 	.word	0xffffffff


	//   ....[53]....
        /*0120*/ 	.word	0xffffffff


	//   ....[54]....
        /*0124*/ 	.word	0xffffffff


	//   ....[55]....
        /*0128*/ 	.word	0xffffffff


	//   ....[56]....
        /*012c*/ 	.word	0xffffffff


	//   ....[57]....
        /*0130*/ 	.word	0xffffffff


	//   ....[58]....
        /*0134*/ 	.word	0xffffffff


	//   ....[59]....
        /*0138*/ 	.word	0xffffffff


	//   ....[60]....
        /*013c*/ 	.word	0xffffffff


	//   ....[61]....
        /*0140*/ 	.word	0xffffffff


	//   ....[62]....
        /*0144*/ 	.word	0xffffffff


	//   ....[63]....
        /*0148*/ 	.word	0xffffffff


	//   ....[64]....
        /*014c*/ 	.word	0xffffffff


	//   ....[65]....
        /*0150*/ 	.word	0xffffffff


	//   ....[66]....
        /*0154*/ 	.word	0xffffffff


	//   ....[67]....
        /*0158*/ 	.word	0xffffffff


	//   ....[68]....
        /*015c*/ 	.word	0xffffffff


	//   ....[69]....
        /*0160*/ 	.word	0xffffffff


	//   ....[70]....
        /*0164*/ 	.word	0xffffffff


	//   ....[71]....
        /*0168*/ 	.word	0xffffffff


	//   ....[72]....
        /*016c*/ 	.word	0xffffffff


	//   ....[73]....
        /*0170*/ 	.word	0xffffffff


	//   ....[74]....
        /*0174*/ 	.word	0xffffffff


	//----- nvinfo : EIATTR_COOP_GROUP_INSTR_OFFSETS
	.align		4
.L_603:
        /*0178*/ 	.byte	0x04, 0x28
        /*017a*/ 	.short	(.L_605 - .L_604)


	//   ....[0]....
.L_604:
        /*017c*/ 	.word	0x000080e0


	//   ....[1]....
        /*0180*/ 	.word	0x00008600


	//   ....[2]....
        /*0184*/ 	.word	0x00008840


	//   ....[3]....
        /*0188*/ 	.word	0x000088a0


	//   ....[4]....
        /*018c*/ 	.word	0x000088d0


	//   ....[5]....
        /*0190*/ 	.word	0x00008910


	//   ....[6]....
        /*0194*/ 	.word	0x00008a30


	//   ....[7]....
        /*0198*/ 	.word	0x00008d50


	//   ....[8]....
        /*019c*/ 	.word	0x00009000


	//   ....[9]....
        /*01a0*/ 	.word	0x00009040


	//   ....[10]....
        /*01a4*/ 	.word	0x000091b0


	//   ....[11]....
        /*01a8*/ 	.word	0x000091c0


	//   ....[12]....
        /*01ac*/ 	.word	0x000091d0


	//   ....[13]....
        /*01b0*/ 	.word	0x000091e0


	//   ....[14]....
        /*01b4*/ 	.word	0x000091f0


	//   ....[15]....
        /*01b8*/ 	.word	0x00009200


	//   ....[16]....
        /*01bc*/ 	.word	0x00009210


	//   ....[17]....
        /*01c0*/ 	.word	0x00009220


	//   ....[18]....
        /*01c4*/ 	.word	0x00009230


	//   ....[19]....
        /*01c8*/ 	.word	0x000092a0


	//   ....[20]....
        /*01cc*/ 	.word	0x000092c0


	//   ....[21]....
        /*01d0*/ 	.word	0x000092e0


	//   ....[22]....
        /*01d4*/ 	.word	0x00009300


	//   ....[23]....
        /*01d8*/ 	.word	0x00009310


	//   ....[24]....
        /*01dc*/ 	.word	0x00009320


	//   ....[25]....
        /*01e0*/ 	.word	0x00009330


	//   ....[26]....
        /*01e4*/ 	.word	0x00009340


	//   ....[27]....
        /*01e8*/ 	.word	0x00009350


	//   ....[28]....
        /*01ec*/ 	.word	0x00009360


	//   ....[29]....
        /*01f0*/ 	.word	0x00009370


	//   ....[30]....
        /*01f4*/ 	.word	0x00009380


	//   ....[31]....
        /*01f8*/ 	.word	0x00009390


	//   ....[32]....
        /*01fc*/ 	.word	0x000093a0


	//   ....[33]....
        /*0200*/ 	.word	0x00009460


	//   ....[34]....
        /*0204*/ 	.word	0x00009480


	//   ....[35]....
        /*0208*/ 	.word	0x000094a0


	//   ....[36]....
        /*020c*/ 	.word	0x000094b0


	//   ....[37]....
        /*0210*/ 	.word	0x000094c0


	//   ....[38]....
        /*0214*/ 	.word	0x000094d0


	//   ....[39]....
        /*0218*/ 	.word	0x000094e0


	//   ....[40]....
        /*021c*/ 	.word	0x000094f0


	//   ....[41]....
        /*0220*/ 	.word	0x00009500


	//   ....[42]....
        /*0224*/ 	.word	0x00009510


	//   ....[43]....
        /*0228*/ 	.word	0x00009520


	//   ....[44]....
        /*022c*/ 	.word	0x00009530


	//   ....[45]....
        /*0230*/ 	.word	0x00009550


	//   ....[46]....
        /*0234*/ 	.word	0x00009620


	//   ....[47]....
        /*0238*/ 	.word	0x00009630


	//   ....[48]....
        /*023c*/ 	.word	0x00009640


	//   ....[49]....
        /*0240*/ 	.word	0x00009650


	//   ....[50]....
        /*0244*/ 	.word	0x00009660


	//   ....[51]....
        /*0248*/ 	.word	0x00009670


	//   ....[52]....
        /*024c*/ 	.word	0x00009680


	//   ....[53]....
        /*0250*/ 	.word	0x00009690


	//   ....[54]....
        /*0254*/ 	.word	0x000096a0


	//   ....[55]....
        /*0258*/ 	.word	0x000096b0


	//   ....[56]....
        /*025c*/ 	.word	0x000096c0


	//   ....[57]....
        /*0260*/ 	.word	0x000096d0


	//   ....[58]....
        /*0264*/ 	.word	0x000096e0


	//   ....[59]....
        /*0268*/ 	.word	0x000096f0


	//   ....[60]....
        /*026c*/ 	.word	0x00009710


	//   ....[61]....
        /*0270*/ 	.word	0x00009820


	//   ....[62]....
        /*0274*/ 	.word	0x00009830


	//   ....[63]....
        /*0278*/ 	.word	0x00009840


	//   ....[64]....
        /*027c*/ 	.word	0x00009850


	//   ....[65]....
        /*0280*/ 	.word	0x00009860


	//   ....[66]....
        /*0284*/ 	.word	0x00009870


	//   ....[67]....
        /*0288*/ 	.word	0x00009880


	//   ....[68]....
        /*028c*/ 	.word	0x00009890


	//   ....[69]....
        /*0290*/ 	.word	0x000098a0


	//   ....[70]....
        /*0294*/ 	.word	0x000098b0


	//   ....[71]....
        /*0298*/ 	.word	0x000098c0


	//   ....[72]....
        /*029c*/ 	.word	0x000098d0


	//   ....[73]....
        /*02a0*/ 	.word	0x000098e0


	//   ....[74]....
        /*02a4*/ 	.word	0x000098f0


	//----- nvinfo : EIATTR_EXIT_INSTR_OFFSETS
	.align		4
.L_605:
        /*02a8*/ 	.byte	0x04, 0x1c
        /*02aa*/ 	.short	(.L_607 - .L_606)


	//   ....[0]....
.L_606:
        /*02ac*/ 	.word	0x0000a160


	//----- nvinfo : EIATTR_MAX_THREADS
	.align		4
.L_607:
        /*02b0*/ 	.byte	0x04, 0x05
        /*02b2*/ 	.short	(.L_609 - .L_608)
.L_608:
        /*02b4*/ 	.word	0x00000080
        /*02b8*/ 	.word	0x00000001
        /*02bc*/ 	.word	0x00000001


	//----- nvinfo : EIATTR_CRS_STACK_SIZE
	.align		4
.L_609:
        /*02c0*/ 	.byte	0x04, 0x1e
        /*02c2*/ 	.short	(.L_611 - .L_610)
.L_610:
        /*02c4*/ 	.word	0x00000000


	//----- nvinfo : EIATTR_CBANK_PARAM_SIZE
	.align		4
.L_611:
        /*02c8*/ 	.byte	0x03, 0x19
        /*02ca*/ 	.short	0x0018


	//----- nvinfo : EIATTR_PARAM_CBANK
	.align		4
        /*02cc*/ 	.byte	0x04, 0x0a
        /*02ce*/ 	.short	(.L_613 - .L_612)
	.align		4
.L_612:
        /*02d0*/ 	.word	index@(.nv.constant0._Z31router_gemm_kernel_float_outputI13__nv_bfloat16Li128ELi8ELi15ELi256ELi7168EEvPfPKT_S4_)
        /*02d4*/ 	.short	0x0210
        /*02d6*/ 	.short	0x0018


	//----- nvinfo : EIATTR_SW_WAR
	.align		4
.L_613:
        /*02d8*/ 	.byte	0x04, 0x36
        /*02da*/ 	.short	(.L_615 - .L_614)
.L_614:
        /*02dc*/ 	.word	0x00000008
.L_615:


//--------------------- .nv.info._Z31router_gemm_kernel_float_outputI13__nv_bfloat16Li128ELi8ELi14ELi256ELi7168EEvPfPKT_S4_ --------------------------
	.section	.nv.info._Z31router_gemm_kernel_float_outputI13__nv_bfloat16Li128ELi8ELi14ELi256ELi7168EEvPfPKT_S4_,"",@"SHT_CUDA_INFO"
	.sectionflags	@""
	.align	4


	//----- nvinfo : EIATTR_CUDA_API_VERSION
	.align		4
        /*0000*/ 	.byte	0x04, 0x37
        /*0002*/ 	.short	(.L_617 - .L_616)
.L_616:
        /*0004*/ 	.word	0x00000082


	//----- nvinfo : EIATTR_KPARAM_INFO
	.align		4
.L_617:
        /*0008*/ 	.byte	0x04, 0x17
        /*000a*/ 	.short	(.L_619 - .L_618)
.L_618:
        /*000c*/ 	.word	0x00000000
        /*0010*/ 	.short	0x0002
        /*0012*/ 	.short	0x0010
        /*0014*/ 	.byte	0x00, 0xf0, 0x21, 0x00


	//----- nvinfo : EIATTR_KPARAM_INFO
	.align		4
.L_619:
        /*0018*/ 	.byte	0x04, 0x17
        /*001a*/ 	.short	(.L_621 - .L_620)
.L_620:
        /*001c*/ 	.word	0x00000000
        /*0020*/ 	.short	0x0001
        /*0022*/ 	.short	0x0008
        /*0024*/ 	.byte	0x00, 0xf0, 0x21, 0x00


	//----- nvinfo : EIATTR_KPARAM_INFO
	.align		4
.L_621:
        /*0028*/ 	.byte	0x04, 0x17
        /*002a*/ 	.short	(.L_623 - .L_622)
.L_622:
        /*002c*/ 	.word	0x00000000
        /*0030*/ 	.short	0x0000
        /*0032*/ 	.short	0x0000
        /*0034*/ 	.byte	0x00, 0xf0, 0x21, 0x00


	//----- nvinfo : EIATTR_SPARSE_MMA_MASK
	.align		4
.L_623:
        /*0038*/ 	.byte	0x03, 0x50
        /*003a*/ 	.short	0x0000


	//----- nvinfo : EIATTR_MAXREG_COUNT
	.align		4
        /*003c*/ 	.byte	0x03, 0x1b
        /*003e*/ 	.short	0x00ff


	//----- nvinfo : EIATTR_NUM_BARRIERS
	.align		4
        /*0040*/ 	.byte	0x02, 0x4c
        /*0042*/ 	.byte	0x01
	.zero		1


	//----- nvinfo : EIATTR_MERCURY_ISA_VERSION
	.align		4
        /*0044*/ 	.byte	0x03, 0x5f
        /*0046*/ 	.short	0x0101


	//----- nvinfo : EIATTR_COOP_GROUP_MASK_REGIDS
	.align		4
        /*0048*/ 	.byte	0x04, 0x29
        /*004a*/ 	.short	(.L_625 - .L_624)


	//   ....[0]....
.L_624:
        /*004c*/ 	.word	0xffffffff


	//   ....[1]....
        /*0050*/ 	.word	0xffffffff


	//   ....[2]....
        /*0054*/ 	.word	0xffffffff


	//   ....[3]....
        /*0058*/ 	.word	0xffffffff


	//   ....[4]....
        /*005c*/ 	.word	0xffffffff


	//   ....[5]....
        /*0060*/ 	.word	0xffffffff


	//   ....[6]....
        /*0064*/ 	.word	0xffffffff


	//   ....[7]....
        /*0068*/ 	.word	0xffffffff


	//   ....[8]....
        /*006c*/ 	.word	0xffffffff


	//   ....[9]....
        /*0070*/ 	.word	0xffffffff


	//   ....[10]....
        /*0074*/ 	.word	0xffffffff


	//   ....[11]....
        /*0078*/ 	.word	0xffffffff


	//   ....[12]....
        /*007c*/ 	.word	0xffffffff


	//   ....[13]....
        /*0080*/ 	.word	0xffffffff


	//   ....[14]....
        /*0084*/ 	.word	0xffffffff


	//   ....[15]....
        /*0088*/ 	.word	0xffffffff


	//   ....[16]....
        /*008c*/ 	.word	0xffffffff


	//   ....[17]....
        /*0090*/ 	.word	0xffffffff


	//   ....[18]....
        /*0094*/ 	.word	0xffffffff


	//   ....[19]....
        /*0098*/ 	.word	0xffffffff


	//   ....[20]....
        /*009c*/ 	.word	0xffffffff


	//   ....[21]....
        /*00a0*/ 	.word	0xffffffff


	//   ....[22]....
        /*00a4*/ 	.word	0xffffffff


	//   ....[23]....
        /*00a8*/ 	.word	0xffffffff


	//   ....[24]....
        /*00ac*/ 	.word	0xffffffff


	//   ....[25]....
        /*00b0*/ 	.word	0xffffffff


	//   ....[26]....
        /*00b4*/ 	.word	0xffffffff


	//   ....[27]....
        /*00b8*/ 	.word	0xffffffff


	//   ....[28]....
        /*00bc*/ 	.word	0xffffffff


	//   ....[29]....
        /*00c0*/ 	.word	0xffffffff


	//   ....[30]....
        /*00c4*/ 	.word	0xffffffff


	//   ....[31]....
        /*00c8*/ 	.word	0xffffffff


	//   ....[32]....
        /*00cc*/ 	.word	0xffffffff


	//   ....[33]....
        /*00d0*/ 	.word	0xffffffff


	//   ....[34]....
        /*00d4*/ 	.word	0xffffffff


	//   ....[35]....
        /*00d8*/ 	.word	0xffffffff


	//   ....[36]....
        /*00dc*/ 	.word	0xffffffff


	//   ....[37]....
        /*00e0*/ 	.word	0xffffffff


	//   ....[38]....
        /*00e4*/ 	.word	0xffffffff


	//   ....[39]....
        /*00e8*/ 	.word	0xffffffff


	//   ....[40]....
        /*00ec*/ 	.word	0xffffffff


	//   ....[41]....
        /*00f0*/ 	.word	0xffffffff


	//   ....[42]....
        /*00f4*/ 	.word	0xffffffff


	//   ....[43]....
        /*00f8*/ 	.word	0xffffffff


	//   ....[44]....
        /*00fc*/ 	.word	0xffffffff


	//   ....[45]....
        /*0100*/ 	.word	0xffffffff


	//   ....[46]....
        /*0104*/ 	.word	0xffffffff


	//   ....[47]....
        /*0108*/ 	.word	0xffffffff


	//   ....[48]....
        /*010c*/ 	.word	0xffffffff


	//   ....[49]....
        /*0110*/ 	.word	0xffffffff


	//   ....[50]....
        /*0114*/ 	.word	0xffffffff


	//   ....[51]....
        /*0118*/ 	.word	0xffffffff


	//   ....[52]....
        /*011c*/ 	.word	0xffffffff


	//   ....[53]....
        /*0120*/ 	.word	0xffffffff


	//   ....[54]....
        /*0124*/ 	.word	0xffffffff


	//   ....[55]....
        /*0128*/ 	.word	0xffffffff


	//   ....[56]....
        /*012c*/ 	.word	0xffffffff


	//   ....[57]....
        /*0130*/ 	.word	0xffffffff


	//   ....[58]....
        /*0134*/ 	.word	0xffffffff


	//   ....[59]....
        /*0138*/ 	.word	0xffffffff


	//   ....[60]....
        /*013c*/ 	.word	0xffffffff


	//   ....[61]....
        /*0140*/ 	.word	0xffffffff


	//   ....[62]....
        /*0144*/ 	.word	0xffffffff


	//   ....[63]....
        /*0148*/ 	.word	0xffffffff


	//   ....[64]....
        /*014c*/ 	.word	0xffffffff


	//   ....[65]....
        /*0150*/ 	.word	0xffffffff


	//   ....[66]....
        /*0154*/ 	.word	0xffffffff


	//   ....[67]....
        /*0158*/ 	.word	0xffffffff


	//   ....[68]....
        /*015c*/ 	.word	0xffffffff


	//   ....[69]....
        /*0160*/ 	.word	0xffffffff


	//----- nvinfo : EIATTR_COOP_GROUP_INSTR_OFFSETS
	.align		4
.L_625:
        /*0164*/ 	.byte	0x04, 0x28
        /*0166*/ 	.short	(.L_627 - .L_626)


	//   ....[0]....
.L_626:
        /*0168*/ 	.word	0x00007620


	//   ....[1]....
        /*016c*/ 	.word	0x00007ee0


	//   ....[2]....
        /*0170*/ 	.word	0x00007f30


	//   ....[3]....
        /*0174*/ 	.word	0x00007f40


	//   ....[4]....
        /*0178*/ 	.word	0x00007f70


	//   ....[5]....
        /*017c*/ 	.word	0x00007f80


	//   ....[6]....
        /*0180*/ 	.word	0x00007fb0


	//   ....[7]....
        /*0184*/ 	.word	0x00008820


	//   ....[8]....
        /*0188*/ 	.word	0x00008830


	//   ....[9]....
        /*018c*/ 	.word	0x00008840


	//   ....[10]....
        /*0190*/ 	.word	0x00008850


	//   ....[11]....
        /*0194*/ 	.word	0x00008860


	//   ....[12]....
        /*0198*/ 	.word	0x00008870


	//   ....[13]....
        /*019c*/ 	.word	0x00008880


	//   ....[14]....
        /*01a0*/ 	.word	0x00008890


	//   ....[15]....
        /*01a4*/ 	.word	0x000088a0


	//   ....[16]....
        /*01a8*/ 	.word	0x00008930


	//   ....[17]....
        /*01ac*/ 	.word	0x00008950


	//   ....[18]....
        /*01b0*/ 	.word	0x00008960


	//   ....[19]....
        /*01b4*/ 	.word	0x00008970


	//   ....[20]....
        /*01b8*/ 	.word	0x00008980


	//   ....[21]....
        /*01bc*/ 	.word	0x00008990


	//   ....[22]....
        /*01c0*/ 	.word	0x000089a0


	//   ....[23]....
        /*01c4*/ 	.word	0x000089b0


	//   ....[24]....
        /*01c8*/ 	.word	0x000089c0


	//   ....[25]....
        /*01cc*/ 	.word	0x000089d0


	//   ....[26]....
        /*01d0*/ 	.word	0x000089e0


	//   ....[27]....
        /*01d4*/ 	.word	0x000089f0


	//   ....[28]....
        /*01d8*/ 	.word	0x00008a00


	//   ....[29]....
        /*01dc*/ 	.word	0x00008ad0


	//   ....[30]....
        /*01e0*/ 	.word	0x00008af0


	//   ....[31]....
        /*01e4*/ 	.word	0x00008b00


	//   ....[32]....
        /*01e8*/ 	.word	0x00008b10


	//   ....[33]....
        /*01ec*/ 	.word	0x00008b20


	//   ....[34]....
        /*01f0*/ 	.word	0x00008b30


	//   ....[35]....
        /*01f4*/ 	.word	0x00008b40


	//   ....[36]....
        /*01f8*/ 	.word	0x00008b50


	//   ....[37]....
        /*01fc*/ 	.word	0x00008b60


	//   ....[38]....
        /*0200*/ 	.word	0x00008b70


	//   ....[39]....
        /*0204*/ 	.word	0x00008b80


	//   ....[40]....
        /*0208*/ 	.word	0x00008b90


	//   ....[41]....
        /*020c*/ 	.word	0x00008ba0


	//   ....[42]....
        /*0210*/ 	.word	0x00008bb0


	//   ....[43]....
        /*0214*/ 	.word	0x00008c90


	//   ....[44]....
        /*0218*/ 	.word	0x00008cb0


	//   ....[45]....
        /*021c*/ 	.word	0x00008cc0


	//   ....[46]....
        /*0220*/ 	.word	0x00008cd0


	//   ....[47]....
        /*0224*/ 	.word	0x00008ce0


	//   ....[48]....
        /*0228*/ 	.word	0x00008cf0


	//   ....[49]....
        /*022c*/ 	.word	0x00008d00


	//   ....[50]....
        /*0230*/ 	.word	0x00008d10


	//   ....[51]....
        /*0234*/ 	.word	0x00008d20


	//   ....[52]....
        /*0238*/ 	.word	0x00008d30


	//   ....[53]....
        /*023c*/ 	.word	0x00008d40


	//   ....[54]....
        /*0240*/ 	.word	0x00008d50


	//   ....[55]....
        /*0244*/ 	.word	0x00008d60


	//   ....[56]....
        /*0248*/ 	.word	0x00008d70


	//   ....[57]....
        /*024c*/ 	.word	0x00008e70


	//   ....[58]....
        /*0250*/ 	.word	0x00008e80


	//   ....[59]....
        /*0254*/ 	.word	0x00008e90


	//   ....[60]....
        /*0258*/ 	.word	0x00008ea0


	//   ....[61]....
        /*025c*/ 	.word	0x00008eb0


	//   ....[62]....
        /*0260*/ 	.word	0x00008ec0


	//   ....[63]....
        /*0264*/ 	.word	0x00008ed0


	//   ....[64]....
        /*0268*/ 	.word	0x00008ee0


	//   ....[65]....
        /*026c*/ 	.word	0x00008ef0


	//   ....[66]....
        /*0270*/ 	.word	0x00008f00


	//   ....[67]....
        /*0274*/ 	.word	0x00008f10


	//   ....[68]....
        /*0278*/ 	.word	0x00008f20


	//   ....[69]....
        /*027c*/ 	.word	0x00008f30


	//----- nvinfo : EIATTR_EXIT_INSTR_OFFSETS
	.align		4
.L_627:
        /*0280*/ 	.byte	0x04, 0x1c
        /*0282*/ 	.short	(.L_629 - .L_628)


	//   ....[0]....
.L_628:
        /*0284*/ 	.word	0x00009720


	//----- nvinfo : EIATTR_MAX_THREADS
	.align		4
.L_629:
        /*0288*/ 	.byte	0x04, 0x05
        /*028a*/ 	.short	(.L_631 - .L_630)
.L_630:
        /*028c*/ 	.word	0x00000080
        /*0290*/ 	.word	0x00000001
        /*0294*/ 	.word	0x00000001


	//----- nvinfo : EIATTR_CRS_STACK_SIZE
	.align		4
.L_631:
        /*0298*/ 	.byte	0x04, 0x1e
        /*029a*/ 	.short	(.L_633 - .L_632)
.L_632:
        /*029c*/ 	.word	0x00000000


	//----- nvinfo : EIATTR_CBANK_PARAM_SIZE
	.align		4
.L_633:
        /*02a0*/ 	.byte	0x03, 0x19
        /*02a2*/ 	.short	0x0018


	//----- nvinfo : EIATTR_PARAM_CBANK
	.align		4
        /*02a4*/ 	.byte	0x04, 0x0a
        /*02a6*/ 	.short	(.L_635 - .L_634)
	.align		4
.L_634:
        /*02a8*/ 	.word	index@(.nv.constant0._Z31router_gemm_kernel_float_outputI13__nv_bfloat16Li128ELi8ELi14ELi256ELi7168EEvPfPKT_S4_)
        /*02ac*/ 	.short	0x0210
        /*02ae*/ 	.short	0x0018


	//----- nvinfo : EIATTR_SW_WAR
	.align		4
.L_635:
        /*02b0*/ 	.byte	0x04, 0x36
        /*02b2*/ 	.short	(.L_637 - .L_636)
.L_636:
        /*02b4*/ 	.word	0x00000008
.L_637:


//--------------------- .nv.info._Z31router_gemm_kernel_float_outputI13__nv_bfloat16Li128ELi8ELi13ELi256ELi7168EEvPfPKT_S4_ --------------------------
	.section	.nv.info._Z31router_gemm_kernel_float_outputI13__nv_bfloat16Li128ELi8ELi13ELi256ELi7168EEvPfPKT_S4_,"",@"SHT_CUDA_INFO"
	.sectionflags	@""
	.align	4


	//----- nvinfo : EIATTR_CUDA_API_VERSION
	.align		4
        /*0000*/ 	.byte	0x04, 0x37
        /*0002*/ 	.short	(.L_639 - .L_638)
.L_638:
        /*0004*/ 	.word	0x00000082


	//----- nvinfo : EIATTR_KPARAM_INFO
	.align		4
.L_639:
        /*0008*/ 	.byte	0x04, 0x17
        /*000a*/ 	.short	(.L_641 - .L_640)
.L_640:
        /*000c*/ 	.word	0x00000000
        /*0010*/ 	.short	0x0002
        /*0012*/ 	.short	0x0010
        /*0014*/ 	.byte	0x00, 0xf0, 0x21, 0x00


	//----- nvinfo : EIATTR_KPARAM_INFO
	.align		4
.L_641:
        /*0018*/ 	.byte	0x04, 0x17
        /*001a*/ 	.short	(.L_643 - .L_642)
.L_642:
        /*001c*/ 	.word	0x00000000
        /*0020*/ 	.short	0x0001
        /*0022*/ 	.short	0x0008
        /*0024*/ 	.byte	0x00, 0xf0, 0x21, 0x00


	//----- nvinfo : EIATTR_KPARAM_INFO
	.align		4
.L_643:
        /*0028*/ 	.byte	0x04, 0x17
        /*002a*/ 	.short	(.L_645 - .L_644)
.L_644:
        /*002c*/ 	.word	0x00000000
        /*0030*/ 	.short	0x0000
        /*0032*/ 	.short	0x0000
        /*0034*/ 	.byte	0x00, 0xf0, 0x21, 0x00


	//----- nvinfo : EIATTR_SPARSE_MMA_MASK
	.align		4
.L_645:
        /*0038*/ 	.byte	0x03, 0x50
        /*003a*/ 	.short	0x0000


	//----- nvinfo : EIATTR_MAXREG_COUNT
	.align		4
        /*003c*/ 	.byte	0x03, 0x1b
        /*003e*/ 	.short	0x00ff


	//----- nvinfo : EIATTR_NUM_BARRIERS
	.align		4
        /*0040*/ 	.byte	0x02, 0x4c
        /*0042*/ 	.byte	0x01
	.zero		1


	//----- nvinfo : EIATTR_MERCURY_ISA_VERSION
	.align		4
        /*0044*/ 	.byte	0x03, 0x5f
        /*0046*/ 	.short	0x0101


	//----- nvinfo : EIATTR_COOP_GROUP_MASK_REGIDS
	.align		4
        /*0048*/ 	.byte	0x04, 0x29
        /*004a*/ 	.short	(.L_647 - .L_646)


	//   ....[0]....
.L_646:
        /*004c*/ 	.word	0xffffffff


	//   ....[1]....
        /*0050*/ 	.word	0xffffffff


	//   ....[2]....
        /*0054*/ 	.word	0xffffffff


	//   ....[3]....
        /*0058*/ 	.word	0xffffffff


	//   ....[4]....
        /*005c*/ 	.word	0xffffffff


	//   ....[5]....
        /*0060*/ 	.word	0xffffffff


	//   ....[6]....
        /*0064*/ 	.word	0xffffffff


	//   ....[7]....
        /*0068*/ 	.word	0xffffffff


	//   ....[8]....
        /*006c*/ 	.word	0xffffffff


	//   ....[9]....
        /*0070*/ 	.word	0xffffffff


	//   ....[10]....
        /*0074*/ 	.word	0xffffffff


	//   ....[11]....
        /*0078*/ 	.word	0xffffffff


	//   ....[12]....
        /*007c*/ 	.word	0xffffffff


	//   ....[13]....
        /*0080*/ 	.word	0xffffffff


	//   ....[14]....
        /*0084*/ 	.word	0xffffffff


	//   ....[15]....
        /*0088*/ 	.word	0xffffffff


	//   ....[16]....
        /*008c*/ 	.word	0xffffffff


	//   ....[17]....
        /*0090*/ 	.word	0xffffffff


	//   ....[18]....
        /*0094*/ 	.word	0xffffffff


	//   ....[19]....
        /*0098*/ 	.word	0xffffffff


	//   ....[20]....
        /*009c*/ 	.word	0xffffffff


	//   ....[21]....
        /*00a0*/ 	.word	0xffffffff


	//   ....[22]....
        /*00a4*/ 	.word	0xffffffff


	//   ....[23]....
        /*00a8*/ 	.word	0xffffffff


	//   ....[24]....
        /*00ac*/ 	.word	0xffffffff


	//   ....[25]....
        /*00b0*/ 	.word	0xffffffff


	//   ....[26]....
        /*00b4*/ 	.word	0xffffffff


	//   ....[27]....
        /*00b8*/ 	.word	0xffffffff


	//   ....[28]....
        /*00bc*/ 	.word	0xffffffff


	//   ....[29]....
        /*00c0*/ 	.word	0xffffffff


	//   ....[30]....
        /*00c4*/ 	.word	0xffffffff


	//   ....[31]....
        /*00c8*/ 	.word	0xffffffff


	//   ....[32]....
        /*00cc*/ 	.word	0xffffffff


	//   ....[33]....
        /*00d0*/ 	.word	0xffffffff


	//   ....[34]....
        /*00d4*/ 	.word	0xffffffff


	//   ....[35]....
        /*00d8*/ 	.word	0xffffffff


	//   ....[36]....
        /*00dc*/ 	.word	0xffffffff


	//   ....[37]....
        /*00e0*/ 	.word	0xffffffff


	//   ....[38]....
        /*00e4*/ 	.word	0xffffffff


	//   ....[39]....
        /*00e8*/ 	.word	0xffffffff


	//   ....[40]....
        /*00ec*/ 	.word	0xffffffff


	//   ....[41]....
        /*00f0*/ 	.word	0xffffffff


	//   ....[42]....
        /*00f4*/ 	.word	0xffffffff


	//   ....[43]....
        /*00f8*/ 	.word	0xffffffff


	//   ....[44]....
        /*00fc*/ 	.word	0xffffffff


	//   ....[45]....
        /*0100*/ 	.word	0xffffffff


	//   ....[46]....
        /*0104*/ 	.word	0xffffffff


	//   ....[47]....
        /*0108*/ 	.word	0xffffffff


	//   ....[48]....
        /*010c*/ 	.word	0xffffffff


	//   ....[49]....
        /*0110*/ 	.word	0xffffffff


	//   ....[50]....
        /*0114*/ 	.word	0xffffffff


	//   ....[51]....
        /*0118*/ 	.word	0xffffffff


	//   ....[52]....
        /*011c*/ 	.word	0xffffffff


	//   ....[53]....
        /*0120*/ 	.word	0xffffffff


	//   ....[54]....
        /*0124*/ 	.word	0xffffffff


	//   ....[55]....
        /*0128*/ 	.word	0xffffffff


	//   ....[56]....
        /*012c*/ 	.word	0xffffffff


	//   ....[57]....
        /*0130*/ 	.word	0xffffffff


	//   ....[58]....
        /*0134*/ 	.word	0xffffffff


	//   ....[59]....
        /*0138*/ 	.word	0xffffffff


	//   ....[60]....
        /*013c*/ 	.word	0xffffffff


	//   ....[61]....
        /*0140*/ 	.word	0xffffffff


	//   ....[62]....
        /*0144*/ 	.word	0xffffffff


	//   ....[63]....
        /*0148*/ 	.word	0xffffffff


	//   ....[64]....
        /*014c*/ 	.word	0xffffffff


	//----- nvinfo : EIATTR_COOP_GROUP_INSTR_OFFSETS
	.align		4
.L_647:
        /*0150*/ 	.byte	0x04, 0x28
        /*0152*/ 	.short	(.L_649 - .L_648)


	//   ....[0]....
.L_648:
        /*0154*/ 	.word	0x000075e0


	//   ....[1]....
        /*0158*/ 	.word	0x00007630


	//   ....[2]....
        /*015c*/ 	.word	0x00007670


	//   ....[3]....
        /*0160*/ 	.word	0x00007730


	//   ....[4]....
        /*0164*/ 	.word	0x00007770


	//   ....[5]....
        /*0168*/ 	.word	0x00007cd0


	//   ....[6]....
        /*016c*/ 	.word	0x00007db0


	//   ....[7]....
        /*0170*/ 	.word	0x00007ed0


	//   ....[8]....
        /*0174*/ 	.word	0x00007f00


	//   ....[9]....
        /*0178*/ 	.word	0x00007f10


	//   ....[10]....
        /*017c*/ 	.word	0x00007f20


	//   ....[11]....
        /*0180*/ 	.word	0x00007f30


	//   ....[12]....
        /*0184*/ 	.word	0x00007f40


	//   ....[13]....
        /*0188*/ 	.word	0x00007f50


	//   ....[14]....
        /*018c*/ 	.word	0x00007fc0


	//   ....[15]....
        /*0190*/ 	.word	0x00007fe0


	//   ....[16]....
        /*0194*/ 	.word	0x00007ff0


	//   ....[17]....
        /*0198*/ 	.word	0x00008000


	//   ....[18]....
        /*019c*/ 	.word	0x00008010


	//   ....[19]....
        /*01a0*/ 	.word	0x00008020


	//   ....[20]....
        /*01a4*/ 	.word	0x00008030


	//   ....[21]....
        /*01a8*/ 	.word	0x00008040


	//   ....[22]....
        /*01ac*/ 	.word	0x00008050


	//   ....[23]....
        /*01b0*/ 	.word	0x00008060


	//   ....[24]....
        /*01b4*/ 	.word	0x00008070


	//   ....[25]....
        /*01b8*/ 	.word	0x00008080


	//   ....[26]....
        /*01bc*/ 	.word	0x00008150


	//   ....[27]....
        /*01c0*/ 	.word	0x00008160


	//   ....[28]....
        /*01c4*/ 	.word	0x00008170


	//   ....[29]....
        /*01c8*/ 	.word	0x00008180


	//   ....[30]....
        /*01cc*/ 	.word	0x00008190


	//   ....[31]....
        /*01d0*/ 	.word	0x000081a0


	//   ....[32]....
        /*01d4*/ 	.word	0x000081b0


	//   ....[33]....
        /*01d8*/ 	.word	0x000081c0


	//   ....[34]....
        /*01dc*/ 	.word	0x000081d0


	//   ....[35]....
        /*01e0*/ 	.word	0x000081e0


	//   ....[36]....
        /*01e4*/ 	.word	0x000081f0


	//   ....[37]....
        /*01e8*/ 	.word	0x00008200


	//   ....[38]....
        /*01ec*/ 	.word	0x00008210


	//   ....[39]....
        /*01f0*/ 	.word	0x000082f0


	//   ....[40]....
        /*01f4*/ 	.word	0x00008300


	//   ....[41]....
        /*01f8*/ 	.word	0x00008310


	//   ....[42]....
        /*01fc*/ 	.word	0x00008320


	//   ....[43]....
        /*0200*/ 	.word	0x00008330


	//   ....[44]....
        /*0204*/ 	.word	0x00008340


	//   ....[45]....
        /*0208*/ 	.word	0x00008350


	//   ....[46]....
        /*020c*/ 	.word	0x00008360


	//   ....[47]....
        /*0210*/ 	.word	0x00008370


	//   ....[48]....
        /*0214*/ 	.word	0x00008380


	//   ....[49]....
        /*0218*/ 	.word	0x00008390


	//   ....[50]....
        /*021c*/ 	.word	0x000083a0


	//   ....[51]....
        /*0220*/ 	.word	0x000083b0


	//   ....[52]....
        /*0224*/ 	.word	0x000084a0


	//   ....[53]....
        /*0228*/ 	.word	0x000084b0


	//   ....[54]....
        /*022c*/ 	.word	0x000084c0


	//   ....[55]....
        /*0230*/ 	.word	0x000084d0


	//   ....[56]....
        /*0234*/ 	.word	0x000084e0


	//   ....[57]....
        /*0238*/ 	.word	0x000084f0


	//   ....[58]....
        /*023c*/ 	.word	0x00008500


	//   ....[59]....
        /*0240*/ 	.word	0x00008510


	//   ....[60]....
        /*0244*/ 	.word	0x00008520


	//   ....[61]....
        /*0248*/ 	.word	0x00008530


	//   ....[62]....
        /*024c*/ 	.word	0x00008540


	//   ....[63]....
        /*0250*/ 	.word	0x00008550


	//   ....[64]....
        /*0254*/ 	.word	0x00008560


	//----- nvinfo : EIATTR_EXIT_INSTR_OFFSETS
	.align		4
.L_649:
        /*0258*/ 	.byte	0x04, 0x1c
        /*025a*/ 	.short	(.L_651 - .L_650)


	//   ....[0]....
.L_650:
        /*025c*/ 	.word	0x00008ce0


	//----- nvinfo : EIATTR_MAX_THREADS
	.align		4
.L_651:
        /*0260*/ 	.byte	0x04, 0x05
        /*0262*/ 	.short	(.L_653 - .L_652)
.L_652:
        /*0264*/ 	.word	0x00000080
        /*0268*/ 	.word	0x00000001
        /*026c*/ 	.word	0x00000001


	//----- nvinfo : EIATTR_CRS_STACK_SIZE
	.align		4
.L_653:
        /*0270*/ 	.byte	0x04, 0x1e
        /*0272*/ 	.short	(.L_655 - .L_654)
.L_654:
        /*0274*/ 	.word	0x00000000


	//----- nvinfo : EIATTR_CBANK_PARAM_SIZE
	.align		4
.L_655:
        /*0278*/ 	.byte	0x03, 0x19
        /*027a*/ 	.short	0x0018


	//----- nvinfo : EIATTR_PARAM_CBANK
	.align		4
        /*027c*/ 	.byte	0x04, 0x0a
        /*027e*/ 	.short	(.L_657 - .L_656)
	.align		4
.L_656:
        /*0280*/ 	.word	index@(.nv.constant0._Z31router_gemm_kernel_float_outputI13__nv_bfloat16Li128ELi8ELi13ELi256ELi7168EEvPfPKT_S4_)
        /*0284*/ 	.short	0x0210
        /*0286*/ 	.short	0x0018


	//----- nvinfo : EIATTR_SW_WAR
	.align		4
.L_657:
        /*0288*/ 	.byte	0x04, 0x36
        /*028a*/ 	.short	(.L_659 - .L_658)
.L_658:
        /*028c*/ 	.word	0x00000008
.L_659:


//--------------------- .nv.info._Z31router_gemm_kernel_float_outputI13__nv_bfloat16Li128ELi8ELi12ELi256ELi7168EEvPfPKT_S4_ --------------------------
	.section	.nv.info._Z31router_gemm_kernel_float_outputI13__nv_bfloat16Li128ELi8ELi12ELi256ELi7168EEvPfPKT_S4_,"",@"SHT_CUDA_INFO"
	.sectionflags	@""
	.align	4


	//----- nvinfo : EIATTR_CUDA_API_VERSION
	.align		4
        /*0000*/ 	.byte	0x04, 0x37
        /*0002*/ 	.short	(.L_661 - .L_660)
.L_660:
        /*0004*/ 	.word	0x00000082


	//----- nvinfo : EIATTR_KPARAM_INFO
	.align		4
.L_661:
        /*0008*/ 	.byte	0x04, 0x17
        /*000a*/ 	.short	(.L_663 - .L_662)
.L_662:
        /*000c*/ 	.word	0x00000000
        /*0010*/ 	.short	0x0002
        /*0012*/ 	.short	0x0010
        /*0014*/ 	.byte	0x00, 0xf0, 0x21, 0x00


	//----- nvinfo : EIATTR_KPARAM_INFO
	.align		4
.L_663:
        /*0018*/ 	.byte	0x04, 0x17
        /*001a*/ 	.short	(.L_665 - .L_664)
.L_664:
        /*001c*/ 	.word	0x00000000
        /*0020*/ 	.short	0x0001
        /*0022*/ 	.short	0x0008
        /*0024*/ 	.byte	0x00, 0xf0, 0x21, 0x00


	//----- nvinfo : EIATTR_KPARAM_INFO
	.align		4
.L_665:
        /*0028*/ 	.byte	0x04, 0x17
        /*002a*/ 	.short	(.L_667 - .L_666)
.L_666:
        /*002c*/ 	.word	0x00000000
        /*0030*/ 	.short	0x0000
        /*0032*/ 	.short	0x0000
        /*0034*/ 	.byte	0x00, 0xf0, 0x21, 0x00


	//----- nvinfo : EIATTR_SPARSE_MMA_MASK
	.align		4
.L_667:
        /*0038*/ 	.byte	0x03, 0x50
        /*003a*/ 	.short	0x0000


	//----- nvinfo : EIATTR_MAXREG_COUNT
	.align		4
        /*003c*/ 	.byte	0x03, 0x1b
        /*003e*/ 	.short	0x00ff


	//----- nvinfo : EIATTR_NUM_BARRIERS
	.align		4
        /*0040*/ 	.byte	0x02, 0x4c
        /*0042*/ 	.byte	0x01
	.zero		1


	//----- nvinfo : EIATTR_MERCURY_ISA_VERSION
	.align		4
        /*0044*/ 	.byte	0x03, 0x5f
        /*0046*/ 	.short	0x0101


	//----- nvinfo : EIATTR_COOP_GROUP_MASK_REGIDS
	.align		4
        /*0048*/ 	.byte	0x04, 0x29
        /*004a*/ 	.short	(.L_669 - .L_668)


	//   ....[0]....
.L_668:
        /*004c*/ 	.word	0xffffffff


	//   ....[1]....
        /*0050*/ 	.word	0xffffffff


	//   ....[2]....
        /*0054*/ 	.word	0xffffffff


	//   ....[3]....
        /*0058*/ 	.word	0xffffffff


	//   ....[4]....
        /*005c*/ 	.word	0xffffffff


	//   ....[5]....
        /*0060*/ 	.word	0xffffffff


	//   ....[6]....
        /*0064*/ 	.word	0xffffffff


	//   ....[7]....
        /*0068*/ 	.word	0xffffffff


	//   ....[8]....
        /*006c*/ 	.word	0xffffffff


	//   ....[9]....
        /*0070*/ 	.word	0xffffffff


	//   ....[10]....
        /*0074*/ 	.word	0xffffffff


	//   ....[11]....
        /*0078*/ 	.word	0xffffffff


	//   ....[12]....
        /*007c*/ 	.word	0xffffffff


	//   ....[13]....
        /*0080*/ 	.word	0xffffffff


	//   ....[14]....
        /*0084*/ 	.word	0xffffffff


	//   ....[15]....
        /*0088*/ 	.word	0xffffffff


	//   ....[16]....
        /*008c*/ 	.word	0xffffffff


	//   ....[17]....
        /*0090*/ 	.word	0xffffffff


	//   ....[18]....
        /*0094*/ 	.word	0xffffffff


	//   ....[19]....
        /*0098*/ 	.word	0xffffffff


	//   ....[20]....
        /*009c*/ 	.word	0xffffffff


	//   ....[21]....
        /*00a0*/ 	.word	0xffffffff


	//   ....[22]....
        /*00a4*/ 	.word	0xffffffff


	//   ....[23]....
        /*00a8*/ 	.word	0xffffffff


	//   ....[24]....
        /*00ac*/ 	.word	0xffffffff


	//   ....[25]....
        /*00b0*/ 	.word	0xffffffff


	//   ....[26]....
        /*00b4*/ 	.word	0xffffffff


	//   ....[27]....
        /*00b8*/ 	.word	0xffffffff


	//   ....[28]....
        /*00bc*/ 	.word	0xffffffff


	//   ....[29]....
        /*00c0*/ 	.word	0xffffffff


	//   ....[30]....
        /*00c4*/ 	.word	0xffffffff


	//   ....[31]....
        /*00c8*/ 	.word	0xffffffff


	//   ....[32]....
        /*00cc*/ 	.word	0xffffffff


	//   ....[33]....
        /*00d0*/ 	.word	0xffffffff


	//   ....[34]....
        /*00d4*/ 	.word	0xffffffff


	//   ....[35]....
        /*00d8*/ 	.word	0xffffffff


	//   ....[36]....
        /*00dc*/ 	.word	0xffffffff


	//   ....[37]....
        /*00e0*/ 	.word	0xffffffff


	//   ....[38]....
        /*00e4*/ 	.word	0xffffffff


	//   ....[39]....
        /*00e8*/ 	.word	0xffffffff


	//   ....[40]....
        /*00ec*/ 	.word	0xffffffff


	//   ....[41]....
        /*00f0*/ 	.word	0xffffffff


	//   ....[42]....
        /*00f4*/ 	.word	0xffffffff


	//   ....[43]....
        /*00f8*/ 	.word	0xffffffff


	//   ....[44]....
        /*00fc*/ 	.word	0xffffffff


	//   ....[45]....
        /*0100*/ 	.word	0xffffffff


	//   ....[46]....
        /*0104*/ 	.word	0xffffffff


	//   ....[47]....
        /*0108*/ 	.word	0xffffffff


	//   ....[48]....
        /*010c*/ 	.word	0xffffffff


	//   ....[49]....
        /*0110*/ 	.word	0xffffffff


	//   ....[50]....
        /*0114*/ 	.word	0xffffffff


	//   ....[51]....
        /*0118*/ 	.word	0xffffffff


	//   ....[52]....
        /*011c*/ 	.word	0xffffffff


	//   ....[53]....
        /*0120*/ 	.word	0xffffffff


	//   ....[54]....
        /*0124*/ 	.word	0xffffffff


	//   ....[55]....
        /*0128*/ 	.word	0xffffffff


	//   ....[56]....
        /*012c*/ 	.word	0xffffffff


	//   ....[57]....
        /*0130*/ 	.word	0xffffffff


	//   ....[58]....
        /*0134*/ 	.word	0xffffffff


	//   ....[59]....
        /*0138*/ 	.word	0xffffffff


	//----- nvinfo : EIATTR_COOP_GROUP_INSTR_OFFSETS
	.align		4
.L_669:
        /*013c*/ 	.byte	0x04, 0x28
        /*013e*/ 	.short	(.L_671 - .L_670)


	//   ....[0]....
.L_670:
        /*0140*/ 	.word	0x00006c90


	//   ....[1]....
        /*0144*/ 	.word	0x00006cc0


	//   ....[2]....
        /*0148*/ 	.word	0x00006d00


	//   ....[3]....
        /*014c*/ 	.word	0x00006da0


	//   ....[4]....
        /*0150*/ 	.word	0x00007420


	//   ....[5]....
        /*0154*/ 	.word	0x00007580


	//   ....[6]....
        /*0158*/ 	.word	0x00007590


	//   ....[7]....
        /*015c*/ 	.word	0x000075a0


	//   ....[8]....
        /*0160*/ 	.word	0x000075b0


	//   ....[9]....
        /*0164*/ 	.word	0x000075c0


	//   ....[10]....
        /*0168*/ 	.word	0x000075d0


	//   ....[11]....
        /*016c*/ 	.word	0x000075e0


	//   ....[12]....
        /*0170*/ 	.word	0x000075f0


	//   ....[13]....
        /*0174*/ 	.word	0x00007670


	//   ....[14]....
        /*0178*/ 	.word	0x00007690


	//   ....[15]....
        /*017c*/ 	.word	0x000076a0


	//   ....[16]....
        /*0180*/ 	.word	0x000076b0


	//   ....[17]....
        /*0184*/ 	.word	0x000076c0


	//   ....[18]....
        /*0188*/ 	.word	0x000076d0


	//   ....[19]....
        /*018c*/ 	.word	0x000076e0


	//   ....[20]....
        /*0190*/ 	.word	0x000076f0


	//   ....[21]....
        /*0194*/ 	.word	0x00007700


	//   ....[22]....
        /*0198*/ 	.word	0x00007710


	//   ....[23]....
        /*019c*/ 	.word	0x00007720


	//   ....[24]....
        /*01a0*/ 	.word	0x000077e0


	//   ....[25]....
        /*01a4*/ 	.word	0x000077f0


	//   ....[26]....
        /*01a8*/ 	.word	0x00007800


	//   ....[27]....
        /*01ac*/ 	.word	0x00007810


	//   ....[28]....
        /*01b0*/ 	.word	0x00007820


	//   ....[29]....
        /*01b4*/ 	.word	0x00007830


	//   ....[30]....
        /*01b8*/ 	.word	0x00007840


	//   ....[31]....
        /*01bc*/ 	.word	0x00007850


	//   ....[32]....
        /*01c0*/ 	.word	0x00007860


	//   ....[33]....
        /*01c4*/ 	.word	0x00007870


	//   ....[34]....
        /*01c8*/ 	.word	0x00007880


	//   ....[35]....
        /*01cc*/ 	.word	0x00007890


	//   ....[36]....
        /*01d0*/ 	.word	0x00007960


	//   ....[37]....
        /*01d4*/ 	.word	0x00007970


	//   ....[38]....
        /*01d8*/ 	.word	0x00007980


	//   ....[39]....
        /*01dc*/ 	.word	0x00007990


	//   ....[40]....
        /*01e0*/ 	.word	0x000079a0


	//   ....[41]....
        /*01e4*/ 	.word	0x000079b0


	//   ....[42]....
        /*01e8*/ 	.word	0x000079c0


	//   ....[43]....
        /*01ec*/ 	.word	0x000079d0


	//   ....[44]....
        /*01f0*/ 	.word	0x000079e0


	//   ....[45]....
        /*01f4*/ 	.word	0x000079f0


	//   ....[46]....
        /*01f8*/ 	.word	0x00007a00


	//   ....[47]....
        /*01fc*/ 	.word	0x00007a10


	//   ....[48]....
        /*0200*/ 	.word	0x00007af0


	//   ....[49]....
        /*0204*/ 	.word	0x00007b00


	//   ....[50]....
        /*0208*/ 	.word	0x00007b10


	//   ....[51]....
        /*020c*/ 	.word	0x00007b20


	//   ....[52]....
        /*0210*/ 	.word	0x00007b30


	//   ....[53]....
        /*0214*/ 	.word	0x00007b40


	//   ....[54]....
        /*0218*/ 	.word	0x00007b50


	//   ....[55]....
        /*021c*/ 	.word	0x00007b60


	//   ....[56]....
        /*0220*/ 	.word	0x00007b70


	//   ....[57]....
        /*0224*/ 	.word	0x00007b80


	//   ....[58]....
        /*0228*/ 	.word	0x00007b90


	//   ....[59]....
        /*022c*/ 	.word	0x00007ba0


	//----- nvinfo : EIATTR_EXIT_INSTR_OFFSETS
	.align		4
.L_671:
        /*0230*/ 	.byte	0x04, 0x1c
        /*0232*/ 	.short	(.L_673 - .L_672)


	//   ....[0]....
.L_672:
        /*0234*/ 	.word	0x000082a0


	//----- nvinfo : EIATTR_MAX_THREADS
	.align		4
.L_673:
        /*0238*/ 	.byte	0x04, 0x05
        /*023a*/ 	.short	(.L_675 - .L_674)
.L_674:
        /*023c*/ 	.word	0x00000080
        /*0240*/ 	.word	0x00000001
        /*0244*/ 	.word	0x00000001


	//----- nvinfo : EIATTR_CRS_STACK_SIZE
	.align		4
.L_675:
        /*0248*/ 	.byte	0x04, 0x1e
        /*024a*/ 	.short	(.L_677 - .L_676)
.L_676:
        /*024c*/ 	.word	0x00000000


	//----- nvinfo : EIATTR_CBANK_PARAM_SIZE
	.align		4
.L_677:
        /*0250*/ 	.byte	0x03, 0x19
        /*0252*/ 	.short	0x0018


	//----- nvinfo : EIATTR_PARAM_CBANK
	.align		4
        /*0254*/ 	.byte	0x04, 0x0a
        /*0256*/ 	.short	(.L_679 - .L_678)
	.align		4
.L_678:
        /*0258*/ 	.word	index@(.nv.constant0._Z31router_gemm_kernel_float_outputI13__nv_bfloat16Li128ELi8ELi12ELi256ELi7168EEvPfPKT_S4_)
        /*025c*/ 	.short	0x0210
        /*025e*/ 	.short	0x0018


	//----- nvinfo : EIATTR_SW_WAR
	.align		4
.L_679:
        /*0260*/ 	.byte	0x04, 0x36
        /*0262*/ 	.short	(.L_681 - .L_680)
.L_680:
        /*0264*/ 	.word	0x00000008
.L_681:


//--------------------- .nv.info._Z31router_gemm_kernel_float_outputI13__nv_bfloat16Li128ELi8ELi11ELi256ELi7168EEvPfPKT_S4_ --------------------------
	.section	.nv.info._Z31router_gemm_kernel_float_outputI13__nv_bfloat16Li128ELi8ELi11ELi256ELi7168EEvPfPKT_S4_,"",@"SHT_CUDA_INFO"
	.sectionflags	@""
	.align	4


	//----- nvinfo : EIATTR_CUDA_API_VERSION
	.align		4
        /*0000*/ 	.byte	0x04, 0x37
        /*0002*/ 	.short	(.L_683 - .L_682)
.L_682:
        /*0004*/ 	.word	0x00000082


	//----- nvinfo : EIATTR_KPARAM_INFO
	.align		4
.L_683:
        /*0008*/ 	.byte	0x04, 0x17
        /*000a*/ 	.short	(.L_685 - .L_684)
.L_684:
        /*000c*/ 	.word	0x00000000
        /*0010*/ 	.short	0x0002
        /*0012*/ 	.short	0x0010
        /*0014*/ 	.byte	0x00, 0xf0, 0x21, 0x00


	//----- nvinfo : EIATTR_KPARAM_INFO
	.align		4
.L_685:
        /*0018*/ 	.byte	0x04, 0x17
        /*001a*/ 	.short	(.L_687 - .L_686)
.L_686:
        /*001c*/ 	.word	0x00000000
        /*0020*/ 	.short	0x0001
        /*0022*/ 	.short	0x0008
        /*0024*/ 	.byte	0x00, 0xf0, 0x21, 0x00


	//----- nvinfo : EIATTR_KPARAM_INFO
	.align		4
.L_687:
        /*0028*/ 	.byte	0x04, 0x17
        /*002a*/ 	.short	(.L_689 - .L_688)
.L_688:
        /*002c*/ 	.word	0x00000000
        /*0030*/ 	.short	0x0000
        /*0032*/ 	.short	0x0000
        /*0034*/ 	.byte	0x00, 0xf0, 0x21, 0x00


	//----- nvinfo : EIATTR_SPARSE_MMA_MASK
	.align		4
.L_689:
        /*0038*/ 	.byte	0x03, 0x50
        /*003a*/ 	.short	0x0000


	//----- nvinfo : EIATTR_MAXREG_COUNT
	.align		4
        /*003c*/ 	.byte	0x03, 0x1b
        /*003e*/ 	.short	0x00ff


	//----- nvinfo : EIATTR_NUM_BARRIERS
	.align		4
        /*0040*/ 	.byte	0x02, 0x4c
        /*0042*/ 	.byte	0x01
	.zero		1


	//----- nvinfo : EIATTR_MERCURY_ISA_VERSION
	.align		4
        /*0044*/ 	.byte	0x03, 0x5f
        /*0046*/ 	.short	0x0101


	//----- nvinfo : EIATTR_COOP_GROUP_MASK_REGIDS
	.align		4
        /*0048*/ 	.byte	0x04, 0x29
        /*004a*/ 	.short	(.L_691 - .L_690)


	//   ....[0]....
.L_690:
        /*004c*/ 	.word	0xffffffff


	//   ....[1]....
        /*0050*/ 	.word	0xffffffff


	//   ....[2]....
        /*0054*/ 	.word	0xffffffff


	//   ....[3]....
        /*0058*/ 	.word	0xffffffff


	//   ....[4]....
        /*005c*/ 	.word	0xffffffff


	//   ....[5]....
        /*0060*/ 	.word	0xffffffff


	//   ....[6]....
        /*0064*/ 	.word	0xffffffff


	//   ....[7]....
        /*0068*/ 	.word	0xffffffff


	//   ....[8]....
        /*006c*/ 	.word	0xffffffff


	//   ....[9]....
        /*0070*/ 	.word	0xffffffff


	//   ....[10]....
        /*0074*/ 	.word	0xffffffff


	//   ....[11]....
        /*0078*/ 	.word	0xffffffff


	//   ....[12]....
        /*007c*/ 	.word	0xffffffff


	//   ....[13]....
        /*0080*/ 	.word	0xffffffff


	//   ....[14]....
        /*0084*/ 	.word	0xffffffff


	//   ....[15]....
        /*0088*/ 	.word	0xffffffff


	//   ....[16]....
        /*008c*/ 	.word	0xffffffff


	//   ....[17]....
        /*0090*/ 	.word	0xffffffff


	//   ....[18]....
        /*0094*/ 	.word	0xffffffff


	//   ....[19]....
        /*0098*/ 	.word	0xffffffff


	//   ....[20]....
        /*009c*/ 	.word	0xffffffff


	//   ....[21]....
        /*00a0*/ 	.word	0xffffffff


	//   ....[22]....
        /*00a4*/ 	.word	0xffffffff


	//   ....[23]....
        /*00a8*/ 	.word	0xffffffff


	//   ....[24]....
        /*00ac*/ 	.word	0xffffffff


	//   ....[25]....
        /*00b0*/ 	.word	0xffffffff


	//   ....[26]....
        /*00b4*/ 	.word	0xffffffff


	//   ....[27]....
        /*00b8*/ 	.word	0xffffffff


	//   ....[28]....
        /*00bc*/ 	.word	0xffffffff


	//   ....[29]....
        /*00c0*/ 	.word	0xffffffff


	//   ....[30]....
        /*00c4*/ 	.word	0xffffffff


	//   ....[31]....
        /*00c8*/ 	.word	0xffffffff


	//   ....[32]....
        /*00cc*/ 	.word	0xffffffff


	//   ....[33]....
        /*00d0*/ 	.word	0xffffffff


	//   ....[34]....
        /*00d4*/ 	.word	0xffffffff


	//   ....[35]....
        /*00d8*/ 	.word	0xffffffff


	//   ....[36]....
        /*00dc*/ 	.word	0xffffffff


	//   ....[37]....
        /*00e0*/ 	.word	0xffffffff


	//   ....[38]....
        /*00e4*/ 	.word	0xffffffff


	//   ....[39]....
        /*00e8*/ 	.word	0xffffffff


	//   ....[40]....
        /*00ec*/ 	.word	0xffffffff


	//   ....[41]....
        /*00f0*/ 	.word	0xffffffff


	//   ....[42]....
        /*00f4*/ 	.word	0xffffffff


	//   ....[43]....
        /*00f8*/ 	.word	0xffffffff


	//   ....[44]....
        /*00fc*/ 	.word	0xffffffff


	//   ....[45]....
        /*0100*/ 	.word	0xffffffff


	//   ....[46]....
        /*0104*/ 	.word	0xffffffff


	//   ....[47]....
        /*0108*/ 	.word	0xffffffff


	//   ....[48]....
        /*010c*/ 	.word	0xffffffff


	//   ....[49]....
        /*0110*/ 	.word	0xffffffff


	//   ....[50]....
        /*0114*/ 	.word	0xffffffff


	//   ....[51]....
        /*0118*/ 	.word	0xffffffff


	//   ....[52]....
        /*011c*/ 	.word	0xffffffff


	//   ....[53]....
        /*0120*/ 	.word	0xffffffff


	//   ....[54]....
        /*0124*/ 	.word	0xffffffff


	//----- nvinfo : EIATTR_COOP_GROUP_INSTR_OFFSETS
	.align		4
.L_691:
        /*0128*/ 	.byte	0x04, 0x28
        /*012a*/ 	.short	(.L_693 - .L_692)


	//   ....[0]....
.L_692:
        /*012c*/ 	.word	0x00006960


	//   ....[1]....
        /*0130*/ 	.word	0x00006a10


	//   ....[2]....
        /*0134*/ 	.word	0x00006a40


	//   ....[3]....
        /*0138*/ 	.word	0x00006ae0


	//   ....[4]....
        /*013c*/ 	.word	0x00006c20


	//   ....[5]....
        /*0140*/ 	.word	0x00006c40


	//   ....[6]....
        /*0144*/ 	.word	0x00006c50


	//   ....[7]....
        /*0148*/ 	.word	0x00006c60


	//   ....[8]....
        /*014c*/ 	.word	0x00006c70


	//   ....[9]....
        /*0150*/ 	.word	0x00006c80


	//   ....[10]....
        /*0154*/ 	.word	0x00006c90


	//   ....[11]....
        /*0158*/ 	.word	0x00006ca0


	//   ....[12]....
        /*015c*/ 	.word	0x00006d20


	//   ....[13]....
        /*0160*/ 	.word	0x00006d40


	//   ....[14]....
        /*0164*/ 	.word	0x00006d50


	//   ....[15]....
        /*0168*/ 	.word	0x00006d60


	//   ....[16]....
        /*016c*/ 	.word	0x00006d70


	//   ....[17]....
        /*0170*/ 	.word	0x00006d80


	//   ....[18]....
        /*0174*/ 	.word	0x00006d90


	//   ....[19]....
        /*0178*/ 	.word	0x00006da0


	//   ....[20]....
        /*017c*/ 	.word	0x00006db0


	//   ....[21]....
        /*0180*/ 	.word	0x00006dc0


	//   ....[22]....
        /*0184*/ 	.word	0x00006e70


	//   ....[23]....
        /*0188*/ 	.word	0x00006e80


	//   ....[24]....
        /*018c*/ 	.word	0x00006e90


	//   ....[25]....
        /*0190*/ 	.word	0x00006ea0


	//   ....[26]....
        /*0194*/ 	.word	0x00006eb0


	//   ....[27]....
        /*0198*/ 	.word	0x00006ec0


	//   ....[28]....
        /*019c*/ 	.word	0x00006ed0


	//   ....[29]....
        /*01a0*/ 	.word	0x00006ee0


	//   ....[30]....
        /*01a4*/ 	.word	0x00006ef0


	//   ....[31]....
        /*01a8*/ 	.word	0x00006f00


	//   ....[32]....
        /*01ac*/ 	.word	0x00006f10


	//   ....[33]....
        /*01b0*/ 	.word	0x00006fd0


	//   ....[34]....
        /*01b4*/ 	.word	0x00006fe0


	//   ....[35]....
        /*01b8*/ 	.word	0x00006ff0


	//   ....[36]....
        /*01bc*/ 	.word	0x00007000


	//   ....[37]....
        /*01c0*/ 	.word	0x00007010


	//   ....[38]....
        /*01c4*/ 	.word	0x00007020


	//   ....[39]....
        /*01c8*/ 	.word	0x00007030


	//   ....[40]....
        /*01cc*/ 	.word	0x00007040


	//   ....[41]....
        /*01d0*/ 	.word	0x00007050


	//   ....[42]....
        /*01d4*/ 	.word	0x00007060


	//   ....[43]....
        /*01d8*/ 	.word	0x00007070


	//   ....[44]....
        /*01dc*/ 	.word	0x00007140


	//   ....[45]....
        /*01e0*/ 	.word	0x00007150


	//   ....[46]....
        /*01e4*/ 	.word	0x00007160


	//   ....[47]....
        /*01e8*/ 	.word	0x00007170


	//   ....[48]....
        /*01ec*/ 	.word	0x00007180


	//   ....[49]....
        /*01f0*/ 	.word	0x00007190


	//   ....[50]....
        /*01f4*/ 	.word	0x000071a0


	//   ....[51]....
        /*01f8*/ 	.word	0x000071b0


	//   ....[52]....
        /*01fc*/ 	.word	0x000071c0


	//   ....[53]....
        /*0200*/ 	.word	0x000071d0


	//   ....[54]....
        /*0204*/ 	.word	0x000071e0


	//----- nvinfo : EIATTR_EXIT_INSTR_OFFSETS
	.align		4
.L_693:
        /*0208*/ 	.byte	0x04, 0x1c
        /*020a*/ 	.short	(.L_695 - .L_694)


	//   ....[0]....
.L_694:
        /*020c*/ 	.word	0x00007860


	//----- nvinfo : EIATTR_MAX_THREADS
	.align		4
.L_695:
        /*0210*/ 	.byte	0x04, 0x05
        /*0212*/ 	.short	(.L_697 - .L_696)
.L_696:
        /*0214*/ 	.word	0x00000080
        /*0218*/ 	.word	0x00000001
        /*021c*/ 	.word	0x00000001


	//----- nvinfo : EIATTR_CRS_STACK_SIZE
	.align		4
.L_697:
        /*0220*/ 	.byte	0x04, 0x1e
        /*0222*/ 	.short	(.L_699 - .L_698)
.L_698:
        /*0224*/ 	.word	0x00000000


	//----- nvinfo : EIATTR_CBANK_PARAM_SIZE
	.align		4
.L_699:
        /*0228*/ 	.byte	0x03, 0x19
        /*022a*/ 	.short	0x0018


	//----- nvinfo : EIATTR_PARAM_CBANK
	.align		4
        /*022c*/ 	.byte	0x04, 0x0a
        /*022e*/ 	.short	(.L_701 - .L_700)
	.align		4
.L_700:
        /*0230*/ 	.word	index@(.nv.constant0._Z31router_gemm_kernel_float_outputI13__nv_bfloat16Li128ELi8ELi11ELi256ELi7168EEvPfPKT_S4_)
        /*0234*/ 	.short	0x0210
        /*0236*/ 	.short	0x0018


	//----- nvinfo : EIATTR_SW_WAR
	.align		4
.L_701:
        /*0238*/ 	.byte	0x04, 0x36
        /*023a*/ 	.short	(.L_703 - .L_702)
.L_702:
        /*023c*/ 	.word	0x00000008
.L_703:


//--------------------- .nv.info._Z31router_gemm_kernel_float_outputI13__nv_bfloat16Li128ELi8ELi10ELi256ELi7168EEvPfPKT_S4_ --------------------------
	.section	.nv.info._Z31router_gemm_kernel_float_outputI13__nv_bfloat16Li128ELi8ELi10ELi256ELi7168EEvPfPKT_S4_,"",@"SHT_CUDA_INFO"
	.sectionflags	@""
	.align	4


	//----- nvinfo : EIATTR_CUDA_API_VERSION
	.align		4
        /*0000*/ 	.byte	0x04, 0x37
        /*0002*/ 	.short	(.L_705 - .L_704)
.L_704:
        /*0004*/ 	.word	0x00000082


	//----- nvinfo : EIATTR_KPARAM_INFO
	.align		4
.L_705:
        /*0008*/ 	.byte	0x04, 0x17
        /*000a*/ 	.short	(.L_707 - .L_706)
.L_706:
        /*000c*/ 	.word	0x00000000
        /*0010*/ 	.short	0x0002
        /*0012*/ 	.short	0x0010
        /*0014*/ 	.byte	0x00, 0xf0, 0x21, 0x00


	//----- nvinfo : EIATTR_KPARAM_INFO
	.align		4
.L_707:
        /*0018*/ 	.byte	0x04, 0x17
        /*001a*/ 	.short	(.L_709 - .L_708)
.L_708:
        /*001c*/ 	.word	0x00000000
        /*0020*/ 	.short	0x0001
        /*0022*/ 	.short	0x0008
        /*0024*/ 	.byte	0x00, 0xf0, 0x21, 0x00


	//----- nvinfo : EIATTR_KPARAM_INFO
	.align		4
.L_709:
        /*0028*/ 	.byte	0x04, 0x17
        /*002a*/ 	.short	(.L_711 - .L_710)
.L_710:
        /*002c*/ 	.word	0x00000000
        /*0030*/ 	.short	0x0000
        /*0032*/ 	.short	0x0000
        /*0034*/ 	.byte	0x00, 0xf0, 0x21, 0x00


	//----- nvinfo : EIATTR_SPARSE_MMA_MASK
	.align		4
.L_711:
        /*0038*/ 	.byte	0x03, 0x50
        /*003a*/ 	.short	0x0000


	//----- nvinfo : EIATTR_MAXREG_COUNT
	.align		4
        /*003c*/ 	.byte	0x03, 0x1b
        /*003e*/ 	.short	0x00ff


	//----- nvinfo : EIATTR_NUM_BARRIERS
	.align		4
        /*0040*/ 	.byte	0x02, 0x4c
        /*0042*/ 	.byte	0x01
	.zero		1


	//----- nvinfo : EIATTR_MERCURY_ISA_VERSION
	.align		4
        /*0044*/ 	.byte	0x03, 0x5f
        /*0046*/ 	.short	0x0101


	//----- nvinfo : EIATTR_COOP_GROUP_MASK_REGIDS
	.align		4
        /*0048*/ 	.byte	0x04, 0x29
        /*004a*/ 	.short	(.L_713 - .L_712)


	//   ....[0]....
.L_712:
        /*004c*/ 	.word	0xffffffff


	//   ....[1]....
        /*0050*/ 	.word	0xffffffff


	//   ....[2]....
        /*0054*/ 	.word	0xffffffff


	//   ....[3]....
        /*0058*/ 	.word	0xffffffff


	//   ....[4]....
        /*005c*/ 	.word	0xffffffff


	//   ....[5]....
        /*0060*/ 	.word	0xffffffff


	//   ....[6]....
        /*0064*/ 	.word	0xffffffff


	//   ....[7]....
        /*0068*/ 	.word	0xffffffff


	//   ....[8]....
        /*006c*/ 	.word	0xffffffff


	//   ....[9]....
        /*0070*/ 	.word	0xffffffff


	//   ....[10]....
        /*0074*/ 	.word	0xffffffff


	//   ....[11]....
        /*0078*/ 	.word	0xffffffff


	//   ....[12]....
        /*007c*/ 	.word	0xffffffff


	//   ....[13]....
        /*0080*/ 	.word	0xffffffff


	//   ....[14]....
        /*0084*/ 	.word	0xffffffff


	//   ....[15]....
        /*0088*/ 	.word	0xffffffff


	//   ....[16]....
        /*008c*/ 	.word	0xffffffff


	//   ....[17]....
        /*0090*/ 	.word	0xffffffff


	//   ....[18]....
        /*0094*/ 	.word	0xffffffff


	//   ....[19]....
        /*0098*/ 	.word	0xffffffff


	//   ....[20]....
        /*009c*/ 	.word	0xffffffff


	//   ....[21]....
        /*00a0*/ 	.word	0xffffffff


	//   ....[22]....
        /*00a4*/ 	.word	0xffffffff


	//   ....[23]....
        /*00a8*/ 	.word	0xffffffff


	//   ....[24]....
        /*00ac*/ 	.word	0xffffffff


	//   ....[25]....
        /*00b0*/ 	.word	0xffffffff


	//   ....[26]....
        /*00b4*/ 	.word	0xffffffff


	//   ....[27]....
        /*00b8*/ 	.word	0xffffffff


	//   ....[28]....
        /*00bc*/ 	.word	0xffffffff


	//   ....[29]....
        /*00c0*/ 	.word	0xffffffff


	//   ....[30]....
        /*00c4*/ 	.word	0xffffffff


	//   ....[31]....
        /*00c8*/ 	.word	0xffffffff


	//   ....[32]....
        /*00cc*/ 	.word	0xffffffff


	//   ....[33]....
        /*00d0*/ 	.word	0xffffffff


	//   ....[34]....
        /*00d4*/ 	.word	0xffffffff


	//   ....[35]....
        /*00d8*/ 	.word	0xffffffff


	//   ....[36]....
        /*00dc*/ 	.word	0xffffffff


	//   ....[37]....
        /*00e0*/ 	.word	0xffffffff


	//   ....[38]....
        /*00e4*/ 	.word	0xffffffff


	//   ....[39]....
        /*00e8*/ 	.word	0xffffffff


	//   ....[40]....
        /*00ec*/ 	.word	0xffffffff


	//   ....[41]....
        /*00f0*/ 	.word	0xffffffff


	//   ....[42]....
        /*00f4*/ 	.word	0xffffffff


	//   ....[43]....
        /*00f8*/ 	.word	0xffffffff


	//   ....[44]....
        /*00fc*/ 	.word	0xffffffff


	//   ....[45]....
        /*0100*/ 	.word	0xffffffff


	//   ....[46]....
        /*0104*/ 	.word	0xffffffff


	//   ....[47]....
        /*0108*/ 	.word	0xffffffff


	//   ....[48]....
        /*010c*/ 	.word	0xffffffff


	//   ....[49]....
        /*0110*/ 	.word	0xffffffff


	//----- nvinfo : EIATTR_COOP_GROUP_INSTR_OFFSETS
	.align		4
.L_713:
        /*0114*/ 	.byte	0x04, 0x28
        /*0116*/ 	.short	(.L_715 - .L_714)


	//   ....[0]....
.L_714:
        /*0118*/ 	.word	0x00006280


	//   ....[1]....
        /*011c*/ 	.word	0x00006290


	//   ....[2]....
        /*0120*/ 	.word	0x000062a0


	//   ....[3]....
        /*0124*/ 	.word	0x000062b0


	//   ....[4]....
        /*0128*/ 	.word	0x000062c0


	//   ....[5]....
        /*012c*/ 	.word	0x000062d0


	//   ....[6]....
        /*0130*/ 	.word	0x000062e0


	//   ....[7]....
        /*0134*/ 	.word	0x000062f0


	//   ....[8]....
        /*0138*/ 	.word	0x00006300


	//   ....[9]....
        /*013c*/ 	.word	0x00006310


	//   ....[10]....
        /*0140*/ 	.word	0x000063c0


	//   ....[11]....
        /*0144*/ 	.word	0x000063d0


	//   ....[12]....
        /*0148*/ 	.word	0x000063e0


	//   ....[13]....
        /*014c*/ 	.word	0x000063f0


	//   ....[14]....
        /*0150*/ 	.word	0x00006400


	//   ....[15]....
        /*0154*/ 	.word	0x00006410


	//   ....[16]....
        /*0158*/ 	.word	0x00006420


	//   ....[17]....
        /*015c*/ 	.word	0x00006430


	//   ....[18]....
        /*0160*/ 	.word	0x00006440


	//   ....[19]....
        /*0164*/ 	.word	0x00006450


	//   ....[20]....
        /*0168*/ 	.word	0x00006500


	//   ....[21]....
        /*016c*/ 	.word	0x00006510


	//   ....[22]....
        /*0170*/ 	.word	0x00006520


	//   ....[23]....
        /*0174*/ 	.word	0x00006530


	//   ....[24]....
        /*0178*/ 	.word	0x00006540


	//   ....[25]....
        /*017c*/ 	.word	0x00006550


	//   ....[26]....
        /*0180*/ 	.word	0x00006560


	//   ....[27]....
        /*0184*/ 	.word	0x00006570


	//   ....[28]....
        /*0188*/ 	.word	0x00006580


	//   ....[29]....
        /*018c*/ 	.word	0x00006590


	//   ....[30]....
        /*0190*/ 	.word	0x00006640


	//   ....[31]....
        /*0194*/ 	.word	0x00006650


	//   ....[32]....
        /*0198*/ 	.word	0x00006660


	//   ....[33]....
        /*019c*/ 	.word	0x00006670


	//   ....[34]....
        /*01a0*/ 	.word	0x00006680


	//   ....[35]....
        /*01a4*/ 	.word	0x00006690


	//   ....[36]....
        /*01a8*/ 	.word	0x000066a0


	//   ....[37]....
        /*01ac*/ 	.word	0x000066b0


	//   ....[38]....
        /*01b0*/ 	.word	0x000066c0


	//   ....[39]....
        /*01b4*/ 	.word	0x000066d0


	//   ....[40]....
        /*01b8*/ 	.word	0x00006790


	//   ....[41]....
        /*01bc*/ 	.word	0x000067a0


	//   ....[42]....
        /*01c0*/ 	.word	0x000067b0


	//   ....[43]....
        /*01c4*/ 	.word	0x000067c0


	//   ....[44]....
        /*01c8*/ 	.word	0x000067d0


	//   ....[45]....
        /*01cc*/ 	.word	0x000067e0


	//   ....[46]....
        /*01d0*/ 	.word	0x000067f0


	//   ....[47]....
        /*01d4*/ 	.word	0x00006800


	//   ....[48]....
        /*01d8*/ 	.word	0x00006810


	//   ....[49]....
        /*01dc*/ 	.word	0x00006820


	//----- nvinfo : EIATTR_EXIT_INSTR_OFFSETS
	.align		4
.L_715:
        /*01e0*/ 	.byte	0x04, 0x1c
        /*01e2*/ 	.short	(.L_717 - .L_716)


	//   ....[0]....
.L_716:
        /*01e4*/ 	.word	0x00006e20


	//----- nvinfo : EIATTR_MAX_THREADS
	.align		4
.L_717:
        /*01e8*/ 	.byte	0x04, 0x05
        /*01ea*/ 	.short	(.L_719 - .L_718)
.L_718:
        /*01ec*/ 	.word	0x00000080
        /*01f0*/ 	.word	0x00000001
        /*01f4*/ 	.word	0x00000001


	//----- nvinfo : EIATTR_CRS_STACK_SIZE
	.align		4
.L_719:
        /*01f8*/ 	.byte	0x04, 0x1e
        /*01fa*/ 	.short	(.L_721 - .L_720)
.L_720:
        /*01fc*/ 	.word	0x00000000


	//----- nvinfo : EIATTR_CBANK_PARAM_SIZE
	.align		4
.L_721:
        /*0200*/ 	.byte	0x03, 0x19
        /*0202*/ 	.short	0x0018


	//----- nvinfo : EIATTR_PARAM_CBANK
	.align		4
        /*0204*/ 	.byte	0x04, 0x0a
        /*0206*/ 	.short	(.L_723 - .L_722)
	.align		4
.L_722:
        /*0208*/ 	.word	index@(.nv.constant0._Z31router_gemm_kernel_float_outputI13__nv_bfloat16Li128ELi8ELi10ELi256ELi7168EEvPfPKT_S4_)
        /*020c*/ 	.short	0x0210
        /*020e*/ 	.short	0x0018


	//----- nvinfo : EIATTR_SW_WAR
	.align		4
.L_723:
        /*0210*/ 	.byte	0x04, 0x36
        /*0212*/ 	.short	(.L_725 - .L_724)
.L_724:
        /*0214*/ 	.word	0x00000008
.L_725:


//--------------------- .nv.info._Z31router_gemm_kernel_float_outputI13__nv_bfloat16Li128ELi8ELi9ELi256ELi7168EEvPfPKT_S4_ --------------------------
	.section	.nv.info._Z31router_gemm_kernel_float_outputI13__nv_bfloat16Li128ELi8ELi9ELi256ELi7168EEvPfPKT_S4_,"",@"SHT_CUDA_INFO"
	.sectionflags	@""
	.align	4


	//----- nvinfo : EIATTR_CUDA_API_VERSION
	.align		4
        /*0000*/ 	.byte	0x04, 0x37
        /*0002*/ 	.short	(.L_727 - .L_726)
.L_726:
        /*0004*/ 	.word	0x00000082


	//----- nvinfo : EIATTR_KPARAM_INFO
	.align		4
.L_727:
        /*0008*/ 	.byte	0x04, 0x17
        /*000a*/ 	.short	(.L_729 - .L_728)
.L_728:
        /*000c*/ 	.word	0x00000000
        /*0010*/ 	.short	0x0002
        /*0012*/ 	.short	0x0010
        /*0014*/ 	.byte	0x00, 0xf0, 0x21, 0x00


	//----- nvinfo : EIATTR_KPARAM_INFO
	.align		4
.L_729:
        /*0018*/ 	.byte	0x04, 0x17
        /*001a*/ 	.short	(.L_731 - .L_730)
.L_730:
        /*001c*/ 	.word	0x00000000
        /*0020*/ 	.short	0x0001
        /*0022*/ 	.short	0x0008
        /*0024*/ 	.byte	0x00, 0xf0, 0x21, 0x00


	//----- nvinfo : EIATTR_KPARAM_INFO
	.align		4
.L_731:
        /*0028*/ 	.byte	0x04, 0x17
        /*002a*/ 	.short	(.L_733 - .L_732)
.L_732:
        /*002c*/ 	.word	0x00000000
        /*0030*/ 	.short	0x0000
        /*0032*/ 	.short	0x0000
        /*0034*/ 	.byte	0x00, 0xf0, 0x21, 0x00


	//----- nvinfo : EIATTR_SPARSE_MMA_MASK
	.align		4
.L_733:
        /*0038*/ 	.byte	0x03, 0x50
        /*003a*/ 	.short	0x0000


	//----- nvinfo : EIATTR_MAXREG_COUNT
	.align		4
        /*003c*/ 	.byte	0x03, 0x1b
        /*003e*/ 	.short	0x00ff


	//----- nvinfo : EIATTR_NUM_BARRIERS
	.align		4
        /*0040*/ 	.byte	0x02, 0x4c
        /*0042*/ 	.byte	0x01
	.zero		1


	//----- nvinfo : EIATTR_MERCURY_ISA_VERSION
	.align		4
        /*0044*/ 	.byte	0x03, 0x5f
        /*0046*/ 	.short	0x0101


	//----- nvinfo : EIATTR_COOP_GROUP_MASK_REGIDS
	.align		4
        /*0048*/ 	.byte	0x04, 0x29
        /*004a*/ 	.short	(.L_735 - .L_734)


	//   ....[0]....
.L_734:
        /*004c*/ 	.word	0xffffffff


	//   ....[1]....
        /*0050*/ 	.word	0xffffffff


	//   ....[2]....
        /*0054*/ 	.word	0xffffffff


	//   ....[3]....
        /*0058*/ 	.word	0xffffffff


	//   ....[4]....
        /*005c*/ 	.word	0xffffffff


	//   ....[5]....
        /*0060*/ 	.word	0xffffffff


	//   ....[6]....
        /*0064*/ 	.word	0xffffffff


	//   ....[7]....
        /*0068*/ 	.word	0xffffffff


	//   ....[8]....
        /*006c*/ 	.word	0xffffffff


	//   ....[9]....
        /*0070*/ 	.word	0xffffffff


	//   ....[10]....
        /*0074*/ 	.word	0xffffffff


	//   ....[11]....
        /*0078*/ 	.word	0xffffffff


	//   ....[12]....
        /*007c*/ 	.word	0xffffffff


	//   ....[13]....
        /*0080*/ 	.word	0xffffffff


	//   ....[14]....
        /*0084*/ 	.word	0xffffffff


	//   ....[15]....
        /*0088*/ 	.word	0xffffffff


	//   ....[16]....
        /*008c*/ 	.word	0xffffffff


	//   ....[17]....
        /*0090*/ 	.word	0xffffffff


	//   ....[18]....
        /*0094*/ 	.word	0xffffffff


	//   ....[19]....
        /*0098*/ 	.word	0xffffffff


	//   ....[20]....
        /*009c*/ 	.word	0xffffffff


	//   ....[21]....
        /*00a0*/ 	.word	0xffffffff


	//   ....[22]....
        /*00a4*/ 	.word	0xffffffff


	//   ....[23]....
        /*00a8*/ 	.word	0xffffffff


	//   ....[24]....
        /*00ac*/ 	.word	0xffffffff


	//   ....[25]....
        /*00b0*/ 	.word	0xffffffff


	//   ....[26]....
        /*00b4*/ 	.word	0xffffffff


	//   ....[27]....
        /*00b8*/ 	.word	0xffffffff


	//   ....[28]....
        /*00bc*/ 	.word	0xffffffff


	//   ....[29]....
        /*00c0*/ 	.word	0xffffffff


	//   ....[30]....
        /*00c4*/ 	.word	0xffffffff


	//   ....[31]....
        /*00c8*/ 	.word	0xffffffff


	//   ....[32]....
        /*00cc*/ 	.word	0xffffffff


	//   ....[33]....
        /*00d0*/ 	.word	0xffffffff


	//   ....[34]....
        /*00d4*/ 	.word	0xffffffff


	//   ....[35]....
        /*00d8*/ 	.word	0xffffffff


	//   ....[36]....
        /*00dc*/ 	.word	0xffffffff


	//   ....[37]....
        /*00e0*/ 	.word	0xffffffff


	//   ....[38]....
        /*00e4*/ 	.word	0xffffffff


	//   ....[39]....
        /*00e8*/ 	.word	0xffffffff


	//   ....[40]....
        /*00ec*/ 	.word	0xffffffff


	//   ....[41]....
        /*00f0*/ 	.word	0xffffffff


	//   ....[42]....
        /*00f4*/ 	.word	0xffffffff


	//   ....[43]....
        /*00f8*/ 	.word	0xffffffff


	//   ....[44]....
        /*00fc*/ 	.word	0xffffffff


	//----- nvinfo : EIATTR_COOP_GROUP_INSTR_OFFSETS
	.align		4
.L_735:
        /*0100*/ 	.byte	0x04, 0x28
        /*0102*/ 	.short	(.L_737 - .L_736)


	//   ....[0]....
.L_736:
        /*0104*/ 	.word	0x00005950


	//   ....[1]....
        /*0108*/ 	.word	0x00005960


	//   ....[2]....
        /*010c*/ 	.word	0x00005970


	//   ....[3]....
        /*0110*/ 	.word	0x00005980


	//   ....[4]....
        /*0114*/ 	.word	0x00005990


	//   ....[5]....
        /*0118*/ 	.word	0x000059a0


	//   ....[6]....
        /*011c*/ 	.word	0x000059b0


	//   ....[7]....
        /*0120*/ 	.word	0x000059c0


	//   ....[8]....
        /*0124*/ 	.word	0x000059d0


	//   ....[9]....
        /*0128*/ 	.word	0x00005a70


	//   ....[10]....
        /*012c*/ 	.word	0x00005a80


	//   ....[11]....
        /*0130*/ 	.word	0x00005a90


	//   ....[12]....
        /*0134*/ 	.word	0x00005aa0


	//   ....[13]....
        /*0138*/ 	.word	0x00005ab0


	//   ....[14]....
        /*013c*/ 	.word	0x00005ac0


	//   ....[15]....
        /*0140*/ 	.word	0x00005ad0


	//   ....[16]....
        /*0144*/ 	.word	0x00005ae0


	//   ....[17]....
        /*0148*/ 	.word	0x00005af0


	//   ....[18]....
        /*014c*/ 	.word	0x00005b90


	//   ....[19]....
        /*0150*/ 	.word	0x00005ba0


	//   ....[20]....
        /*0154*/ 	.word	0x00005bb0


	//   ....[21]....
        /*0158*/ 	.word	0x00005bc0


	//   ....[22]....
        /*015c*/ 	.word	0x00005bd0


	//   ....[23]....
        /*0160*/ 	.word	0x00005be0


	//   ....[24]....
        /*0164*/ 	.word	0x00005bf0


	//   ....[25]....
        /*0168*/ 	.word	0x00005c00


	//   ....[26]....
        /*016c*/ 	.word	0x00005c10


	//   ....[27]....
        /*0170*/ 	.word	0x00005cb0


	//   ....[28]....
        /*0174*/ 	.word	0x00005cc0


	//   ....[29]....
        /*0178*/ 	.word	0x00005cd0


	//   ....[30]....
        /*017c*/ 	.word	0x00005ce0


	//   ....[31]....
        /*0180*/ 	.word	0x00005cf0


	//   ....[32]....
        /*0184*/ 	.word	0x00005d00


	//   ....[33]....
        /*0188*/ 	.word	0x00005d10


	//   ....[34]....
        /*018c*/ 	.word	0x00005d20


	//   ....[35]....
        /*0190*/ 	.word	0x00005d30


	//   ....[36]....
        /*0194*/ 	.word	0x00005de0


	//   ....[37]....
        /*0198*/ 	.word	0x00005df0


	//   ....[38]....
        /*019c*/ 	.word	0x00005e00


	//   ....[39]....
        /*01a0*/ 	.word	0x00005e10


	//   ....[40]....
        /*01a4*/ 	.word	0x00005e20


	//   ....[41]....
        /*01a8*/ 	.word	0x00005e30


	//   ....[42]....
        /*01ac*/ 	.word	0x00005e40


	//   ....[43]....
        /*01b0*/ 	.word	0x00005e50


	//   ....[44]....
        /*01b4*/ 	.word	0x00005e60


	//----- nvinfo : EIATTR_EXIT_INSTR_OFFSETS
	.align		4
.L_737:
        /*01b8*/ 	.byte	0x04, 0x1c
        /*01ba*/ 	.short	(.L_739 - .L_738)


	//   ....[0]....
.L_738:
        /*01bc*/ 	.word	0x000063e0


	//----- nvinfo : EIATTR_MAX_THREADS
	.align		4
.L_739:
        /*01c0*/ 	.byte	0x04, 0x05
        /*01c2*/ 	.short	(.L_741 - .L_740)
.L_740:
        /*01c4*/ 	.word	0x00000080
        /*01c8*/ 	.word	0x00000001
        /*01cc*/ 	.word	0x00000001


	//----- nvinfo : EIATTR_CRS_STACK_SIZE
	.align		4
.L_741:
        /*01d0*/ 	.byte	0x04, 0x1e
        /*01d2*/ 	.short	(.L_743 - .L_742)
.L_742:
        /*01d4*/ 	.word	0x00000000


	//----- nvinfo : EIATTR_CBANK_PARAM_SIZE
	.align		4
.L_743:
        /*01d8*/ 	.byte	0x03, 0x19
        /*01da*/ 	.short	0x0018


	//----- nvinfo : EIATTR_PARAM_CBANK
	.align		4
        /*01dc*/ 	.byte	0x04, 0x0a
        /*01de*/ 	.short	(.L_745 - .L_744)
	.align		4
.L_744:
        /*01e0*/ 	.word	index@(.nv.constant0._Z31router_gemm_kernel_float_outputI13__nv_bfloat16Li128ELi8ELi9ELi256ELi7168EEvPfPKT_S4_)
        /*01e4*/ 	.short	0x0210
        /*01e6*/ 	.short	0x0018


	//----- nvinfo : EIATTR_SW_WAR
	.align		4
.L_745:
        /*01e8*/ 	.byte	0x04, 0x36
        /*01ea*/ 	.short	(.L_747 - .L_746)
.L_746:
        /*01ec*/ 	.word	0x00000008
.L_747:


//--------------------- .nv.info._Z31router_gemm_kernel_float_outputI13__nv_bfloat16Li128ELi8ELi8ELi256ELi7168EEvPfPKT_S4_ --------------------------
	.section	.nv.info._Z31router_gemm_kernel_float_outputI13__nv_bfloat16Li128ELi8ELi8ELi256ELi7168EEvPfPKT_S4_,"",@"SHT_CUDA_INFO"
	.sectionflags	@""
	.align	4


	//----- nvinfo : EIATTR_CUDA_API_VERSION
	.align		4
        /*0000*/ 	.byte	0x04, 0x37
        /*0002*/ 	.short	(.L_749 - .L_748)
.L_748:
        /*0004*/ 	.word	0x00000082


	//----- nvinfo : EIATTR_KPARAM_INFO
	.align		4
.L_749:
        /*0008*/ 	.byte	0x04, 0x17
        /*000a*/ 	.short	(.L_751 - .L_750)
.L_750:
        /*000c*/ 	.word	0x00000000
        /*0010*/ 	.short	0x0002
        /*0012*/ 	.short	0x0010
        /*0014*/ 	.byte	0x00, 0xf0, 0x21, 0x00


	//----- nvinfo : EIATTR_KPARAM_INFO
	.align		4
.L_751:
        /*0018*/ 	.byte	0x04, 0x17
        /*001a*/ 	.short	(.L_753 - .L_752)
.L_752:
        /*001c*/ 	.word	0x00000000
        /*0020*/ 	.short	0x0001
        /*0022*/ 	.short	0x0008
        /*0024*/ 	.byte	0x00, 0xf0, 0x21, 0x00


	//----- nvinfo : EIATTR_KPARAM_INFO
	.align		4
.L_753:
        /*0028*/ 	.byte	0x04, 0x17
        /*002a*/ 	.short	(.L_755 - .L_754)
.L_754:
        /*002c*/ 	.word	0x00000000
        /*0030*/ 	.short	0x0000
        /*0032*/ 	.short	0x0000
        /*0034*/ 	.byte	0x00, 0xf0, 0x21, 0x00


	//----- nvinfo : EIATTR_SPARSE_MMA_MASK
	.align		4
.L_755:
        /*0038*/ 	.byte	0x03, 0x50
        /*003a*/ 	.short	0x0000


	//----- nvinfo : EIATTR_MAXREG_COUNT
	.align		4
        /*003c*/ 	.byte	0x03, 0x1b
        /*003e*/ 	.short	0x00ff


	//----- nvinfo : EIATTR_NUM_BARRIERS
	.align		4
        /*0040*/ 	.byte	0x02, 0x4c
        /*0042*/ 	.byte	0x01
	.zero		1


	//----- nvinfo : EIATTR_MERCURY_ISA_VERSION
	.align		4
        /*0044*/ 	.byte	0x03, 0x5f
        /*0046*/ 	.short	0x0101


	//----- nvinfo : EIATTR_COOP_GROUP_MASK_REGIDS
	.align		4
        /*0048*/ 	.byte	0x04, 0x29
        /*004a*/ 	.short	(.L_757 - .L_756)


	//   ....[0]....
.L_756:
        /*004c*/ 	.word	0xffffffff


	//   ....[1]....
        /*0050*/ 	.word	0xffffffff


	//   ....[2]....
        /*0054*/ 	.word	0xffffffff


	//   ....[3]....
        /*0058*/ 	.word	0xffffffff


	//   ....[4]....
        /*005c*/ 	.word	0xffffffff


	//   ....[5]....
        /*0060*/ 	.word	0xffffffff


	//   ....[6]....
        /*0064*/ 	.word	0xffffffff


	//   ....[7]....
        /*0068*/ 	.word	0xffffffff


	//   ....[8]....
        /*006c*/ 	.word	0xffffffff


	//   ....[9]....
        /*0070*/ 	.word	0xffffffff


	//   ....[10]....
        /*0074*/ 	.word	0xffffffff


	//   ....[11]....
        /*0078*/ 	.word	0xffffffff


	//   ....[12]....
        /*007c*/ 	.word	0xffffffff


	//   ....[13]....
        /*0080*/ 	.word	0xffffffff


	//   ....[14]....
        /*0084*/ 	.word	0xffffffff


	//   ....[15]....
        /*0088*/ 	.word	0xffffffff


	//   ....[16]....
        /*008c*/ 	.word	0xffffffff


	//   ....[17]....
        /*0090*/ 	.word	0xffffffff


	//   ....[18]....
        /*0094*/ 	.word	0xffffffff


	//   ....[19]....
        /*0098*/ 	.word	0xffffffff


	//   ....[20]....
        /*009c*/ 	.word	0xffffffff


	//   ....[21]....
        /*00a0*/ 	.word	0xffffffff


	//   ....[22]....
        /*00a4*/ 	.word	0xffffffff


	//   ....[23]....
        /*00a8*/ 	.word	0xffffffff


	//   ....[24]....
        /*00ac*/ 	.word	0xffffffff


	//   ....[25]....
        /*00b0*/ 	.word	0xffffffff


	//   ....[26]....
        /*00b4*/ 	.word	0xffffffff


	//   ....[27]....
        /*00b8*/ 	.word	0xffffffff


	//   ....[28]....
        /*00bc*/ 	.word	0xffffffff


	//   ....[29]....
        /*00c0*/ 	.word	0xffffffff


	//   ....[30]....
        /*00c4*/ 	.word	0xffffffff


	//   ....[31]....
        /*00c8*/ 	.word	0xffffffff


	//   ....[32]....
        /*00cc*/ 	.word	0xffffffff


	//   ....[33]....
        /*00d0*/ 	.word	0xffffffff


	//   ....[34]....
        /*00d4*/ 	.word	0xffffffff


	//   ....[35]....
        /*00d8*/ 	.word	0xffffffff


	//   ....[36]....
        /*00dc*/ 	.word	0xffffffff


	//   ....[37]....
        /*00e0*/ 	.word	0xffffffff


	//   ....[38]....
        /*00e4*/ 	.word	0xffffffff


	//   ....[39]....
        /*00e8*/ 	.word	0xffffffff


	//----- nvinfo : EIATTR_COOP_GROUP_INSTR_OFFSETS
	.align		4
.L_757:
        /*00ec*/ 	.byte	0x04, 0x28
        /*00ee*/ 	.short	(.L_759 - .L_758)


	//   ....[0]....
.L_758:
        /*00f0*/ 	.word	0x00005020


	//   ....[1]....
        /*00f4*/ 	.word	0x00005030


	//   ....[2]....
        /*00f8*/ 	.word	0x00005040


	//   ....[3]....
        /*00fc*/ 	.word	0x00005050


	//   ....[4]....
        /*0100*/ 	.word	0x00005060


	//   ....[5]....
        /*0104*/ 	.word	0x00005070


	//   ....[6]....
        /*0108*/ 	.word	0x00005080


	//   ....[7]....
        /*010c*/ 	.word	0x00005090


	//   ....[8]....
        /*0110*/ 	.word	0x00005120


	//   ....[9]....
        /*0114*/ 	.word	0x00005130


	//   ....[10]....
        /*0118*/ 	.word	0x00005140


	//   ....[11]....
        /*011c*/ 	.word	0x00005150


	//   ....[12]....
        /*0120*/ 	.word	0x00005160


	//   ....[13]....
        /*0124*/ 	.word	0x00005170


	//   ....[14]....
        /*0128*/ 	.word	0x00005180


	//   ....[15]....
        /*012c*/ 	.word	0x00005190


	//   ....[16]....
        /*0130*/ 	.word	0x00005220


	//   ....[17]....
        /*0134*/ 	.word	0x00005230


	//   ....[18]....
        /*0138*/ 	.word	0x00005240


	//   ....[19]....
        /*013c*/ 	.word	0x00005250


	//   ....[20]....
        /*0140*/ 	.word	0x00005260


	//   ....[21]....
        /*0144*/ 	.word	0x00005270


	//   ....[22]....
        /*0148*/ 	.word	0x00005280


	//   ....[23]....
        /*014c*/ 	.word	0x00005290


	//   ....[24]....
        /*0150*/ 	.word	0x00005320


	//   ....[25]....
        /*0154*/ 	.word	0x00005330


	//   ....[26]....
        /*0158*/ 	.word	0x00005340


	//   ....[27]....
        /*015c*/ 	.word	0x00005350


	//   ....[28]....
        /*0160*/ 	.word	0x00005360


	//   ....[29]....
        /*0164*/ 	.word	0x00005370


	//   ....[30]....
        /*0168*/ 	.word	0x00005380


	//   ....[31]....
        /*016c*/ 	.word	0x00005390


	//   ....[32]....
        /*0170*/ 	.word	0x00005430


	//   ....[33]....
        /*0174*/ 	.word	0x00005440


	//   ....[34]....
        /*0178*/ 	.word	0x00005450


	//   ....[35]....
        /*017c*/ 	.word	0x00005460


	//   ....[36]....
        /*0180*/ 	.word	0x00005470


	//   ....[37]....
        /*0184*/ 	.word	0x00005480


	//   ....[38]....
        /*0188*/ 	.word	0x00005490


	//   ....[39]....
        /*018c*/ 	.word	0x000054a0


	//----- nvinfo : EIATTR_EXIT_INSTR_OFFSETS
	.align		4
.L_759:
        /*0190*/ 	.byte	0x04, 0x1c
        /*0192*/ 	.short	(.L_761 - .L_760)


	//   ....[0]....
.L_760:
        /*0194*/ 	.word	0x000059a0


	//----- nvinfo : EIATTR_MAX_THREADS
	.align		4
.L_761:
        /*0198*/ 	.byte	0x04, 0x05
        /*019a*/ 	.short	(.L_763 - .L_762)
.L_762:
        /*019c*/ 	.word	0x00000080
        /*01a0*/ 	.word	0x00000001
        /*01a4*/ 	.word	0x00000001


	//----- nvinfo : EIATTR_CRS_STACK_SIZE
	.align		4
.L_763:
        /*01a8*/ 	.byte	0x04, 0x1e
        /*01aa*/ 	.short	(.L_765 - .L_764)
.L_764:
        /*01ac*/ 	.word	0x00000000


	//----- nvinfo : EIATTR_CBANK_PARAM_SIZE
	.align		4
.L_765:
        /*01b0*/ 	.byte	0x03, 0x19
        /*01b2*/ 	.short	0x0018


	//----- nvinfo : EIATTR_PARAM_CBANK
	.align		4
        /*01b4*/ 	.byte	0x04, 0x0a
        /*01b6*/ 	.short	(.L_767 - .L_766)
	.align		4
.L_766:
        /*01b8*/ 	.word	index@(.nv.constant0._Z31router_gemm_kernel_float_outputI13__nv_bfloat16Li128ELi8ELi8ELi256ELi7168EEvPfPKT_S4_)
        /*01bc*/ 	.short	0x0210
        /*01be*/ 	.short	0x0018


	//----- nvinfo : EIATTR_SW_WAR
	.align		4
.L_767:
        /*01c0*/ 	.byte	0x04, 0x36
        /*01c2*/ 	.short	(.L_769 - .L_768)
.L_768:
        /*01c4*/ 	.word	0x00000008
.L_769:


//--------------------- .nv.info._Z31router_gemm_kernel_float_outputI13__nv_bfloat16Li128ELi8ELi7ELi256ELi7168EEvPfPKT_S4_ --------------------------
	.section	.nv.info._Z31router_gemm_kernel_float_outputI13__nv_bfloat16Li128ELi8ELi7ELi256ELi7168EEvPfPKT_S4_,"",@"SHT_CUDA_INFO"
	.sectionflags	@""
	.align	4


	//----- nvinfo : EIATTR_CUDA_API_VERSION
	.align		4
        /*0000*/ 	.byte	0x04, 0x37
        /*0002*/ 	.short	(.L_771 - .L_770)
.L_770:
        /*0004*/ 	.word	0x00000082


	//----- nvinfo : EIATTR_KPARAM_INFO
	.align		4
.L_771:
        /*0008*/ 	.byte	0x04, 0x17
        /*000a*/ 	.short	(.L_773 - .L_772)
.L_772:
        /*000c*/ 	.word	0x00000000
        /*0010*/ 	.short	0x0002
        /*0012*/ 	.short	0x0010
        /*0014*/ 	.byte	0x00, 0xf0, 0x21, 0x00


	//----- nvinfo : EIATTR_KPARAM_INFO
	.align		4
.L_773:
        /*0018*/ 	.byte	0x04, 0x17
        /*001a*/ 	.short	(.L_775 - .L_774)
.L_774:
        /*001c*/ 	.word	0x00000000
        /*0020*/ 	.short	0x0001
        /*0022*/ 	.short	0x0008
        /*0024*/ 	.byte	0x00, 0xf0, 0x21, 0x00


	//----- nvinfo : EIATTR_KPARAM_INFO
	.align		4
.L_775:
        /*0028*/ 	.byte	0x04, 0x17
        /*002a*/ 	.short	(.L_777 - .L_776)
.L_776:
        /*002c*/ 	.word	0x00000000
        /*0030*/ 	.short	0x0000
        /*0032*/ 	.short	0x0000
        /*0034*/ 	.byte	0x00, 0xf0, 0x21, 0x00


	//----- nvinfo : EIATTR_SPARSE_MMA_MASK
	.align		4
.L_777:
        /*0038*/ 	.byte	0x03, 0x50
        /*003a*/ 	.short	0x0000


	//----- nvinfo : EIATTR_MAXREG_COUNT
	.align		4
        /*003c*/ 	.byte	0x03, 0x1b
        /*003e*/ 	.short	0x00ff


	//----- nvinfo : EIATTR_NUM_BARRIERS
	.align		4
        /*0040*/ 	.byte	0x02, 0x4c
        /*0042*/ 	.byte	0x01
	.zero		1


	//----- nvinfo : EIATTR_MERCURY_ISA_VERSION
	.align		4
        /*0044*/ 	.byte	0x03, 0x5f
        /*0046*/ 	.short	0x0101


	//----- nvinfo : EIATTR_COOP_GROUP_MASK_REGIDS
	.align		4
        /*0048*/ 	.byte	0x04, 0x29
        /*004a*/ 	.short	(.L_779 - .L_778)


	//   ....[0]....
.L_778:
        /*004c*/ 	.word	0xffffffff


	//   ....[1]....
        /*0050*/ 	.word	0xffffffff


	//   ....[2]....
        /*0054*/ 	.word	0xffffffff


	//   ....[3]....
        /*0058*/ 	.word	0xffffffff


	//   ....[4]....
        /*005c*/ 	.word	0xffffffff


	//   ....[5]....
        /*0060*/ 	.word	0xffffffff


	//   ....[6]....
        /*0064*/ 	.word	0xffffffff


	//   ....[7]....
        /*0068*/ 	.word	0xffffffff


	//   ....[8]....
        /*006c*/ 	.word	0xffffffff


	//   ....[9]....
        /*0070*/ 	.word	0xffffffff


	//   ....[10]....
        /*0074*/ 	.word	0xffffffff


	//   ....[11]....
        /*0078*/ 	.word	0xffffffff


	//   ....[12]....
        /*007c*/ 	.word	0xffffffff


	//   ....[13]....
        /*0080*/ 	.word	0xffffffff


	//   ....[14]....
        /*0084*/ 	.word	0xffffffff


	//   ....[15]....
        /*0088*/ 	.word	0xffffffff


	//   ....[16]....
        /*008c*/ 	.word	0xffffffff


	//   ....[17]....
        /*0090*/ 	.word	0xffffffff


	//   ....[18]....
        /*0094*/ 	.word	0xffffffff


	//   ....[19]....
        /*0098*/ 	.word	0xffffffff


	//   ....[20]....
        /*009c*/ 	.word	0xffffffff


	//   ....[21]....
        /*00a0*/ 	.word	0xffffffff


	//   ....[22]....
        /*00a4*/ 	.word	0xffffffff


	//   ....[23]....
        /*00a8*/ 	.word	0xffffffff


	//   ....[24]....
        /*00ac*/ 	.word	0xffffffff


	//   ....[25]....
        /*00b0*/ 	.word	0xffffffff


	//   ....[26]....
        /*00b4*/ 	.word	0xffffffff


	//   ....[27]....
        /*00b8*/ 	.word	0xffffffff


	//   ....[28]....
        /*00bc*/ 	.word	0xffffffff


	//   ....[29]....
        /*00c0*/ 	.word	0xffffffff


	//   ....[30]....
        /*00c4*/ 	.word	0xffffffff


	//   ....[31]....
        /*00c8*/ 	.word	0xffffffff


	//   ....[32]....
        /*00cc*/ 	.word	0xffffffff


	//   ....[33]....
        /*00d0*/ 	.word	0xffffffff


	//   ....[34]....
        /*00d4*/ 	.word	0xffffffff


	//----- nvinfo : EIATTR_COOP_GROUP_INSTR_OFFSETS
	.align		4
.L_779:
        /*00d8*/ 	.byte	0x04, 0x28
        /*00da*/ 	.short	(.L_781 - .L_780)


	//   ....[0]....
.L_780:
        /*00dc*/ 	.word	0x000046f0


	//   ....[1]....
        /*00e0*/ 	.word	0x00004700


	//   ....[2]....
        /*00e4*/ 	.word	0x00004710


	//   ....[3]....
        /*00e8*/ 	.word	0x00004720


	//   ....[4]....
        /*00ec*/ 	.word	0x00004730


	//   ....[5]....
        /*00f0*/ 	.word	0x00004740


	//   ....[6]....
        /*00f4*/ 	.word	0x00004750


	//   ....[7]....
        /*00f8*/ 	.word	0x000047d0


	//   ....[8]....
        /*00fc*/ 	.word	0x000047e0


	//   ....[9]....
        /*0100*/ 	.word	0x000047f0


	//   ....[10]....
        /*0104*/ 	.word	0x00004800


	//   ....[11]....
        /*0108*/ 	.word	0x00004810


	//   ....[12]....
        /*010c*/ 	.word	0x00004820


	//   ....[13]....
        /*0110*/ 	.word	0x00004830


	//   ....[14]....
        /*0114*/ 	.word	0x000048b0


	//   ....[15]....
        /*0118*/ 	.word	0x000048c0


	//   ....[16]....
        /*011c*/ 	.word	0x000048d0


	//   ....[17]....
        /*0120*/ 	.word	0x000048e0


	//   ....[18]....
        /*0124*/ 	.word	0x000048f0


	//   ....[19]....
        /*0128*/ 	.word	0x00004900


	//   ....[20]....
        /*012c*/ 	.word	0x00004910


	//   ....[21]....
        /*0130*/ 	.word	0x00004990


	//   ....[22]....
        /*0134*/ 	.word	0x000049a0


	//   ....[23]....
        /*0138*/ 	.word	0x000049b0


	//   ....[24]....
        /*013c*/ 	.word	0x000049c0


	//   ....[25]....
        /*0140*/ 	.word	0x000049d0


	//   ....[26]....
        /*0144*/ 	.word	0x000049e0


	//   ....[27]....
        /*0148*/ 	.word	0x000049f0


	//   ....[28]....
        /*014c*/ 	.word	0x00004a80


	//   ....[29]....
        /*0150*/ 	.word	0x00004a90


	//   ....[30]....
        /*0154*/ 	.word	0x00004aa0


	//   ....[31]....
        /*0158*/ 	.word	0x00004ab0


	//   ....[32]....
        /*015c*/ 	.word	0x00004ac0


	//   ....[33]....
        /*0160*/ 	.word	0x00004ad0


	//   ....[34]....
        /*0164*/ 	.word	0x00004ae0


	//----- nvinfo : EIATTR_EXIT_INSTR_OFFSETS
	.align		4
.L_781:
        /*0168*/ 	.byte	0x04, 0x1c
        /*016a*/ 	.short	(.L_783 - .L_782)


	//   ....[0]....
.L_782:
        /*016c*/ 	.word	0x00004f60


	//----- nvinfo : EIATTR_MAX_THREADS
	.align		4
.L_783:
        /*0170*/ 	.byte	0x04, 0x05
        /*0172*/ 	.short	(.L_785 - .L_784)
.L_784:
        /*0174*/ 	.word	0x00000080
        /*0178*/ 	.word	0x00000001
        /*017c*/ 	.word	0x00000001


	//----- nvinfo : EIATTR_CRS_STACK_SIZE
	.align		4
.L_785:
        /*0180*/ 	.byte	0x04, 0x1e
        /*0182*/ 	.short	(.L_787 - .L_786)
.L_786:
        /*0184*/ 	.word	0x00000000


	//----- nvinfo : EIATTR_CBANK_PARAM_SIZE
	.align		4
.L_787:
        /*0188*/ 	.byte	0x03, 0x19
        /*018a*/ 	.short	0x0018


	//----- nvinfo : EIATTR_PARAM_CBANK
	.align		4
        /*018c*/ 	.byte	0x04, 0x0a
        /*018e*/ 	.short	(.L_789 - .L_788)
	.align		4
.L_788:
        /*0190*/ 	.word	index@(.nv.constant0._Z31router_gemm_kernel_float_outputI13__nv_bfloat16Li128ELi8ELi7ELi256ELi7168EEvPfPKT_S4_)
        /*0194*/ 	.short	0x0210
        /*0196*/ 	.short	0x0018


	//----- nvinfo : EIATTR_SW_WAR
	.align		4
.L_789:
        /*0198*/ 	.byte	0x04, 0x36
        /*019a*/ 	.short	(.L_791 - .L_790)
.L_790:
        /*019c*/ 	.word	0x00000008
.L_791:


//--------------------- .nv.info._Z31router_gemm_kernel_float_outputI13__nv_bfloat16Li128ELi8ELi6ELi256ELi7168EEvPfPKT_S4_ --------------------------
	.section	.nv.info._Z31router_gemm_kernel_float_outputI13__nv_bfloat16Li128ELi8ELi6ELi256ELi7168EEvPfPKT_S4_,"",@"SHT_CUDA_INFO"
	.sectionflags	@""
	.align	4


	//----- nvinfo : EIATTR_CUDA_API_VERSION
	.align		4
        /*0000*/ 	.byte	0x04, 0x37
        /*0002*/ 	.short	(.L_793 - .L_792)
.L_792:
        /*0004*/ 	.word	0x00000082


	//----- nvinfo : EIATTR_KPARAM_INFO
	.align		4
.L_793:
        /*0008*/ 	.byte	0x04, 0x17
        /*000a*/ 	.short	(.L_795 - .L_794)
.L_794:
        /*000c*/ 	.word	0x00000000
        /*0010*/ 	.short	0x0002
        /*0012*/ 	.short	0x0010
        /*0014*/ 	.byte	0x00, 0xf0, 0x21, 0x00


	//----- nvinfo : EIATTR_KPARAM_INFO
	.align		4
.L_795:
        /*0018*/ 	.byte	0x04, 0x17
        /*001a*/ 	.short	(.L_797 - .L_796)
.L_796:
        /*001c*/ 	.word	0x00000000
        /*0020*/ 	.short	0x0001
        /*0022*/ 	.short	0x0008
        /*0024*/ 	.byte	0x00, 0xf0, 0x21, 0x00


	//----- nvinfo : EIATTR_KPARAM_INFO
	.align		4
.L_797:
        /*0028*/ 	.byte	0x04, 0x17
        /*002a*/ 	.short	(.L_799 - .L_798)
.L_798:
        /*002c*/ 	.word	0x00000000
        /*0030*/ 	.short	0x0000
        /*0032*/ 	.short	0x0000
        /*0034*/ 	.byte	0x00, 0xf0, 0x21, 0x00


	//----- nvinfo : EIATTR_SPARSE_MMA_MASK
	.align		4
.L_799:
        /*0038*/ 	.byte	0x03, 0x50
        /*003a*/ 	.short	0x0000


	//----- nvinfo : EIATTR_MAXREG_COUNT
	.align		4
        /*003c*/ 	.byte	0x03, 0x1b
        /*003e*/ 	.short	0x00ff


	//----- nvinfo : EIATTR_NUM_BARRIERS
	.align		4
        /*0040*/ 	.byte	0x02, 0x4c
        /*0042*/ 	.byte	0x01
	.zero		1


	//----- nvinfo : EIATTR_MERCURY_ISA_VERSION
	.align		4
        /*0044*/ 	.byte	0x03, 0x5f
        /*0046*/ 	.short	0x0101


	//----- nvinfo : EIATTR_COOP_GROUP_MASK_REGIDS
	.align		4
        /*0048*/ 	.byte	0x04, 0x29
        /*004a*/ 	.short	(.L_801 - .L_800)


	//   ....[0]....
.L_800:
        /*004c*/ 	.word	0xffffffff


	//   ....[1]....
        /*0050*/ 	.word	0xffffffff


	//   ....[2]....
        /*0054*/ 	.word	0xffffffff


	//   ....[3]....
        /*0058*/ 	.word	0xffffffff


	//   ....[4]....
        /*005c*/ 	.word	0xffffffff


	//   ....[5]....
        /*0060*/ 	.word	0xffffffff


	//   ....[6]....
        /*0064*/ 	.word	0xffffffff


	//   ....[7]....
        /*0068*/ 	.word	0xffffffff


	//   ....[8]....
        /*006c*/ 	.word	0xffffffff


	//   ....[9]....
        /*0070*/ 	.word	0xffffffff


	//   ....[10]....
        /*0074*/ 	.word	0xffffffff


	//   ....[11]....
        /*0078*/ 	.word	0xffffffff


	//   ....[12]....
        /*007c*/ 	.word	0xffffffff


	//   ....[13]....
        /*0080*/ 	.word	0xffffffff


	//   ....[14]....
        /*0084*/ 	.word	0xffffffff


	//   ....[15]....
        /*0088*/ 	.word	0xffffffff


	//   ....[16]....
        /*008c*/ 	.word	0xffffffff


	//   ....[17]....
        /*0090*/ 	.word	0xffffffff


	//   ....[18]....
        /*0094*/ 	.word	0xffffffff


	//   ....[19]....
        /*0098*/ 	.word	0xffffffff


	//   ....[20]....
        /*009c*/ 	.word	0xffffffff


	//   ....[21]....
        /*00a0*/ 	.word	0xffffffff


	//   ....[22]....
        /*00a4*/ 	.word	0xffffffff


	//   ....[23]....
        /*00a8*/ 	.word	0xffffffff


	//   ....[24]....
        /*00ac*/ 	.word	0xffffffff


	//   ....[25]....
        /*00b0*/ 	.word	0xffffffff


	//   ....[26]....
        /*00b4*/ 	.word	0xffffffff


	//   ....[27]....
        /*00b8*/ 	.word	0xffffffff


	//   ....[28]....
        /*00bc*/ 	.word	0xffffffff


	//   ....[29]....
        /*00c0*/ 	.word	0xffffffff


	//----- nvinfo : EIATTR_COOP_GROUP_INSTR_OFFSETS
	.align		4
.L_801:
        /*00c4*/ 	.byte	0x04, 0x28
        /*00c6*/ 	.short	(.L_803 - .L_802)


	//   ....[0]....
.L_802:
        /*00c8*/ 	.word	0x00003dc0


	//   ....[1]....
        /*00cc*/ 	.word	0x00003dd0


	//   ....[2]....
        /*00d0*/ 	.word	0x00003de0


	//   ....[3]....
        /*00d4*/ 	.word	0x00003df0


	//   ....[4]....
        /*00d8*/ 	.word	0x00003e00


	//   ....[5]....
        /*00dc*/ 	.word	0x00003e10


	//   ....[6]....
        /*00e0*/ 	.word	0x00003e80


	//   ....[7]....
        /*00e4*/ 	.word	0x00003e90


	//   ....[8]....
        /*00e8*/ 	.word	0x00003ea0


	//   ....[9]....
        /*00ec*/ 	.word	0x00003eb0


	//   ....[10]....
        /*00f0*/ 	.word	0x00003ec0


	//   ....[11]....
        /*00f4*/ 	.word	0x00003ed0


	//   ....[12]....
        /*00f8*/ 	.word	0x00003f40


	//   ....[13]....
        /*00fc*/ 	.word	0x00003f50


	//   ....[14]....
        /*0100*/ 	.word	0x00003f60


	//   ....[15]....
        /*0104*/ 	.word	0x00003f70


	//   ....[16]....
        /*0108*/ 	.word	0x00003f80


	//   ....[17]....
        /*010c*/ 	.word	0x00003f90


	//   ....[18]....
        /*0110*/ 	.word	0x00004000


	//   ....[19]....
        /*0114*/ 	.word	0x00004010


	//   ....[20]....
        /*0118*/ 	.word	0x00004020


	//   ....[21]....
        /*011c*/ 	.word	0x00004030


	//   ....[22]....
        /*0120*/ 	.word	0x00004040


	//   ....[23]....
        /*0124*/ 	.word	0x00004050


	//   ....[24]....
        /*0128*/ 	.word	0x000040d0


	//   ....[25]....
        /*012c*/ 	.word	0x000040e0


	//   ....[26]....
        /*0130*/ 	.word	0x000040f0


	//   ....[27]....
        /*0134*/ 	.word	0x00004100


	//   ....[28]....
        /*0138*/ 	.word	0x00004110


	//   ....[29]....
        /*013c*/ 	.word	0x00004120


	//----- nvinfo : EIATTR_EXIT_INSTR_OFFSETS
	.align		4
.L_803:
        /*0140*/ 	.byte	0x04, 0x1c
        /*0142*/ 	.short	(.L_805 - .L_804)


	//   ....[0]....
.L_804:
        /*0144*/ 	.word	0x00004520


	//----- nvinfo : EIATTR_MAX_THREADS
	.align		4
.L_805:
        /*0148*/ 	.byte	0x04, 0x05
        /*014a*/ 	.short	(.L_807 - .L_806)
.L_806:
        /*014c*/ 	.word	0x00000080
        /*0150*/ 	.word	0x00000001
        /*0154*/ 	.word	0x00000001


	//----- nvinfo : EIATTR_CRS_STACK_SIZE
	.align		4
.L_807:
        /*0158*/ 	.byte	0x04, 0x1e
        /*015a*/ 	.short	(.L_809 - .L_808)
.L_808:
        /*015c*/ 	.word	0x00000000


	//----- nvinfo : EIATTR_CBANK_PARAM_SIZE
	.align		4
.L_809:
        /*0160*/ 	.byte	0x03, 0x19
        /*0162*/ 	.short	0x0018


	//----- nvinfo : EIATTR_PARAM_CBANK
	.align		4
        /*0164*/ 	.byte	0x04, 0x0a
        /*0166*/ 	.short	(.L_811 - .L_810)
	.align		4
.L_810:
        /*0168*/ 	.word	index@(.nv.constant0._Z31router_gemm_kernel_float_outputI13__nv_bfloat16Li128ELi8ELi6ELi256ELi7168EEvPfPKT_S4_)
        /*016c*/ 	.short	0x0210
        /*016e*/ 	.short	0x0018


	//----- nvinfo : EIATTR_SW_WAR
	.align		4
.L_811:
        /*0170*/ 	.byte	0x04, 0x36
        /*0172*/ 	.short	(.L_813 - .L_812)
.L_812:
        /*0174*/ 	.word	0x00000008
.L_813:


//--------------------- .nv.info._Z31router_gemm_kernel_float_outputI13__nv_bfloat16Li128ELi8ELi5ELi256ELi7168EEvPfPKT_S4_ --------------------------
	.section	.nv.info._Z31router_gemm_kernel_float_outputI13__nv_bfloat16Li128ELi8ELi5ELi256ELi7168EEvPfPKT_S4_,"",@"SHT_CUDA_INFO"
	.sectionflags	@""
	.align	4


	//----- nvinfo : EIATTR_CUDA_API_VERSION
	.align		4
        /*0000*/ 	.byte	0x04, 0x37
        /*0002*/ 	.short	(.L_815 - .L_814)
.L_814:
        /*0004*/ 	.word	0x00000082


	//----- nvinfo : EIATTR_KPARAM_INFO
	.align		4
.L_815:
        /*0008*/ 	.byte	0x04, 0x17
        /*000a*/ 	.short	(.L_817 - .L_816)
.L_816:
        /*000c*/ 	.word	0x00000000
        /*0010*/ 	.short	0x0002
        /*0012*/ 	.short	0x0010
        /*0014*/ 	.byte	0x00, 0xf0, 0x21, 0x00


	//----- nvinfo : EIATTR_KPARAM_INFO
	.align		4
.L_817:
        /*0018*/ 	.byte	0x04, 0x17
        /*001a*/ 	.short	(.L_819 - .L_818)
.L_818:
        /*001c*/ 	.word	0x00000000
        /*0020*/ 	.short	0x0001
        /*0022*/ 	.short	0x0008
        /*0024*/ 	.byte	0x00, 0xf0, 0x21, 0x00


	//----- nvinfo : EIATTR_KPARAM_INFO
	.align		4
.L_819:
        /*0028*/ 	.byte	0x04, 0x17
        /*002a*/ 	.short	(.L_821 - .L_820)
.L_820:
        /*002c*/ 	.word	0x00000000
        /*0030*/ 	.short	0x0000
        /*0032*/ 	.short	0x0000
        /*0034*/ 	.byte	0x00, 0xf0, 0x21, 0x00


	//----- nvinfo : EIATTR_SPARSE_MMA_MASK
	.align		4
.L_821:
        /*0038*/ 	.byte	0x03, 0x50
        /*003a*/ 	.short	0x0000


	//----- nvinfo : EIATTR_MAXREG_COUNT
	.align		4
        /*003c*/ 	.byte	0x03, 0x1b
        /*003e*/ 	.short	0x00ff


	//----- nvinfo : EIATTR_NUM_BARRIERS
	.align		4
        /*0040*/ 	.byte	0x02, 0x4c
        /*0042*/ 	.byte	0x01
	.zero		1


	//----- nvinfo : EIATTR_MERCURY_ISA_VERSION
	.align		4
        /*0044*/ 	.byte	0x03, 0x5f
        /*0046*/ 	.short	0x0101


	//----- nvinfo : EIATTR_COOP_GROUP_MASK_REGIDS
	.align		4
        /*0048*/ 	.byte	0x04, 0x29
        /*004a*/ 	.short	(.L_823 - .L_822)


	//   ....[0]....
.L_822:
        /*004c*/ 	.word	0xffffffff


	//   ....[1]....
        /*0050*/ 	.word	0xffffffff


	//   ....[2]....
        /*0054*/ 	.word	0xffffffff


	//   ....[3]....
        /*0058*/ 	.word	0xffffffff


	//   ....[4]....
        /*005c*/ 	.word	0xffffffff


	//   ....[5]....
        /*0060*/ 	.word	0xffffffff


	//   ....[6]....
        /*0064*/ 	.word	0xffffffff


	//   ....[7]....
        /*0068*/ 	.word	0xffffffff


	//   ....[8]....
        /*006c*/ 	.word	0xffffffff


	//   ....[9]....
        /*0070*/ 	.word	0xffffffff


	//   ....[10]....
        /*0074*/ 	.word	0xffffffff


	//   ....[11]....
        /*0078*/ 	.word	0xffffffff


	//   ....[12]....
        /*007c*/ 	.word	0xffffffff


	//   ....[13]....
        /*0080*/ 	.word	0xffffffff


	//   ....[14]....
        /*0084*/ 	.word	0xffffffff


	//   ....[15]....
        /*0088*/ 	.word	0xffffffff


	//   ....[16]....
        /*008c*/ 	.word	0xffffffff


	//   ....[17]....
        /*0090*/ 	.word	0xffffffff


	//   ....[18]....
        /*0094*/ 	.word	0xffffffff


	//   ....[19]....
        /*0098*/ 	.word	0xffffffff


	//   ....[20]....
        /*009c*/ 	.word	0xffffffff


	//   ....[21]....
        /*00a0*/ 	.word	0xffffffff


	//   ....[22]....
        /*00a4*/ 	.word	0xffffffff


	//   ....[23]....
        /*00a8*/ 	.word	0xffffffff


	//   ....[24]....
        /*00ac*/ 	.word	0xffffffff


	//----- nvinfo : EIATTR_COOP_GROUP_INSTR_OFFSETS
	.align		4
.L_823:
        /*00b0*/ 	.byte	0x04, 0x28
        /*00b2*/ 	.short	(.L_825 - .L_824)


	//   ....[0]....
.L_824:
        /*00b4*/ 	.word	0x00003490


	//   ....[1]....
        /*00b8*/ 	.word	0x000034a0


	//   ....[2]....
        /*00bc*/ 	.word	0x000034b0


	//   ....[3]....
        /*00c0*/ 	.word	0x000034c0


	//   ....[4]....
        /*00c4*/ 	.word	0x000034d0


	//   ....[5]....
        /*00c8*/ 	.word	0x00003530


	//   ....[6]....
        /*00cc*/ 	.word	0x00003540


	//   ....[7]....
        /*00d0*/ 	.word	0x00003550


	//   ....[8]....
        /*00d4*/ 	.word	0x00003560


	//   ....[9]....
        /*00d8*/ 	.word	0x00003570


	//   ....[10]....
        /*00dc*/ 	.word	0x000035d0


	//   ....[11]....
        /*00e0*/ 	.word	0x000035e0


	//   ....[12]....
        /*00e4*/ 	.word	0x000035f0


	//   ....[13]....
        /*00e8*/ 	.word	0x00003600


	//   ....[14]....
        /*00ec*/ 	.word	0x00003610


	//   ....[15]....
        /*00f0*/ 	.word	0x00003670


	//   ....[16]....
        /*00f4*/ 	.word	0x00003680


	//   ....[17]....
        /*00f8*/ 	.word	0x00003690


	//   ....[18]....
        /*00fc*/ 	.word	0x000036a0


	//   ....[19]....
        /*0100*/ 	.word	0x000036b0


	//   ....[20]....
        /*0104*/ 	.word	0x00003720


	//   ....[21]....
        /*0108*/ 	.word	0x00003730


	//   ....[22]....
        /*010c*/ 	.word	0x00003740


	//   ....[23]....
        /*0110*/ 	.word	0x00003750


	//   ....[24]....
        /*0114*/ 	.word	0x00003760


	//----- nvinfo : EIATTR_EXIT_INSTR_OFFSETS
	.align		4
.L_825:
        /*0118*/ 	.byte	0x04, 0x1c
        /*011a*/ 	.short	(.L_827 - .L_826)


	//   ....[0]....
.L_826:
        /*011c*/ 	.word	0x00003ae0


	//----- nvinfo : EIATTR_MAX_THREADS
	.align		4
.L_827:
        /*0120*/ 	.byte	0x04, 0x05
        /*0122*/ 	.short	(.L_829 - .L_828)
.L_828:
        /*0124*/ 	.word	0x00000080
        /*0128*/ 	.word	0x00000001
        /*012c*/ 	.word	0x00000001


	//----- nvinfo : EIATTR_CRS_STACK_SIZE
	.align		4
.L_829:
        /*0130*/ 	.byte	0x04, 0x1e
        /*0132*/ 	.short	(.L_831 - .L_830)
.L_830:
        /*0134*/ 	.word	0x00000000


	//----- nvinfo : EIATTR_CBANK_PARAM_SIZE
	.align		4
.L_831:
        /*0138*/ 	.byte	0x03, 0x19
        /*013a*/ 	.short	0x0018


	//----- nvinfo : EIATTR_PARAM_CBANK
	.align		4
        /*013c*/ 	.byte	0x04, 0x0a
        /*013e*/ 	.short	(.L_833 - .L_832)
	.align		4
.L_832:
        /*0140*/ 	.word	index@(.nv.constant0._Z31router_gemm_kernel_float_outputI13__nv_bfloat16Li128ELi8ELi5ELi256ELi7168EEvPfPKT_S4_)
        /*0144*/ 	.short	0x0210
        /*0146*/ 	.short	0x0018


	//----- nvinfo : EIATTR_SW_WAR
	.align		4
.L_833:
        /*0148*/ 	.byte	0x04, 0x36
        /*014a*/ 	.short	(.L_835 - .L_834)
.L_834:
        /*014c*/ 	.word	0x00000008
.L_835:


//--------------------- .nv.info._Z31router_gemm_kernel_float_outputI13__nv_bfloat16Li128ELi8ELi4ELi256ELi7168EEvPfPKT_S4_ --------------------------
	.section	.nv.info._Z31router_gemm_kernel_float_outputI13__nv_bfloat16Li128ELi8ELi4ELi256ELi7168EEvPfPKT_S4_,"",@"SHT_CUDA_INFO"
	.sectionflags	@""
	.align	4


	//----- nvinfo : EIATTR_CUDA_API_VERSION
	.align		4
        /*0000*/ 	.byte	0x04, 0x37
        /*0002*/ 	.short	(.L_837 - .L_836)
.L_836:
        /*0004*/ 	.word	0x00000082


	//----- nvinfo : EIATTR_KPARAM_INFO
	.align		4
.L_837:
        /*0008*/ 	.byte	0x04, 0x17
        /*000a*/ 	.short	(.L_839 - .L_838)
.L_838:
        /*000c*/ 	.word	0x00000000
        /*0010*/ 	.short	0x0002
        /*0012*/ 	.short	0x0010
        /*0014*/ 	.byte	0x00, 0xf0, 0x21, 0x00


	//----- nvinfo : EIATTR_KPARAM_INFO
	.align		4
.L_839:
        /*0018*/ 	.byte	0x04, 0x17
        /*001a*/ 	.short	(.L_841 - .L_840)
.L_840:
        /*001c*/ 	.word	0x00000000
        /*0020*/ 	.short	0x0001
        /*0022*/ 	.short	0x0008
        /*0024*/ 	.byte	0x00, 0xf0, 0x21, 0x00


	//----- nvinfo : EIATTR_KPARAM_INFO
	.align		4
.L_841:
        /*0028*/ 	.byte	0x04, 0x17
        /*002a*/ 	.short	(.L_843 - .L_842)
.L_842:
        /*002c*/ 	.word	0x00000000
        /*0030*/ 	.short	0x0000
        /*0032*/ 	.short	0x0000
        /*0034*/ 	.byte	0x00, 0xf0, 0x21, 0x00


	//----- nvinfo : EIATTR_SPARSE_MMA_MASK
	.align		4
.L_843:
        /*0038*/ 	.byte	0x03, 0x50
        /*003a*/ 	.short	0x0000


	//----- nvinfo : EIATTR_MAXREG_COUNT
	.align		4
        /*003c*/ 	.byte	0x03, 0x1b
        /*003e*/ 	.short	0x00ff


	//----- nvinfo : EIATTR_NUM_BARRIERS
	.align		4
        /*0040*/ 	.byte	0x02, 0x4c
        /*0042*/ 	.byte	0x01
	.zero		1


	//----- nvinfo : EIATTR_MERCURY_ISA_VERSION
	.align		4
        /*0044*/ 	.byte	0x03, 0x5f
        /*0046*/ 	.short	0x0101


	//----- nvinfo : EIATTR_COOP_GROUP_MASK_REGIDS
	.align		4
        /*0048*/ 	.byte	0x04, 0x29
        /*004a*/ 	.short	(.L_845 - .L_844)


	//   ....[0]....
.L_844:
        /*004c*/ 	.word	0xffffffff


	//   ....[1]....
        /*0050*/ 	.word	0xffffffff


	//   ....[2]....
        /*0054*/ 	.word	0xffffffff


	//   ....[3]....
        /*0058*/ 	.word	0xffffffff


	//   ....[4]....
        /*005c*/ 	.word	0xffffffff


	//   ....[5]....
        /*0060*/ 	.word	0xffffffff


	//   ....[6]....
        /*0064*/ 	.word	0xffffffff


	//   ....[7]....
        /*0068*/ 	.word	0xffffffff


	//   ....[8]....
        /*006c*/ 	.word	0xffffffff


	//   ....[9]....
        /*0070*/ 	.word	0xffffffff


	//   ....[10]....
        /*0074*/ 	.word	0xffffffff


	//   ....[11]....
        /*0078*/ 	.word	0xffffffff


	//   ....[12]....
        /*007c*/ 	.word	0xffffffff


	//   ....[13]....
        /*0080*/ 	.word	0xffffffff


	//   ....[14]....
        /*0084*/ 	.word	0xffffffff


	//   ....[15]....
        /*0088*/ 	.word	0xffffffff


	//   ....[16]....
        /*008c*/ 	.word	0xffffffff


	//   ....[17]....
        /*0090*/ 	.word	0xffffffff


	//   ....[18]....
        /*0094*/ 	.word	0xffffffff


	//   ....[19]....
        /*0098*/ 	.word	0xffffffff


	//----- nvinfo : EIATTR_COOP_GROUP_INSTR_OFFSETS
	.align		4
.L_845:
        /*009c*/ 	.byte	0x04, 0x28
        /*009e*/ 	.short	(.L_847 - .L_846)


	//   ....[0]....
.L_846:
        /*00a0*/ 	.word	0x00002b60


	//   ....[1]....
        /*00a4*/ 	.word	0x00002b70


	//   ....[2]....
        /*00a8*/ 	.word	0x00002b80


	//   ....[3]....
        /*00ac*/ 	.word	0x00002b90


	//   ....[4]....
        /*00b0*/ 	.word	0x00002be0


	//   ....[5]....
        /*00b4*/ 	.word	0x00002bf0


	//   ....[6]....
        /*00b8*/ 	.word	0x00002c00


	//   ....[7]....
        /*00bc*/ 	.word	0x00002c10


	//   ....[8]....
        /*00c0*/ 	.word	0x00002c60


	//   ....[9]....
        /*00c4*/ 	.word	0x00002c70


	//   ....[10]....
        /*00c8*/ 	.word	0x00002c80


	//   ....[11]....
        /*00cc*/ 	.word	0x00002c90


	//   ....[12]....
        /*00d0*/ 	.word	0x00002ce0


	//   ....[13]....
        /*00d4*/ 	.word	0x00002cf0


	//   ....[14]....
        /*00d8*/ 	.word	0x00002d00


	//   ....[15]....
        /*00dc*/ 	.word	0x00002d10


	//   ....[16]....
        /*00e0*/ 	.word	0x00002d70


	//   ....[17]....
        /*00e4*/ 	.word	0x00002d80


	//   ....[18]....
        /*00e8*/ 	.word	0x00002d90


	//   ....[19]....
        /*00ec*/ 	.word	0x00002da0


	//----- nvinfo : EIATTR_EXIT_INSTR_OFFSETS
	.align		4
.L_847:
        /*00f0*/ 	.byte	0x04, 0x1c
        /*00f2*/ 	.short	(.L_849 - .L_848)


	//   ....[0]....
.L_848:
        /*00f4*/ 	.word	0x000030a0


	//----- nvinfo : EIATTR_MAX_THREADS
	.align		4
.L_849:
        /*00f8*/ 	.byte	0x04, 0x05
        /*00fa*/ 	.short	(.L_851 - .L_850)
.L_850:
        /*00fc*/ 	.word	0x00000080
        /*0100*/ 	.word	0x00000001
        /*0104*/ 	.word	0x00000001


	//----- nvinfo : EIATTR_CRS_STACK_SIZE
	.align		4
.L_851:
        /*0108*/ 	.byte	0x04, 0x1e
        /*010a*/ 	.short	(.L_853 - .L_852)
.L_852:
        /*010c*/ 	.word	0x00000000


	//----- nvinfo : EIATTR_CBANK_PARAM_SIZE
	.align		4
.L_853:
        /*0110*/ 	.byte	0x03, 0x19
        /*0112*/ 	.short	0x0018


	//----- nvinfo : EIATTR_PARAM_CBANK
	.align		4
        /*0114*/ 	.byte	0x04, 0x0a
        /*0116*/ 	.short	(.L_855 - .L_854)
	.align		4
.L_854:
        /*0118*/ 	.word	index@(.nv.constant0._Z31router_gemm_kernel_float_outputI13__nv_bfloat16Li128ELi8ELi4ELi256ELi7168EEvPfPKT_S4_)
        /*011c*/ 	.short	0x0210
        /*011e*/ 	.short	0x0018


	//----- nvinfo : EIATTR_SW_WAR
	.align		4
.L_855:
        /*0120*/ 	.byte	0x04, 0x36
        /*0122*/ 	.short	(.L_857 - .L_856)
.L_856:
        /*0124*/ 	.word	0x00000008
.L_857:


//--------------------- .nv.info._Z31router_gemm_kernel_float_outputI13__nv_bfloat16Li128ELi8ELi3ELi256ELi7168EEvPfPKT_S4_ --------------------------
	.section	.nv.info._Z31router_gemm_kernel_float_outputI13__nv_bfloat16Li128ELi8ELi3ELi256ELi7168EEvPfPKT_S4_,"",@"SHT_CUDA_INFO"
	.sectionflags	@""
	.align	4


	//----- nvinfo : EIATTR_CUDA_API_VERSION
	.align		4
        /*0000*/ 	.byte	0x04, 0x37
        /*0002*/ 	.short	(.L_859 - .L_858)
.L_858:
        /*0004*/ 	.word	0x00000082


	//----- nvinfo : EIATTR_KPARAM_INFO
	.align		4
.L_859:
        /*0008*/ 	.byte	0x04, 0x17
        /*000a*/ 	.short	(.L_861 - .L_860)
.L_860:
        /*000c*/ 	.word	0x00000000
        /*0010*/ 	.short	0x0002
        /*0012*/ 	.short	0x0010
        /*0014*/ 	.byte	0x00, 0xf0, 0x21, 0x00


	//----- nvinfo : EIATTR_KPARAM_INFO
	.align		4
.L_861:
        /*0018*/ 	.byte	0x04, 0x17
        /*001a*/ 	.short	(.L_863 - .L_862)
.L_862:
        /*001c*/ 	.word	0x00000000
        /*0020*/ 	.short	0x0001
        /*0022*/ 	.short	0x0008
        /*0024*/ 	.byte	0x00, 0xf0, 0x21, 0x00


	//----- nvinfo : EIATTR_KPARAM_INFO
	.align		4
.L_863:
        /*0028*/ 	.byte	0x04, 0x17
        /*002a*/ 	.short	(.L_865 - .L_864)
.L_864:
        /*002c*/ 	.word	0x00000000
        /*0030*/ 	.short	0x0000
        /*0032*/ 	.short	0x0000
        /*0034*/ 	.byte	0x00, 0xf0, 0x21, 0x00


	//----- nvinfo : EIATTR_SPARSE_MMA_MASK
	.align		4
.L_865:
        /*0038*/ 	.byte	0x03, 0x50
        /*003a*/ 	.short	0x0000


	//----- nvinfo : EIATTR_MAXREG_COUNT
	.align		4
        /*003c*/ 	.byte	0x03, 0x1b
        /*003e*/ 	.short	0x00ff


	//----- nvinfo : EIATTR_NUM_BARRIERS
	.align		4
        /*0040*/ 	.byte	0x02, 0x4c
        /*0042*/ 	.byte	0x01
	.zero		1


	//----- nvinfo : EIATTR_MERCURY_ISA_VERSION
	.align		4
        /*0044*/ 	.byte	0x03, 0x5f
        /*0046*/ 	.short	0x0101


	//----- nvinfo : EIATTR_COOP_GROUP_MASK_REGIDS
	.align		4
        /*0048*/ 	.byte	0x04, 0x29
        /*004a*/ 	.short	(.L_867 - .L_866)


	//   ....[0]....
.L_866:
        /*004c*/ 	.word	0xffffffff


	//   ....[1]....
        /*0050*/ 	.word	0xffffffff


	//   ....[2]....
        /*0054*/ 	.word	0xffffffff


	//   ....[3]....
        /*0058*/ 	.word	0xffffffff


	//   ....[4]....
        /*005c*/ 	.word	0xffffffff


	//   ....[5]....
        /*0060*/ 	.word	0xffffffff


	//   ....[6]....
        /*0064*/ 	.word	0xffffffff


	//   ....[7]....
        /*0068*/ 	.word	0xffffffff


	//   ....[8]....
        /*006c*/ 	.word	0xffffffff


	//   ....[9]....
        /*0070*/ 	.word	0xffffffff


	//   ....[10]....
        /*0074*/ 	.word	0xffffffff


	//   ....[11]....
        /*0078*/ 	.word	0xffffffff


	//   ....[12]....
        /*007c*/ 	.word	0xffffffff


	//   ....[13]....
        /*0080*/ 	.word	0xffffffff


	//   ....[14]....
        /*0084*/ 	.word	0xffffffff


	//----- nvinfo : EIATTR_COOP_GROUP_INSTR_OFFSETS
	.align		4
.L_867:
        /*0088*/ 	.byte	0x04, 0x28
        /*008a*/ 	.short	(.L_869 - .L_868)


	//   ....[0]....
.L_868:
        /*008c*/ 	.word	0x00002230


	//   ....[1]....
        /*0090*/ 	.word	0x00002240


	//   ....[2]....
        /*0094*/ 	.word	0x00002250


	//   ....[3]....
        /*0098*/ 	.word	0x00002290


	//   ....[4]....
        /*009c*/ 	.word	0x000022a0


	//   ....[5]....
        /*00a0*/ 	.word	0x000022b0


	//   ....[6]....
        /*00a4*/ 	.word	0x000022f0


	//   ....[7]....
        /*00a8*/ 	.word	0x00002300


	//   ....[8]....
        /*00ac*/ 	.word	0x00002310


	//   ....[9]....
        /*00b0*/ 	.word	0x00002350


	//   ....[10]....
        /*00b4*/ 	.word	0x00002360


	//   ....[11]....
        /*00b8*/ 	.word	0x00002370


	//   ....[12]....
        /*00bc*/ 	.word	0x000023c0


	//   ....[13]....
        /*00c0*/ 	.word	0x000023d0


	//   ....[14]....
        /*00c4*/ 	.word	0x000023e0


	//----- nvinfo : EIATTR_EXIT_INSTR_OFFSETS
	.align		4
.L_869:
        /*00c8*/ 	.byte	0x04, 0x1c
        /*00ca*/ 	.short	(.L_871 - .L_870)


	//   ....[0]....
.L_870:
        /*00cc*/ 	.word	0x00002660


	//----- nvinfo : EIATTR_MAX_THREADS
	.align		4
.L_871:
        /*00d0*/ 	.byte	0x04, 0x05
        /*00d2*/ 	.short	(.L_873 - .L_872)
.L_872:
        /*00d4*/ 	.word	0x00000080
        /*00d8*/ 	.word	0x00000001
        /*00dc*/ 	.word	0x00000001


	//----- nvinfo : EIATTR_CRS_STACK_SIZE
	.align		4
.L_873:
        /*00e0*/ 	.byte	0x04, 0x1e
        /*00e2*/ 	.short	(.L_875 - .L_874)
.L_874:
        /*00e4*/ 	.word	0x00000000


	//----- nvinfo : EIATTR_CBANK_PARAM_SIZE
	.align		4
.L_875:
        /*00e8*/ 	.byte	0x03, 0x19
        /*00ea*/ 	.short	0x0018


	//----- nvinfo : EIATTR_PARAM_CBANK
	.align		4
        /*00ec*/ 	.byte	0x04, 0x0a
        /*00ee*/ 	.short	(.L_877 - .L_876)
	.align		4
.L_876:
        /*00f0*/ 	.word	index@(.nv.constant0._Z31router_gemm_kernel_float_outputI13__nv_bfloat16Li128ELi8ELi3ELi256ELi7168EEvPfPKT_S4_)
        /*00f4*/ 	.short	0x0210
        /*00f6*/ 	.short	0x0018


	//----- nvinfo : EIATTR_SW_WAR
	.align		4
.L_877:
        /*00f8*/ 	.byte	0x04, 0x36
        /*00fa*/ 	.short	(.L_879 - .L_878)
.L_878:
        /*00fc*/ 	.word	0x00000008
.L_879:


//--------------------- .nv.info._Z31router_gemm_kernel_float_outputI13__nv_bfloat16Li128ELi8ELi2ELi256ELi7168EEvPfPKT_S4_ --------------------------
	.section	.nv.info._Z31router_gemm_kernel_float_outputI13__nv_bfloat16Li128ELi8ELi2ELi256ELi7168EEvPfPKT_S4_,"",@"SHT_CUDA_INFO"
	.sectionflags	@""
	.align	4


	//----- nvinfo : EIATTR_CUDA_API_VERSION
	.align		4
        /*0000*/ 	.byte	0x04, 0x37
        /*0002*/ 	.short	(.L_881 - .L_880)
.L_880:
        /*0004*/ 	.word	0x00000082


	//----- nvinfo : EIATTR_KPARAM_INFO
	.align		4
.L_881:
        /*0008*/ 	.byte	0x04, 0x17
        /*000a*/ 	.short	(.L_883 - .L_882)
.L_882:
        /*000c*/ 	.word	0x00000000
        /*0010*/ 	.short	0x0002
        /*0012*/ 	.short	0x0010
        /*0014*/ 	.byte	0x00, 0xf0, 0x21, 0x00


	//----- nvinfo : EIATTR_KPARAM_INFO
	.align		4
.L_883:
        /*0018*/ 	.byte	0x04, 0x17
        /*001a*/ 	.short	(.L_885 - .L_884)
.L_884:
        /*001c*/ 	.word	0x00000000
        /*0020*/ 	.short	0x0001
        /*0022*/ 	.short	0x0008
        /*0024*/ 	.byte	0x00, 0xf0, 0x21, 0x00


	//----- nvinfo : EIATTR_KPARAM_INFO
	.align		4
.L_885:
        /*0028*/ 	.byte	0x04, 0x17
        /*002a*/ 	.short	(.L_887 - .L_886)
.L_886:
        /*002c*/ 	.word	0x00000000
        /*0030*/ 	.short	0x0000
        /*0032*/ 	.short	0x0000
        /*0034*/ 	.byte	0x00, 0xf0, 0x21, 0x00


	//----- nvinfo : EIATTR_SPARSE_MMA_MASK
	.align		4
.L_887:
        /*0038*/ 	.byte	0x03, 0x50
        /*003a*/ 	.short	0x0000


	//----- nvinfo : EIATTR_MAXREG_COUNT
	.align		4
        /*003c*/ 	.byte	0x03, 0x1b
        /*003e*/ 	.short	0x00ff


	//----- nvinfo : EIATTR_NUM_BARRIERS
	.align		4
        /*0040*/ 	.byte	0x02, 0x4c
        /*0042*/ 	.byte	0x01
	.zero		1


	//----- nvinfo : EIATTR_MERCURY_ISA_VERSION
	.align		4
        /*0044*/ 	.byte	0x03, 0x5f
        /*0046*/ 	.short	0x0101


	//----- nvinfo : EIATTR_COOP_GROUP_MASK_REGIDS
	.align		4
        /*0048*/ 	.byte	0x04, 0x29
        /*004a*/ 	.short	(.L_889 - .L_888)


	//   ....[0]....
.L_888:
        /*004c*/ 	.word	0xffffffff


	//   ....[1]....
        /*0050*/ 	.word	0xffffffff


	//   ....[2]....
        /*0054*/ 	.word	0xffffffff


	//   ....[3]....
        /*0058*/ 	.word	0xffffffff


	//   ....[4]....
        /*005c*/ 	.word	0xffffffff


	//   ....[5]....
        /*0060*/ 	.word	0xffffffff


	//   ....[6]....
        /*0064*/ 	.word	0xffffffff


	//   ....[7]....
        /*0068*/ 	.word	0xffffffff


	//   ....[8]....
        /*006c*/ 	.word	0xffffffff


	//   ....[9]....
        /*0070*/ 	.word	0xffffffff


	//----- nvinfo : EIATTR_COOP_GROUP_INSTR_OFFSETS
	.align		4
.L_889:
        /*0074*/ 	.byte	0x04, 0x28
        /*0076*/ 	.short	(.L_891 - .L_890)


	//   ....[0]....
.L_890:
        /*0078*/ 	.word	0x00001900


	//   ....[1]....
        /*007c*/ 	.word	0x00001910


	//   ....[2]....
        /*0080*/ 	.word	0x00001940


	//   ....[3]....
        /*0084*/ 	.word	0x00001950


	//   ....[4]....
        /*0088*/ 	.word	0x00001980


	//   ....[5]....
        /*008c*/ 	.word	0x00001990


	//   ....[6]....
        /*0090*/ 	.word	0x000019c0


	//   ....[7]....
        /*0094*/ 	.word	0x000019d0


	//   ....[8]....
        /*0098*/ 	.word	0x00001a20


	//   ....[9]....
        /*009c*/ 	.word	0x00001a30


	//----- nvinfo : EIATTR_EXIT_INSTR_OFFSETS
	.align		4
.L_891:
        /*00a0*/ 	.byte	0x04, 0x1c
        /*00a2*/ 	.short	(.L_893 - .L_892)


	//   ....[0]....
.L_892:
        /*00a4*/ 	.word	0x00001c20


	//----- nvinfo : EIATTR_MAX_THREADS
	.align		4
.L_893:
        /*00a8*/ 	.byte	0x04, 0x05
        /*00aa*/ 	.short	(.L_895 - .L_894)
.L_894:
        /*00ac*/ 	.word	0x00000080
        /*00b0*/ 	.word	0x00000001
        /*00b4*/ 	.word	0x00000001


	//----- nvinfo : EIATTR_CRS_STACK_SIZE
	.align		4
.L_895:
        /*00b8*/ 	.byte	0x04, 0x1e
        /*00ba*/ 	.short	(.L_897 - .L_896)
.L_896:
        /*00bc*/ 	.word	0x00000000


	//----- nvinfo : EIATTR_CBANK_PARAM_SIZE
	.align		4
.L_897:
        /*00c0*/ 	.byte	0x03, 0x19
        /*00c2*/ 	.short	0x0018


	//----- nvinfo : EIATTR_PARAM_CBANK
	.align		4
        /*00c4*/ 	.byte	0x04, 0x0a
        /*00c6*/ 	.short	(.L_899 - .L_898)
	.align		4
.L_898:
        /*00c8*/ 	.word	index@(.nv.constant0._Z31router_gemm_kernel_float_outputI13__nv_bfloat16Li128ELi8ELi2ELi256ELi7168EEvPfPKT_S4_)
        /*00cc*/ 	.short	0x0210
        /*00ce*/ 	.short	0x0018


	//----- nvinfo : EIATTR_SW_WAR
	.align		4
.L_899:
        /*00d0*/ 	.byte	0x04, 0x36
        /*00d2*/ 	.short	(.L_901 - .L_900)
.L_900:
        /*00d4*/ 	.word	0x00000008
.L_901:


//--------------------- .nv.info._Z31router_gemm_kernel_float_outputI13__nv_bfloat16Li128ELi8ELi1ELi256ELi7168EEvPfPKT_S4_ --------------------------
	.section	.nv.info._Z31router_gemm_kernel_float_outputI13__nv_bfloat16Li128ELi8ELi1ELi256ELi7168EEvPfPKT_S4_,"",@"SHT_CUDA_INFO"
	.sectionflags	@""
	.align	4


	//----- nvinfo : EIATTR_CUDA_API_VERSION
	.align		4
        /*0000*/ 	.byte	0x04, 0x37
        /*0002*/ 	.short	(.L_903 - .L_902)
.L_902:
        /*0004*/ 	.word	0x00000082


	//----- nvinfo : EIATTR_KPARAM_INFO
	.align		4
.L_903:
        /*0008*/ 	.byte	0x04, 0x17
        /*000a*/ 	.short	(.L_905 - .L_904)
.L_904:
        /*000c*/ 	.word	0x00000000
        /*0010*/ 	.short	0x0002
        /*0012*/ 	.short	0x0010
        /*0014*/ 	.byte	0x00, 0xf0, 0x21, 0x00


	//----- nvinfo : EIATTR_KPARAM_INFO
	.align		4
.L_905:
        /*0018*/ 	.byte	0x04, 0x17
        /*001a*/ 	.short	(.L_907 - .L_906)
.L_906:
        /*001c*/ 	.word	0x00000000
        /*0020*/ 	.short	0x0001
        /*0022*/ 	.short	0x0008
        /*0024*/ 	.byte	0x00, 0xf0, 0x21, 0x00


	//----- nvinfo : EIATTR_KPARAM_INFO
	.align		4
.L_907:
        /*0028*/ 	.byte	0x04, 0x17
        /*002a*/ 	.short	(.L_909 - .L_908)
.L_908:
        /*002c*/ 	.word	0x00000000
        /*0030*/ 	.short	0x0000
        /*0032*/ 	.short	0x0000
        /*0034*/ 	.byte	0x00, 0xf0, 0x21, 0x00


	//----- nvinfo : EIATTR_SPARSE_MMA_MASK
	.align		4
.L_909:
        /*0038*/ 	.byte	0x03, 0x50
        /*003a*/ 	.short	0x0000


	//----- nvinfo : EIATTR_MAXREG_COUNT
	.align		4
        /*003c*/ 	.byte	0x03, 0x1b
        /*003e*/ 	.short	0x00ff


	//----- nvinfo : EIATTR_NUM_BARRIERS
	.align		4
        /*0040*/ 	.byte	0x02, 0x4c
        /*0042*/ 	.byte	0x01
	.zero		1


	//----- nvinfo : EIATTR_MERCURY_ISA_VERSION
	.align		4
        /*0044*/ 	.byte	0x03, 0x5f
        /*0046*/ 	.short	0x0101


	//----- nvinfo : EIATTR_COOP_GROUP_MASK_REGIDS
	.align		4
        /*0048*/ 	.byte	0x04, 0x29
        /*004a*/ 	.short	(.L_911 - .L_910)


	//   ....[0]....
.L_910:
        /*004c*/ 	.word	0xffffffff


	//   ....[1]....
        /*0050*/ 	.word	0xffffffff


	//   ....[2]....
        /*0054*/ 	.word	0xffffffff


	//   ....[3]....
        /*0058*/ 	.word	0xffffffff


	//   ....[4]....
        /*005c*/ 	.word	0xffffffff


	//----- nvinfo : EIATTR_COOP_GROUP_INSTR_OFFSETS
	.align		4
.L_911:
        /*0060*/ 	.byte	0x04, 0x28
        /*0062*/ 	.short	(.L_913 - .L_912)


	//   ....[0]....
.L_912:
        /*0064*/ 	.word	0x00000fd0


	//   ....[1]....
        /*0068*/ 	.word	0x00000ff0


	//   ....[2]....
        /*006c*/ 	.word	0x00001010


	//   ....[3]....
        /*0070*/ 	.word	0x00001040


	//   ....[4]....
        /*0074*/ 	.word	0x00001070


	//----- nvinfo : EIATTR_EXIT_INSTR_OFFSETS
	.align		4
.L_913:
        /*0078*/ 	.byte	0x04, 0x1c
        /*007a*/ 	.short	(.L_915 - .L_914)


	//   ....[0]....
.L_914:
        /*007c*/ 	.word	0x00001240


	//----- nvinfo : EIATTR_MAX_THREADS
	.align		4
.L_915:
        /*0080*/ 	.byte	0x04, 0x05
        /*0082*/ 	.short	(.L_917 - .L_916)
.L_916:
        /*0084*/ 	.word	0x00000080
        /*0088*/ 	.word	0x00000001
        /*008c*/ 	.word	0x00000001


	//----- nvinfo : EIATTR_CRS_STACK_SIZE
	.align		4
.L_917:
        /*0090*/ 	.byte	0x04, 0x1e
        /*0092*/ 	.short	(.L_919 - .L_918)
.L_918:
        /*0094*/ 	.word	0x00000000


	//----- nvinfo : EIATTR_CBANK_PARAM_SIZE
	.align		4
.L_919:
        /*0098*/ 	.byte	0x03, 0x19
        /*009a*/ 	.short	0x0018


	//----- nvinfo : EIATTR_PARAM_CBANK
	.align		4
        /*009c*/ 	.byte	0x04, 0x0a
        /*009e*/ 	.short	(.L_921 - .L_920)
	.align		4
.L_920:
        /*00a0*/ 	.word	index@(.nv.constant0._Z31router_gemm_kernel_float_outputI13__nv_bfloat16Li128ELi8ELi1ELi256ELi7168EEvPfPKT_S4_)
        /*00a4*/ 	.short	0x0210
        /*00a6*/ 	.short	0x0018


	//----- nvinfo : EIATTR_SW_WAR
	.align		4
.L_921:
        /*00a8*/ 	.byte	0x04, 0x36
        /*00aa*/ 	.short	(.L_923 - .L_922)
.L_922:
        /*00ac*/ 	.word	0x00000008
.L_923:


//--------------------- .nv.callgraph             --------------------------
	.section	.nv.callgraph,"",@"SHT_CUDA_CALLGRAPH"
	.align	4
	.sectionentsize	8
	.align		4
        /*0000*/ 	.word	0x00000000
	.align		4
        /*0004*/ 	.word	0xffffffff
	.align		4
        /*0008*/ 	.word	0x00000000
	.align		4
        /*000c*/ 	.word	0xfffffffe
	.align		4
        /*0010*/ 	.word	0x00000000
	.align		4
        /*0014*/ 	.word	0xfffffffd
	.align		4
        /*0018*/ 	.word	0x00000000
	.align		4
        /*001c*/ 	.word	0xfffffffc


//--------------------- .nv.constant4             --------------------------
	.section	.nv.constant4,"a",@progbits
	.align	8
	.align		8
.nv.constant4:
        /*0000*/ 	.dword	_ZN65_INTERNAL_cc3c4f23_29_dsv3_router_gemm_float_out_cu_fbd5a737_32254cuda3std3__45__cpo5beginE
	.align		8
        /*0008*/ 	.dword	_ZN65_INTERNAL_cc3c4f23_29_dsv3_router_gemm_float_out_cu_fbd5a737_32254cuda3std3__45__cpo3endE
	.align		8
        /*0010*/ 	.dword	_ZN65_INTERNAL_cc3c4f23_29_dsv3_router_gemm_float_out_cu_fbd5a737_32254cuda3std3__45__cpo6cbeginE
	.align		8
        /*0018*/ 	.dword	_ZN65_INTERNAL_cc3c4f23_29_dsv3_router_gemm_float_out_cu_fbd5a737_32254cuda3std3__45__cpo4cendE
	.align		8
        /*0020*/ 	.dword	_ZN65_INTERNAL_cc3c4f23_29_dsv3_router_gemm_float_out_cu_fbd5a737_32254cuda3std3__45__cpo6rbeginE
	.align		8
        /*0028*/ 	.dword	_ZN65_INTERNAL_cc3c4f23_29_dsv3_router_gemm_float_out_cu_fbd5a737_32254cuda3std3__45__cpo4rendE
	.align		8
        /*0030*/ 	.dword	_ZN65_INTERNAL_cc3c4f23_29_dsv3_router_gemm_float_out_cu_fbd5a737_32254cuda3std3__45__cpo7crbeginE
	.align		8
        /*0038*/ 	.dword	_ZN65_INTERNAL_cc3c4f23_29_dsv3_router_gemm_float_out_cu_fbd5a737_32254cuda3std3__45__cpo5crendE
	.align		8
        /*0040*/ 	.dword	_ZN65_INTERNAL_cc3c4f23_29_dsv3_router_gemm_float_out_cu_fbd5a737_32254cuda3std3__467_GLOBAL__N__cc3c4f23_29_dsv3_router_gemm_float_out_cu_fbd5a737_32256ignoreE
	.align		8
        /*0048*/ 	.dword	_ZN65_INTERNAL_cc3c4f23_29_dsv3_router_gemm_float_out_cu_fbd5a737_32254cuda3std3__419piecewise_constructE
	.align		8
        /*0050*/ 	.dword	_ZN65_INTERNAL_cc3c4f23_29_dsv3_router_gemm_float_out_cu_fbd5a737_32254cuda3std3__48in_placeE
	.align		8
        /*0058*/ 	.dword	_ZN65_INTERNAL_cc3c4f23_29_dsv3_router_gemm_float_out_cu_fbd5a737_32254cuda3std3__420unreachable_sentinelE
	.align		8
        /*0060*/ 	.dword	_ZN65_INTERNAL_cc3c4f23_29_dsv3_router_gemm_float_out_cu_fbd5a737_32254cuda3std6ranges3__45__cpo4swapE
	.align		8
        /*0068*/ 	.dword	_ZN65_INTERNAL_cc3c4f23_29_dsv3_router_gemm_float_out_cu_fbd5a737_32254cuda3std6ranges3__45__cpo9iter_moveE
	.align		8
        /*0070*/ 	.dword	_ZN65_INTERNAL_cc3c4f23_29_dsv3_router_gemm_float_out_cu_fbd5a737_32254cuda3std6ranges3__45__cpo5beginE
	.align		8
        /*0078*/ 	.dword	_ZN65_INTERNAL_cc3c4f23_29_dsv3_router_gemm_float_out_cu_fbd5a737_32254cuda3std6ranges3__45__cpo3endE
	.align		8
        /*0080*/ 	.dword	_ZN65_INTERNAL_cc3c4f23_29_dsv3_router_gemm_float_out_cu_fbd5a737_32254cuda3std6ranges3__45__cpo6cbeginE
	.align		8
        /*0088*/ 	.dword	_ZN65_INTERNAL_cc3c4f23_29_dsv3_router_gemm_float_out_cu_fbd5a737_32254cuda3std6ranges3__45__cpo4cendE
	.align		8
        /*0090*/ 	.dword	_ZN65_INTERNAL_cc3c4f23_29_dsv3_router_gemm_float_out_cu_fbd5a737_32254cuda3std6ranges3__45__cpo7advanceE
	.align		8
        /*0098*/ 	.dword	_ZN65_INTERNAL_cc3c4f23_29_dsv3_router_gemm_float_out_cu_fbd5a737_32254cuda3std6ranges3__45__cpo9iter_swapE
	.align		8
        /*00a0*/ 	.dword	_ZN65_INTERNAL_cc3c4f23_29_dsv3_router_gemm_float_out_cu_fbd5a737_32254cuda3std6ranges3__45__cpo4nextE
	.align		8
        /*00a8*/ 	.dword	_ZN65_INTERNAL_cc3c4f23_29_dsv3_router_gemm_float_out_cu_fbd5a737_32254cuda3std6ranges3__45__cpo4prevE
	.align		8
        /*00b0*/ 	.dword	_ZN65_INTERNAL_cc3c4f23_29_dsv3_router_gemm_float_out_cu_fbd5a737_32254cuda3std6ranges3__45__cpo4dataE
	.align		8
        /*00b8*/ 	.dword	_ZN65_INTERNAL_cc3c4f23_29_dsv3_router_gemm_float_out_cu_fbd5a737_32254cuda3std6ranges3__45__cpo5cdataE
	.align		8
        /*00c0*/ 	.dword	_ZN65_INTERNAL_cc3c4f23_29_dsv3_router_gemm_float_out_cu_fbd5a737_32254cuda3std6ranges3__45__cpo4sizeE
	.align		8
        /*00c8*/ 	.dword	_ZN65_INTERNAL_cc3c4f23_29_dsv3_router_gemm_float_out_cu_fbd5a737_32254cuda3std6ranges3__45__cpo5ssizeE
	.align		8
        /*00d0*/ 	.dword	_ZN65_INTERNAL_cc3c4f23_29_dsv3_router_gemm_float_out_cu_fbd5a737_32254cuda3std6ranges3__45__cpo8distanceE
	.align		8
        /*00d8*/ 	.dword	_ZN65_INTERNAL_cc3c4f23_29_dsv3_router_gemm_float_out_cu_fbd5a737_32256thrust23THRUST_300001_SM_900_NS6system6detail10sequential3seqE


//--------------------- .text._Z31router_gemm_kernel_float_outputI13__nv_bfloat16Li128ELi8ELi16ELi384ELi7168EEvPfPKT_S4_ --------------------------
	.section	.text._Z31router_gemm_kernel_float_outputI13__nv_bfloat16Li128ELi8ELi16ELi384ELi7168EEvPfPKT_S4_,"ax",@progbits
	.align	128
        .global         _Z31router_gemm_kernel_float_outputI13__nv_bfloat16Li128ELi8ELi16ELi384ELi7168EEvPfPKT_S4_
        .type           _Z31router_gemm_kernel_float_outputI13__nv_bfloat16Li128ELi8ELi16ELi384ELi7168EEvPfPKT_S4_,@function
        .size           _Z31router_gemm_kernel_float_outputI13__nv_bfloat16Li128ELi8ELi16ELi384ELi7168EEvPfPKT_S4_,(.L_x_100 - _Z31router_gemm_kernel_float_outputI13__nv_bfloat16Li128ELi8ELi16ELi384ELi7168EEvPfPKT_S4_)
        .other          _Z31router_gemm_kernel_float_outputI13__nv_bfloat16Li128ELi8ELi16ELi384ELi7168EEvPfPKT_S4_,@"STO_CUDA_ENTRY STV_DEFAULT"
_Z31router_gemm_kernel_float_outputI13__nv_bfloat16Li128ELi8ELi16ELi384ELi7168EEvPfPKT_S4_:
.text._Z31router_gemm_kernel_float_outputI13__nv_bfloat16Li128ELi8ELi16ELi384ELi7168EEvPfPKT_S4_:
[----:B------:R-:W-:Y:S01]  /*0000*/  LDC R1, c[0x0][0x28] ;  /* 0x00000a00ff017b82 */ /* 0x000fe20000000800 */
[----:B------:R-:W0:Y:S07]  /*0010*/  S2R R0, SR_CTAID.X ;  /* 0x0000000000007919 */ /* 0x000e2e0000002500 */
[----:B------:R-:W1:Y:S01]  /*0020*/  LDC.64 R100, c[0x0][0x218] ;  /* 0x00008600ff647b82 */ /* 0x000e620000000a00 */
[----:B------:R-:W-:Y:S01]  /*0030*/  ULDC.64 UR4, c[0x0][0x220] ;  /* 0x0000880000047ab9 */ /* 0x000fe20000000a00 */
[----:B------:R-:W-:Y:S01]  /*0040*/  ULDC.64 UR6, c[0x0][0x208] ;  /* 0x0000820000067ab9 */ /* 0x000fe20000000a00 */
[----:B------:R-:W2:Y:S01]  /*0050*/  S2R R2, SR_TID.X ;  /* 0x0000000000027919 */ /* 0x000ea20000002100 */
[----:B------:R-:W-:Y:S01]  /*0060*/  ACQBULK ;  /* 0x000000000000782e */ /* 0x000fe20000000000 */
[----:B0-----:R-:W-:Y:S01]  /*0070*/  IMAD R4, R0, 0x1c00, RZ ;  /* 0x00001c0000047824 */ /* 0x001fe200078e02ff */
[----:B--2---:R-:W-:-:S04]  /*0080*/  SHF.L.U32 R3, R2, 0x3, RZ ;  /* 0x0000000302037819 */ /* 0x004fc800000006ff */
[----:B------:R-:W-:Y:S01]  /*0090*/  SHF.R.S32.HI R5, RZ, 0x1f, R3 ;  /* 0x0000001fff057819 */ /* 0x000fe20000011403 */
[C---:B-1----:R-:W-:Y:S01]  /*00a0*/  IMAD.WIDE R100, R3.reuse, 0x2, R100 ;  /* 0x0000000203647825 */ /* 0x042fe200078e0264 */
[----:B------:R-:W-:-:S04]  /*00b0*/  IADD3 R6, P0, R3, R4, RZ ;  /* 0x0000000403067210 */ /* 0x000fc80007f1e0ff */
[----:B------:R-:W-:Y:S01]  /*00c0*/  LEA.HI.X.SX32 R5, R4, R5, 0x1, P0 ;  /* 0x0000000504057211 */ /* 0x000fe200000f0eff */
[----:B------:R-:W2:Y:S01]  /*00d0*/  LDG.E.128 R12, desc[UR6][R100.64] ;  /* 0x00000006640c7981 */ /* 0x000ea2000c1e1d00 */
[----:B------:R-:W-:-:S03]  /*00e0*/  LEA R102, P0, R6, UR4, 0x1 ;  /* 0x0000000406667c11 */ /* 0x000fc6000f8008ff */
[----:B------:R-:W3:Y:S01]  /*00f0*/  LDG.E.128 R68, desc[UR6][R100.64+0x3800] ;  /* 0x0038000664447981 */ /* 0x000ee2000c1e1d00 */
[----:B------:R-:W-:-:S03]  /*0100*/  LEA.HI.X R103, R6, UR5, R5, 0x1, P0 ;  /* 0x0000000506677c11 */ /* 0x000fc600080f0c05 */
[----:B------:R-:W4:Y:S04]  /*0110*/  LDG.E.128 R64, desc[UR6][R100.64+0x7000] ;  /* 0x0070000664407981 */ /* 0x000f28000c1e1d00 */
[----:B------:R-:W5:Y:S04]  /*0120*/  LDG.E.128 R36, desc[UR6][R102.64] ;  /* 0x0000000666247981 */ /* 0x000f68000c1e1d00 */
[----:B------:R-:W4:Y:S04]  /*0130*/  LDG.E.128 R52, desc[UR6][R100.64+0xa800] ;  /* 0x00a8000664347981 */ /* 0x000f28000c1e1d00 */
        /* <DEDUP_REMOVED lines=11> */
[----:B------:R-:W4:Y:S01]  /*01f0*/  LDG.E.128 R84, desc[UR6][R102.64+0x800] ;  /* 0x0008000666547981 */ /* 0x000f22000c1e1d00 */
[----:B--2---:R-:W-:-:S02]  /*0200*/  PRMT R3, R12, 0x7632, R3 ;  /* 0x000076320c037816 */ /* 0x004fc40000000003 */
[----:B------:R-:W-:-:S03]  /*0210*/  SHF.L.U32 R12, R12, 0x10, RZ ;  /* 0x000000100c0c7819 */ /* 0x000fc600000006ff */
[----:B------:R-:W-:Y:S01]  /*0220*/  IMAD.U32 R3, R3, 0x10000, RZ ;  /* 0x0001000003037824 */ /* 0x000fe200078e00ff */
[C---:B-----5:R-:W-:Y:S02]  /*0230*/  PRMT R80, R36.reuse, 0x7632, R80 ;  /* 0x0000763224507816 */ /* 0x060fe40000000050 */
[----:B------:R-:W-:Y:S02]  /*0240*/  SHF.L.U32 R81, R36, 0x10, RZ ;  /* 0x0000001024517819 */ /* 0x000fe400000006ff */
[----:B------:R-:W-:-:S03]  /*0250*/  SHF.L.U32 R80, R80, 0x10, RZ ;  /* 0x0000001050507819 */ /* 0x000fc600000006ff */
[----:B------:R-:W-:Y:S01]  /*0260*/  FFMA.FTZ R5, R81, R12, RZ ;  /* 0x0000000c51057223 */ /* 0x000fe200000100ff */
[----:B------:R-:W-:Y:S02]  /*0270*/  SHF.L.U32 R6, R13, 0x10, RZ ;  /* 0x000000100d067819 */ /* 0x000fe400000006ff */
[----:B------:R-:W-:Y:S01]  /*0280*/  SHF.L.U32 R75, R37, 0x10, RZ ;  /* 0x00000010254b7819 */ /* 0x000fe200000006ff */
[----:B------:R-:W-:Y:S01]  /*0290*/  FFMA.FTZ R12, R80, R3, R5 ;  /* 0x00000003500c7223 */ /* 0x000fe20000010005 */
[----:B------:R-:W-:Y:S02]  /*02a0*/  PRMT R4, R13, 0x7632, R4 ;  /* 0x000076320d047816 */ /* 0x000fe40000000004 */
[----:B------:R-:W-:Y:S01]  /*02b0*/  PRMT R74, R37, 0x7632, R74 ;  /* 0x00007632254a7816 */ /* 0x000fe2000000004a */
[----:B------:R-:W-:Y:S02]  /*02c0*/  FFMA.FTZ R5, R75, R6, R12 ;  /* 0x000000064b057223 */ /* 0x000fe4000001000c */
[----:B------:R-:W-:Y:S01]  /*02d0*/  IMAD.U32 R3, R4, 0x10000, RZ ;  /* 0x0001000004037824 */ /* 0x000fe200078e00ff */
[----:B------:R-:W-:-:S02]  /*02e0*/  SHF.L.U32 R74, R74, 0x10, RZ ;  /* 0x000000104a4a7819 */ /* 0x000fc400000006ff */
[----:B------:R-:W-:-:S03]  /*02f0*/  PRMT R12, R14, 0x7632, R12 ;  /* 0x000076320e0c7816 */ /* 0x000fc6000000000c */
[----:B------:R-:W-:Y:S01]  /*0300*/  FFMA.FTZ R73, R74, R3, R5 ;  /* 0x000000034a497223 */ /* 0x000fe20000010005 */
[----:B------:R-:W-:Y:S01]  /*0310*/  SHF.L.U32 R13, R14, 0x10, RZ ;  /* 0x000000100e0d7819 */ /* 0x000fe200000006ff */
[----:B------:R-:W2:Y:S01]  /*0320*/  LDG.E.128 R4, desc[UR6][R100.64+0x34800] ;  /* 0x0348000664047981 */ /* 0x000ea2000c1e1d00 */
[C---:B------:R-:W-:Y:S02]  /*0330*/  PRMT R3, R38.reuse, 0x7632, R3 ;  /* 0x0000763226037816 */ /* 0x040fe40000000003 */
[----:B------:R-:W-:Y:S02]  /*0340*/  SHF.L.U32 R72, R38, 0x10, RZ ;  /* 0x0000001026487819 */ /* 0x000fe400000006ff */
[C---:B---3--:R-:W-:Y:S01]  /*0350*/  PRMT R14, R68.reuse, 0x7632, R14 ;  /* 0x00007632440e7816 */ /* 0x048fe2000000000e */
[----:B------:R-:W-:Y:S01]  /*0360*/  IMAD.U32 R68, R68, 0x10000, RZ ;  /* 0x0001000044447824 */ /* 0x000fe200078e00ff */
[----:B------:R-:W-:Y:S01]  /*0370*/  SHF.L.U32 R37, R12, 0x10, RZ ;  /* 0x000000100c257819 */ /* 0x000fe200000006ff */
[----:B------:R-:W-:Y:S01]  /*0380*/  FFMA.FTZ R13, R72, R13, R73 ;  /* 0x0000000d480d7223 */ /* 0x000fe20000010049 */
[----:B------:R-:W-:Y:S01]  /*0390*/  SHF.L.U32 R38, R3, 0x10, RZ ;  /* 0x0000001003267819 */ /* 0x000fe200000006ff */
[----:B------:R-:W-:Y:S01]  /*03a0*/  FFMA.FTZ R73, R81, R68, RZ ;  /* 0x0000004451497223 */ /* 0x000fe200000100ff */
[----:B------:R-:W-:Y:S01]  /*03b0*/  SHF.L.U32 R3, R14, 0x10, RZ ;  /* 0x000000100e037819 */ /* 0x000fe200000006ff */
[C---:B------:R-:W-:Y:S01]  /*03c0*/  IMAD.U32 R14, R69.reuse, 0x10000, RZ ;  /* 0x00010000450e7824 */ /* 0x040fe200078e00ff */
[----:B------:R-:W-:Y:S01]  /*03d0*/  PRMT R12, R69, 0x7632, R12 ;  /* 0x00007632450c7816 */ /* 0x000fe2000000000c */
[----:B------:R-:W-:Y:S01]  /*03e0*/  FFMA.FTZ R37, R38, R37, R13 ;  /* 0x0000002526257223 */ /* 0x000fe2000001000d */
[----:B------:R-:W-:Y:S01]  /*03f0*/  SHF.L.U32 R13, R15, 0x10, RZ ;  /* 0x000000100f0d7819 */ /* 0x000fe200000006ff */
[----:B------:R-:W-:Y:S01]  /*0400*/  FFMA.FTZ R68, R80, R3, R73 ;  /* 0x0000000350447223 */ /* 0x000fe20000010049 */
[----:B------:R-:W-:-:S02]  /*0410*/  SHF.L.U32 R36, R39, 0x10, RZ ;  /* 0x0000001027247819 */ /* 0x000fc400000006ff */
[----:B------:R-:W-:Y:S01]  /*0420*/  SHF.L.U32 R69, R12, 0x10, RZ ;  /* 0x000000100c457819 */ /* 0x000fe200000006ff */
[----:B------:R-:W-:Y:S01]  /*0430*/  FFMA.FTZ R73, R75, R14, R68 ;  /* 0x0000000e4b497223 */ /* 0x000fe20000010044 */
[----:B------:R-:W-:Y:S01]  /*0440*/  PRMT R3, R15, 0x7632, R3 ;  /* 0x000076320f037816 */ /* 0x000fe20000000003 */
[----:B------:R-:W-:Y:S02]  /*0450*/  FFMA.FTZ R68, R36, R13, R37 ;  /* 0x0000000d24447223 */ /* 0x000fe40000010025 */
[----:B------:R-:W3:Y:S01]  /*0460*/  LDG.E.128 R12, desc[UR6][R100.64+0x800] ;  /* 0x00080006640c7981 */ /* 0x000ee2000c1e1d00 */
[----:B------:R-:W-:Y:S01]  /*0470*/  PRMT R93, R39, 0x7632, R93 ;  /* 0x00007632275d7816 */ /* 0x000fe2000000005d */
[C---:B------:R-:W-:Y:S01]  /*0480*/  IMAD.U32 R39, R70.reuse, 0x10000, RZ ;  /* 0x0001000046277824 */ /* 0x040fe200078e00ff */
[----:B------:R-:W-:Y:S01]  /*0490*/  PRMT R37, R70, 0x7632, R37 ;  /* 0x0000763246257816 */ /* 0x000fe20000000025 */
[----:B------:R-:W-:Y:S01]  /*04a0*/  FFMA.FTZ R69, R74, R69, R73 ;  /* 0x000000454a457223 */ /* 0x000fe20000010049 */
[----:B----4-:R-:W-:-:S02]  /*04b0*/  PRMT R70, R64, 0x7632, R70 ;  /* 0x0000763240467816 */ /* 0x010fc40000000046 */
[----:B------:R-:W-:Y:S01]  /*04c0*/  SHF.L.U32 R76, R64, 0x10, RZ ;  /* 0x00000010404c7819 */ /* 0x000fe200000006ff */
[----:B------:R-:W-:Y:S01]  /*04d0*/  FFMA.FTZ R39, R72, R39, R69 ;  /* 0x0000002748277223 */ /* 0x000fe20000010045 */
[----:B------:R-:W-:Y:S02]  /*04e0*/  SHF.L.U32 R64, R3, 0x10, RZ ;  /* 0x0000001003407819 */ /* 0x000fe400000006ff */
[----:B------:R-:W-:Y:S01]  /*04f0*/  SHF.L.U32 R93, R93, 0x10, RZ ;  /* 0x000000105d5d7819 */ /* 0x000fe200000006ff */
[----:B------:R-:W-:Y:S01]  /*0500*/  FFMA.FTZ R69, R81, R76, RZ ;  /* 0x0000004c51457223 */ /* 0x000fe200000100ff */
[----:B------:R-:W-:-:S03]  /*0510*/  SHF.L.U32 R3, R70, 0x10, RZ ;  /* 0x0000001046037819 */ /* 0x000fc600000006ff */
[----:B------:R-:W-:Y:S02]  /*0520*/  FFMA.FTZ R73, R93, R64, R68 ;  /* 0x000000405d497223 */ /* 0x000fe40000010044 */
[--C-:B------:R-:W-:Y:S01]  /*0530*/  FFMA.FTZ R68, R80, R3, R69.reuse ;  /* 0x0000000350447223 */ /* 0x100fe20000010045 */
[C---:B------:R-:W-:Y:S01]  /*0540*/  PRMT R69, R52.reuse, 0x7632, R69 ;  /* 0x0000763234457816 */ /* 0x040fe20000000045 */
[----:B------:R-:W-:Y:S01]  /*0550*/  IMAD.U32 R37, R37, 0x10000, RZ ;  /* 0x0001000025257824 */ /* 0x000fe200078e00ff */
[----:B------:R-:W-:Y:S02]  /*0560*/  SHF.L.U32 R52, R52, 0x10, RZ ;  /* 0x0000001034347819 */ /* 0x000fe400000006ff */
[----:B------:R-:W-:Y:S01]  /*0570*/  SHF.L.U32 R64, R65, 0x10, RZ ;  /* 0x0000001041407819 */ /* 0x000fe200000006ff */
[----:B------:R-:W-:Y:S01]  /*0580*/  FFMA.FTZ R37, R38, R37, R39 ;  /* 0x0000002526257223 */ /* 0x000fe20000010027 */
[----:B------:R-:W-:Y:S01]  /*0590*/  SHF.L.U32 R69, R69, 0x10, RZ ;  /* 0x0000001045457819 */ /* 0x000fe200000006ff */
[----:B------:R-:W-:Y:S01]  /*05a0*/  FFMA.FTZ R77, R81, R52, RZ ;  /* 0x00000034514d7223 */ /* 0x000fe200000100ff */
[----:B------:R-:W-:Y:S01]  /*05b0*/  PRMT R65, R65, 0x7632, R65 ;  /* 0x0000763241417816 */ /* 0x000fe20000000041 */
[----:B------:R-:W-:Y:S01]  /*05c0*/  FFMA.FTZ R39, R75, R64, R68 ;  /* 0x000000404b277223 */ /* 0x000fe20000010044 */
[----:B------:R-:W-:Y:S01]  /*05d0*/  SHF.L.U32 R68, R53, 0x10, RZ ;  /* 0x0000001035447819 */ /* 0x000fe200000006ff */
[----:B------:R-:W-:Y:S01]  /*05e0*/  IMAD.U32 R3, R71, 0x10000, RZ ;  /* 0x0001000047037824 */ /* 0x000fe200078e00ff */
[----:B------:R-:W-:Y:S01]  /*05f0*/  PRMT R53, R53, 0x7632, R53 ;  /* 0x0000763235357816 */ /* 0x000fe20000000035 */
[----:B------:R-:W-:Y:S01]  /*0600*/  FFMA.FTZ R70, R80, R69, R77 ;  /* 0x0000004550467223 */ /* 0x000fe2000001004d */
[----:B------:R-:W-:Y:S01]  /*0610*/  SHF.L.U32 R65, R65, 0x10, RZ ;  /* 0x0000001041417819 */ /* 0x000fe200000006ff */
[----:B------:R-:W-:Y:S01]  /*0620*/  FFMA.FTZ R64, R36, R3, R37 ;  /* 0x0000000324407223 */ /* 0x000fe20000010025 */
[----:B------:R-:W-:Y:S01]  /*0630*/  SHF.L.U32 R53, R53, 0x10, RZ ;  /* 0x0000001035357819 */ /* 0x000fe200000006ff */
[----:B------:R-:W-:Y:S01]  /*0640*/  FFMA.FTZ R69, R75, R68, R70 ;  /* 0x000000444b457223 */ /* 0x000fe20000010046 */
[----:B------:R-:W-:Y:S01]  /*0650*/  PRMT R3, R66, 0x7632, R3 ;  /* 0x0000763242037816 */ /* 0x000fe20000000003 */
[----:B------:R-:W-:Y:S01]  /*0660*/  FFMA.FTZ R39, R74, R65, R39 ;  /* 0x000000414a277223 */ /* 0x000fe20000010027 */
[----:B------:R-:W-:Y:S01]  /*0670*/  IMAD.U32 R37, R66, 0x10000, RZ ;  /* 0x0001000042257824 */ /* 0x000fe200078e00ff */
[----:B------:R-:W4:Y:S01]  /*0680*/  LDG.E.128 R76, desc[UR6][R100.64+0x4000] ;  /* 0x00400006644c7981 */ /* 0x000f22000c1e1d00 */
[----:B------:R-:W-:Y:S01]  /*0690*/  SHF.L.U32 R3, R3, 0x10, RZ ;  /* 0x0000001003037819 */ /* 0x000fe200000006ff */
[----:B------:R-:W-:-:S02]  /*06a0*/  IMAD.U32 R65, R54, 0x10000, RZ ;  /* 0x0001000036417824 */ /* 0x000fc400078e00ff */
[----:B------:R-:W-:Y:S01]  /*06b0*/  FFMA.FTZ R53, R74, R53, R69 ;  /* 0x000000354a357223 */ /* 0x000fe20000010045 */
[----:B------:R-:W-:Y:S01]  /*06c0*/  PRMT R71, R71, 0x7632, R71 ;  /* 0x0000763247477816 */ /* 0x000fe20000000047 */
[----:B------:R-:W-:Y:S01]  /*06d0*/  FFMA.FTZ R37, R72, R37, R39 ;  /* 0x0000002548257223 */ /* 0x000fe20000010027 */
[----:B------:R-:W-:Y:S01]  /*06e0*/  PRMT R54, R54, 0x7632, R54 ;  /* 0x0000763236367816 */ /* 0x000fe20000000036 */
[----:B------:R-:W-:Y:S01]  /*06f0*/  FFMA.FTZ R65, R72, R65, R53 ;  /* 0x0000004148417223 */ /* 0x000fe20000010035 */
[----:B------:R-:W-:Y:S01]  /*0700*/  SHF.L.U32 R52, R71, 0x10, RZ ;  /* 0x0000001047347819 */ /* 0x000fe200000006ff */
[----:B------:R-:W-:Y:S01]  /*0710*/  FFMA.FTZ R37, R38, R3, R37 ;  /* 0x0000000326257223 */ /* 0x000fe20000010025 */
[----:B------:R-:W-:Y:S01]  /*0720*/  SHF.L.U32 R53, R54, 0x10, RZ ;  /* 0x0000001036357819 */ /* 0x000fe200000006ff */
[----:B------:R-:W5:Y:S01]  /*0730*/  LDG.E.128 R68, desc[UR6][R100.64+0x7800] ;  /* 0x0078000664447981 */ /* 0x000f62000c1e1d00 */
[----:B------:R-:W-:Y:S02]  /*0740*/  SHF.L.U32 R3, R67, 0x10, RZ ;  /* 0x0000001043037819 */ /* 0x000fe400000006ff */
[----:B------:R-:W-:-:S02]  /*0750*/  PRMT R54, R16, 0x7632, R54 ;  /* 0x0000763210367816 */ /* 0x000fc40000000036 */
[----:B------:R-:W-:Y:S01]  /*0760*/  SHF.L.U32 R16, R16, 0x10, RZ ;  /* 0x0000001010107819 */ /* 0x000fe200000006ff */
[----:B------:R-:W-:Y:S01]  /*0770*/  FFMA.FTZ R39, R93, R52, R64 ;  /* 0x000000345d277223 */ /* 0x000fe20000010040 */
[----:B------:R-:W-:Y:S01]  /*0780*/  FFMA.FTZ R52, R36, R3, R37 ;  /* 0x0000000324347223 */ /* 0x000fe20000010025 */
[----:B------:R-:W-:Y:S01]  /*0790*/  FFMA.FTZ R53, R38, R53, R65 ;  /* 0x0000003526357223 */ /* 0x000fe20000010041 */
[----:B------:R-:W-:Y:S02]  /*07a0*/  IMAD.U32 R37, R54, 0x10000, RZ ;  /* 0x0001000036257824 */ /* 0x000fe400078e00ff */
[----:B------:R-:W-:Y:S01]  /*07b0*/  FFMA.FTZ R65, R81, R16, RZ ;  /* 0x0000001051417223 */ /* 0x000fe200000100ff */
[----:B------:R-:W-:Y:S02]  /*07c0*/  SHF.L.U32 R3, R55, 0x10, RZ ;  /* 0x0000001037037819 */ /* 0x000fe400000006ff */
[C---:B------:R-:W-:Y:S01]  /*07d0*/  PRMT R16, R17.reuse, 0x7632, R16 ;  /* 0x0000763211107816 */ /* 0x040fe20000000010 */
[----:B------:R-:W-:Y:S01]  /*07e0*/  FFMA.FTZ R64, R80, R37, R65 ;  /* 0x0000002550407223 */ /* 0x000fe20000010041 */
[----:B------:R-:W-:Y:S01]  /*07f0*/  SHF.L.U32 R54, R17, 0x10, RZ ;  /* 0x0000001011367819 */ /* 0x000fe200000006ff */
[----:B------:R-:W-:Y:S01]  /*0800*/  FFMA.FTZ R37, R36, R3, R53 ;  /* 0x0000000324257223 */ /* 0x000fe20000010035 */
[----:B------:R-:W-:-:S02]  /*0810*/  SHF.L.U32 R3, R16, 0x10, RZ ;  /* 0x0000001010037819 */ /* 0x000fc400000006ff */
[----:B------:R-:W-:Y:S01]  /*0820*/  PRMT R67, R67, 0x7632, R67 ;  /* 0x0000763243437816 */ /* 0x000fe20000000043 */
[----:B------:R-:W-:Y:S01]  /*0830*/  FFMA.FTZ R53, R75, R54, R64 ;  /* 0x000000364b357223 */ /* 0x000fe20000010040 */
[----:B------:R-:W-:Y:S02]  /*0840*/  PRMT R55, R55, 0x7632, R55 ;  /* 0x0000763237377816 */ /* 0x000fe40000000037 */
[----:B------:R-:W-:Y:S01]  /*0850*/  SHF.L.U32 R17, R18, 0x10, RZ ;  /* 0x0000001012117819 */ /* 0x000fe200000006ff */
[----:B------:R-:W-:Y:S01]  /*0860*/  FFMA.FTZ R53, R74, R3, R53 ;  /* 0x000000034a357223 */ /* 0x000fe20000010035 */
[----:B------:R-:W-:Y:S01]  /*0870*/  IMAD.U32 R16, R67, 0x10000, RZ ;  /* 0x0001000043107824 */ /* 0x000fe200078e00ff */
[----:B------:R-:W-:Y:S02]  /*0880*/  SHF.L.U32 R54, R55, 0x10, RZ ;  /* 0x0000001037367819 */ /* 0x000fe400000006ff */
[----:B------:R-:W-:Y:S01]  /*0890*/  PRMT R18, R18, 0x7632, R18 ;  /* 0x0000763212127816 */ /* 0x000fe20000000012 */
[----:B------:R-:W-:Y:S01]  /*08a0*/  FFMA.FTZ R55, R72, R17, R53 ;  /* 0x0000001148377223 */ /* 0x000fe20000010035 */
[C-C-:B------:R-:W-:Y:S01]  /*08b0*/  FFMA.FTZ R3, R93.reuse, R16, R52.reuse ;  /* 0x000000105d037223 */ /* 0x140fe20000010034 */
[----:B------:R-:W-:Y:S01]  /*08c0*/  FFMA.FTZ R37, R93, R54, R37 ;  /* 0x000000365d257223 */ /* 0x000fe20000010025 */
[----:B------:R-:W-:Y:S01]  /*08d0*/  SHF.L.U32 R17, R18, 0x10, RZ ;  /* 0x0000001012117819 */ /* 0x000fe200000006ff */
[C---:B------:R-:W-:Y:S01]  /*08e0*/  IMAD.U32 R54, R60.reuse, 0x10000, RZ ;  /* 0x000100003c367824 */ /* 0x040fe200078e00ff */
[----:B------:R-:W-:-:S02]  /*08f0*/  PRMT R52, R60, 0x7632, R52 ;  /* 0x000076323c347816 */ /* 0x000fc40000000034 */
[C---:B------:R-:W-:Y:S01]  /*0900*/  PRMT R60, R19.reuse, 0x7632, R60 ;  /* 0x00007632133c7816 */ /* 0x040fe2000000003c */
[----:B------:R-:W-:Y:S01]  /*0910*/  FFMA.FTZ R55, R38, R17, R55 ;  /* 0x0000001126377223 */ /* 0x000fe20000010037 */
[----:B------:R-:W-:Y:S01]  /*0920*/  SHF.L.U32 R53, R19, 0x10, RZ ;  /* 0x0000001013357819 */ /* 0x000fe200000006ff */
[----:B------:R-:W-:Y:S01]  /*0930*/  FFMA.FTZ R67, R81, R54, RZ ;  /* 0x0000003651437223 */ /* 0x000fe200000100ff */
[----:B------:R-:W-:Y:S01]  /*0940*/  SHF.L.U32 R65, R52, 0x10, RZ ;  /* 0x0000001034417819 */ /* 0x000fe200000006ff */
[----:B------:R-:W5:Y:S01]  /*0950*/  LDG.E.128 R16, desc[UR6][R100.64+0xb000] ;  /* 0x00b0000664107981 */ /* 0x000f62000c1e1d00 */
[C---:B------:R-:W-:Y:S02]  /*0960*/  SHF.L.U32 R54, R61.reuse, 0x10, RZ ;  /* 0x000000103d367819 */ /* 0x040fe400000006ff */
[----:B------:R-:W-:Y:S01]  /*0970*/  PRMT R52, R61, 0x7632, R52 ;  /* 0x000076323d347816 */ /* 0x000fe20000000034 */
[----:B------:R-:W-:Y:S01]  /*0980*/  FFMA.FTZ R64, R80, R65, R67 ;  /* 0x0000004150407223 */ /* 0x000fe20000010043 */
[----:B------:R-:W-:Y:S01]  /*0990*/  PRMT R65, R40, 0x7632, R65 ;  /* 0x0000763228417816 */ /* 0x000fe20000000041 */
[----:B------:R-:W-:Y:S01]  /*09a0*/  FFMA.FTZ R82, R36, R53, R55 ;  /* 0x0000003524527223 */ /* 0x000fe20000010037 */
[----:B------:R-:W-:Y:S01]  /*09b0*/  IMAD.U32 R40, R40, 0x10000, RZ ;  /* 0x0001000028287824 */ /* 0x000fe200078e00ff */
[----:B------:R-:W-:Y:S01]  /*09c0*/  SHF.L.U32 R53, R52, 0x10, RZ ;  /* 0x0000001034357819 */ /* 0x000fe200000006ff */
[----:B------:R-:W-:Y:S01]  /*09d0*/  FFMA.FTZ R55, R75, R54, R64 ;  /* 0x000000364b377223 */ /* 0x000fe20000010040 */
[----:B------:R-:W-:Y:S01]  /*09e0*/  SHF.L.U32 R67, R65, 0x10, RZ ;  /* 0x0000001041437819 */ /* 0x000fe200000006ff */
[----:B------:R-:W-:Y:S01]  /*09f0*/  FFMA.FTZ R83, R81, R40, RZ ;  /* 0x0000002851537223 */ /* 0x000fe200000100ff */
[----:B------:R-:W-:Y:S01]  /*0a00*/  SHF.L.U32 R61, R62, 0x10, RZ ;  /* 0x000000103e3d7819 */ /* 0x000fe200000006ff */
[----:B------:R-:W-:Y:S01]  /*0a10*/  FFMA.FTZ R65, R74, R53, R55 ;  /* 0x000000354a417223 */ /* 0x000fe20000010037 */
[----:B------:R-:W-:Y:S01]  /*0a20*/  IMAD.U32 R64, R41, 0x10000, RZ ;  /* 0x0001000029407824 */ /* 0x000fe200078e00ff */
[----:B------:R-:W5:Y:S01]  /*0a30*/  LDG.E.128 R52, desc[UR6][R100.64+0xe800] ;  /* 0x00e8000664347981 */ /* 0x000f62000c1e1d00 */
[----:B------:R-:W-:Y:S01]  /*0a40*/  FFMA.FTZ R66, R80, R67, R83 ;  /* 0x0000004350427223 */ /* 0x000fe20000010053 */
[----:B------:R-:W-:-:S02]  /*0a50*/  PRMT R62, R62, 0x7632, R62 ;  /* 0x000076323e3e7816 */ /* 0x000fc4000000003e */
[----:B------:R-:W-:Y:S01]  /*0a60*/  PRMT R40, R41, 0x7632, R40 ;  /* 0x0000763229287816 */ /* 0x000fe20000000028 */
[----:B------:R-:W-:Y:S01]  /*0a70*/  FFMA.FTZ R61, R72, R61, R65 ;  /* 0x0000003d483d7223 */ /* 0x000fe20000010041 */
[----:B------:R-:W-:Y:S01]  /*0a80*/  FFMA.FTZ R67, R75, R64, R66 ;  /* 0x000000404b437223 */ /* 0x000fe20000010042 */
[----:B------:R-:W-:Y:S02]  /*0a90*/  SHF.L.U32 R41, R62, 0x10, RZ ;  /* 0x000000103e297819 */ /* 0x000fe400000006ff */
[----:B------:R-:W-:Y:S02]  /*0aa0*/  PRMT R64, R56, 0x7632, R64 ;  /* 0x0000763238407816 */ /* 0x000fe40000000040 */
[----:B------:R-:W-:Y:S02]  /*0ab0*/  SHF.L.U32 R65, R40, 0x10, RZ ;  /* 0x0000001028417819 */ /* 0x000fe400000006ff */
[----:B------:R-:W-:Y:S01]  /*0ac0*/  SHF.L.U32 R56, R56, 0x10, RZ ;  /* 0x0000001038387819 */ /* 0x000fe200000006ff */
[----:B------:R-:W-:Y:S01]  /*0ad0*/  FFMA.FTZ R41, R38, R41, R61 ;  /* 0x0000002926297223 */ /* 0x000fe2000001003d */
[----:B------:R-:W-:Y:S01]  /*0ae0*/  SHF.L.U32 R83, R64, 0x10, RZ ;  /* 0x0000001040537819 */ /* 0x000fe200000006ff */
[----:B------:R-:W-:-:S02]  /*0af0*/  FFMA.FTZ R61, R74, R65, R67 ;  /* 0x000000414a3d7223 */ /* 0x000fc40000010043 */
[----:B------:R-:W5:Y:S01]  /*0b00*/  LDG.E.128 R64, desc[UR6][R100.64+0x12000] ;  /* 0x0120000664407981 */ /* 0x000f62000c1e1d00 */
[----:B------:R-:W-:Y:S01]  /*0b10*/  FFMA.FTZ R89, R81, R56, RZ ;  /* 0x0000003851597223 */ /* 0x000fe200000100ff */
[C---:B------:R-:W-:Y:S02]  /*0b20*/  PRMT R56, R57.reuse, 0x7632, R56 ;  /* 0x0000763239387816 */ /* 0x040fe40000000038 */
[----:B------:R-:W-:Y:S01]  /*0b30*/  SHF.L.U32 R62, R57, 0x10, RZ ;  /* 0x00000010393e7819 */ /* 0x000fe200000006ff */
[----:B------:R-:W-:Y:S01]  /*0b40*/  FFMA.FTZ R88, R80, R83, R89 ;  /* 0x0000005350587223 */ /* 0x000fe20000010059 */
[C---:B------:R-:W-:Y:S01]  /*0b50*/  PRMT R40, R63.reuse, 0x7632, R40 ;  /* 0x000076323f287816 */ /* 0x040fe20000000028 */
[----:B------:R-:W-:Y:S01]  /*0b60*/  IMAD.U32 R63, R63, 0x10000, RZ ;  /* 0x000100003f3f7824 */ /* 0x000fe200078e00ff */
[----:B------:R-:W-:Y:S01]  /*0b70*/  SHF.L.U32 R57, R42, 0x10, RZ ;  /* 0x000000102a397819 */ /* 0x000fe200000006ff */
[----:B------:R-:W-:Y:S01]  /*0b80*/  IMAD.U32 R83, R56, 0x10000, RZ ;  /* 0x0001000038537824 */ /* 0x000fe200078e00ff */
[----:B------:R-:W-:Y:S01]  /*0b90*/  PRMT R42, R42, 0x7632, R42 ;  /* 0x000076322a2a7816 */ /* 0x000fe2000000002a */
[----:B------:R-:W-:Y:S01]  /*0ba0*/  FFMA.FTZ R89, R75, R62, R88 ;  /* 0x0000003e4b597223 */ /* 0x000fe20000010058 */
[----:B------:R-:W-:Y:S01]  /*0bb0*/  FFMA.FTZ R41, R36, R63, R41 ;  /* 0x0000003f24297223 */ /* 0x000fe20000010029 */
[----:B------:R-:W-:Y:S01]  /*0bc0*/  FFMA.FTZ R63, R72, R57, R61 ;  /* 0x00000039483f7223 */ /* 0x000fe2000001003d */
[----:B------:R-:W-:Y:S01]  /*0bd0*/  SHF.L.U32 R57, R42, 0x10, RZ ;  /* 0x000000102a397819 */ /* 0x000fe200000006ff */
[----:B------:R-:W-:Y:S01]  /*0be0*/  FFMA.FTZ R89, R74, R83, R89 ;  /* 0x000000534a597223 */ /* 0x000fe20000010059 */
[----:B------:R-:W-:-:S02]  /*0bf0*/  PRMT R42, R58, 0x7632, R42 ;  /* 0x000076323a2a7816 */ /* 0x000fc4000000002a */
[----:B------:R-:W-:Y:S01]  /*0c00*/  SHF.L.U32 R83, R58, 0x10, RZ ;  /* 0x000000103a537819 */ /* 0x000fe200000006ff */
[----:B------:R-:W-:Y:S02]  /*0c10*/  FFMA.FTZ R57, R38, R57, R63 ;  /* 0x0000003926397223 */ /* 0x000fe4000001003f */
[----:B------:R-:W-:Y:S02]  /*0c20*/  IMAD.U32 R63, R42, 0x10000, RZ ;  /* 0x000100002a3f7824 */ /* 0x000fe400078e00ff */
[----:B------:R-:W-:Y:S01]  /*0c30*/  FFMA.FTZ R83, R72, R83, R89 ;  /* 0x0000005348537223 */ /* 0x000fe20000010059 */
[C---:B------:R-:W-:Y:S02]  /*0c40*/  PRMT R56, R59.reuse, 0x7632, R56 ;  /* 0x000076323b387816 */ /* 0x040fe40000000038 */
[----:B------:R-:W-:Y:S01]  /*0c50*/  SHF.L.U32 R59, R59, 0x10, RZ ;  /* 0x000000103b3b7819 */ /* 0x000fe200000006ff */
[----:B------:R-:W-:Y:S01]  /*0c60*/  FFMA.FTZ R63, R38, R63, R83 ;  /* 0x0000003f263f7223 */ /* 0x000fe20000010053 */
[----:B------:R-:W-:-:S02]  /*0c70*/  SHF.L.U32 R61, R43, 0x10, RZ ;  /* 0x000000102b3d7819 */ /* 0x000fc400000006ff */
[----:B------:R-:W-:Y:S01]  /*0c80*/  SHF.L.U32 R56, R56, 0x10, RZ ;  /* 0x0000001038387819 */ /* 0x000fe200000006ff */
[C---:B------:R-:W-:Y:S01]  /*0c90*/  FFMA.FTZ R59, R36.reuse, R59, R63 ;  /* 0x0000003b243b7223 */ /* 0x040fe2000001003f */
[----:B------:R-:W-:Y:S01]  /*0ca0*/  PRMT R43, R43, 0x7632, R43 ;  /* 0x000076322b2b7816 */ /* 0x000fe2000000002b */
[----:B------:R-:W-:Y:S01]  /*0cb0*/  FFMA.FTZ R57, R36, R61, R57 ;  /* 0x0000003d24397223 */ /* 0x000fe20000010039 */
[----:B------:R-:W-:Y:S01]  /*0cc0*/  SHF.L.U32 R40, R40, 0x10, RZ ;  /* 0x0000001028287819 */ /* 0x000fe200000006ff */
[----:B------:R-:W-:Y:S01]  /*0cd0*/  FFMA.FTZ R107, R93, R56, R59 ;  /* 0x000000385d6b7223 */ /* 0x000fe2000001003b */
[C---:B------:R-:W-:Y:S01]  /*0ce0*/  PRMT R56, R48.reuse, 0x7632, R56 ;  /* 0x0000763230387816 */ /* 0x040fe20000000038 */
[----:B------:R-:W-:Y:S01]  /*0cf0*/  IMAD.U32 R42, R43, 0x10000, RZ ;  /* 0x000100002b2a7824 */ /* 0x000fe200078e00ff */
[----:B------:R-:W-:Y:S01]  /*0d00*/  SHF.L.U32 R48, R48, 0x10, RZ ;  /* 0x0000001030307819 */ /* 0x000fe200000006ff */
[C---:B------:R-:W-:Y:S01]  /*0d10*/  FFMA.FTZ R109, R93.reuse, R40, R41 ;  /* 0x000000285d6d7223 */ /* 0x040fe20000010029 */
[----:B------:R-:W-:Y:S01]  /*0d20*/  SHF.L.U32 R60, R60, 0x10, RZ ;  /* 0x000000103c3c7819 */ /* 0x000fe200000006ff */
[--C-:B------:R-:W-:Y:S01]  /*0d30*/  FFMA.FTZ R115, R93, R42, R57.reuse ;  /* 0x0000002a5d737223 */ /* 0x100fe20000010039 */
[C---:B------:R-:W-:Y:S01]  /*0d40*/  PRMT R57, R49.reuse, 0x7632, R57 ;  /* 0x0000763231397816 */ /* 0x040fe20000000039 */
[----:B------:R-:W5:Y:S01]  /*0d50*/  LDG.E.128 R40, desc[UR6][R100.64+0x15800] ;  /* 0x0158000664287981 */ /* 0x000f62000c1e1d00 */
[----:B------:R-:W-:Y:S01]  /*0d60*/  SHF.L.U32 R58, R49, 0x10, RZ ;  /* 0x00000010313a7819 */ /* 0x000fe200000006ff */
[----:B------:R-:W-:Y:S01]  /*0d70*/  FFMA.FTZ R61, R81, R48, RZ ;  /* 0x00000030513d7223 */ /* 0x000fe200000100ff */
[----:B------:R-:W-:-:S02]  /*0d80*/  IMAD.U32 R49, R56, 0x10000, RZ ;  /* 0x0001000038317824 */ /* 0x000fc400078e00ff */
[----:B------:R-:W-:Y:S02]  /*0d90*/  FFMA.FTZ R111, R93, R60, R82 ;  /* 0x0000003c5d6f7223 */ /* 0x000fe40000010052 */
[----:B------:R-:W-:Y:S02]  /*0da0*/  FFMA.FTZ R48, R80, R49, R61 ;  /* 0x0000003150307223 */ /* 0x000fe4000001003d */
[----:B------:R-:W5:Y:S01]  /*0db0*/  LDG.E.128 R60, desc[UR6][R100.64+0x19000] ;  /* 0x01900006643c7981 */ /* 0x000f62000c1e1d00 */
[C---:B------:R-:W-:Y:S02]  /*0dc0*/  PRMT R59, R50.reuse, 0x7632, R59 ;  /* 0x00007632323b7816 */ /* 0x040fe4000000003b */
[----:B------:R-:W-:Y:S02]  /*0dd0*/  SHF.L.U32 R83, R50, 0x10, RZ ;  /* 0x0000001032537819 */ /* 0x000fe400000006ff */
[C---:B------:R-:W-:Y:S02]  /*0de0*/  PRMT R50, R44.reuse, 0x7632, R50 ;  /* 0x000076322c327816 */ /* 0x040fe40000000032 */
[----:B------:R-:W-:Y:S01]  /*0df0*/  SHF.L.U32 R44, R44, 0x10, RZ ;  /* 0x000000102c2c7819 */ /* 0x000fe200000006ff */
[----:B------:R-:W-:Y:S01]  /*0e00*/  IMAD.U32 R57, R57, 0x10000, RZ ;  /* 0x0001000039397824 */ /* 0x000fe200078e00ff */
[----:B------:R-:W-:Y:S01]  /*0e10*/  SHF.L.U32 R89, R50, 0x10, RZ ;  /* 0x0000001032597819 */ /* 0x000fe200000006ff */
[----:B------:R-:W-:-:S02]  /*0e20*/  FFMA.FTZ R49, R75, R58, R48 ;  /* 0x0000003a4b317223 */ /* 0x000fc40000010030 */
[----:B------:R-:W-:Y:S01]  /*0e30*/  FFMA.FTZ R91, R81, R44, RZ ;  /* 0x0000002c515b7223 */ /* 0x000fe200000100ff */
[C---:B------:R-:W-:Y:S01]  /*0e40*/  PRMT R44, R45.reuse, 0x7632, R44 ;  /* 0x000076322d2c7816 */ /* 0x040fe2000000002c */
[----:B------:R-:W-:Y:S01]  /*0e50*/  FFMA.FTZ R49, R74, R57, R49 ;  /* 0x000000394a317223 */ /* 0x000fe20000010031 */
[----:B------:R-:W-:Y:S01]  /*0e60*/  SHF.L.U32 R48, R45, 0x10, RZ ;  /* 0x000000102d307819 */ /* 0x000fe200000006ff */
[----:B------:R-:W-:Y:S01]  /*0e70*/  FFMA.FTZ R50, R80, R89, R91 ;  /* 0x0000005950327223 */ /* 0x000fe2000001005b */
[----:B------:R-:W-:Y:S01]  /*0e80*/  SHF.L.U32 R59, R59, 0x10, RZ ;  /* 0x000000103b3b7819 */ /* 0x000fe200000006ff */
[----:B------:R-:W-:Y:S01]  /*0e90*/  FFMA.FTZ R49, R72, R83, R49 ;  /* 0x0000005348317223 */ /* 0x000fe20000010031 */
[----:B------:R-:W-:Y:S02]  /*0ea0*/  IMAD.U32 R45, R44, 0x10000, RZ ;  /* 0x000100002c2d7824 */ /* 0x000fe400078e00ff */
[----:B------:R-:W-:Y:S01]  /*0eb0*/  FFMA.FTZ R57, R75, R48, R50 ;  /* 0x000000304b397223 */ /* 0x000fe20000010032 */
[----:B------:R-:W-:Y:S01]  /*0ec0*/  PRMT R44, R32, 0x7632, R44 ;  /* 0x00007632202c7816 */ /* 0x000fe2000000002c */
[----:B------:R-:W-:Y:S01]  /*0ed0*/  FFMA.FTZ R49, R38, R59, R49 ;  /* 0x0000003b26317223 */ /* 0x000fe20000010031 */
[----:B------:R-:W-:Y:S01]  /*0ee0*/  PRMT R56, R51, 0x7632, R56 ;  /* 0x0000763233387816 */ /* 0x000fe20000000038 */
[----:B------:R-:W-:Y:S01]  /*0ef0*/  FFMA.FTZ R57, R74, R45, R57 ;  /* 0x0000002d4a397223 */ /* 0x000fe20000010039 */
[----:B------:R-:W-:-:S02]  /*0f00*/  SHF.L.U32 R32, R32, 0x10, RZ ;  /* 0x0000001020207819 */ /* 0x000fc400000006ff */
[----:B------:R-:W-:Y:S02]  /*0f10*/  SHF.L.U32 R51, R51, 0x10, RZ ;  /* 0x0000001033337819 */ /* 0x000fe400000006ff */
[C---:B------:R-:W-:Y:S02]  /*0f20*/  SHF.L.U32 R45, R46.reuse, 0x10, RZ ;  /* 0x000000102e2d7819 */ /* 0x040fe400000006ff */
[----:B------:R-:W-:Y:S01]  /*0f30*/  PRMT R46, R46, 0x7632, R46 ;  /* 0x000076322e2e7816 */ /* 0x000fe2000000002e */
[----:B------:R-:W-:Y:S01]  /*0f40*/  FFMA.FTZ R83, R81, R32, RZ ;  /* 0x0000002051537223 */ /* 0x000fe200000100ff */
[----:B------:R-:W-:Y:S01]  /*0f50*/  SHF.L.U32 R59, R44, 0x10, RZ ;  /* 0x000000102c3b7819 */ /* 0x000fe200000006ff */
[----:B------:R-:W-:Y:S01]  /*0f60*/  FFMA.FTZ R32, R36, R51, R49 ;  /* 0x0000003324207223 */ /* 0x000fe20000010031 */
[----:B------:R-:W-:Y:S01]  /*0f70*/  FFMA.FTZ R57, R72, R45, R57 ;  /* 0x0000002d48397223 */ /* 0x000fe20000010039 */
[----:B------:R-:W5:Y:S01]  /*0f80*/  LDG.E.128 R48, desc[UR6][R100.64+0x1c800] ;  /* 0x01c8000664307981 */ /* 0x000f62000c1e1d00 */
[----:B------:R-:W-:Y:S01]  /*0f90*/  IMAD.U32 R45, R46, 0x10000, RZ ;  /* 0x000100002e2d7824 */ /* 0x000fe200078e00ff */
[C---:B------:R-:W-:Y:S01]  /*0fa0*/  PRMT R44, R33.reuse, 0x7632, R44 ;  /* 0x00007632212c7816 */ /* 0x040fe2000000002c */
[----:B------:R-:W-:Y:S01]  /*0fb0*/  FFMA.FTZ R58, R80, R59, R83 ;  /* 0x0000003b503a7223 */ /* 0x000fe20000010053 */
[----:B------:R-:W-:-:S02]  /*0fc0*/  SHF.L.U32 R46, R33, 0x10, RZ ;  /* 0x00000010212e7819 */ /* 0x000fc400000006ff */
[----:B------:R-:W-:Y:S01]  /*0fd0*/  SHF.L.U32 R56, R56, 0x10, RZ ;  /* 0x0000001038387819 */ /* 0x000fe200000006ff */
[----:B------:R-:W-:Y:S01]  /*0fe0*/  FFMA.FTZ R45, R38, R45, R57 ;  /* 0x0000002d262d7223 */ /* 0x000fe20000010039 */
[----:B------:R-:W-:Y:S01]  /*0ff0*/  SHF.L.U32 R33, R47, 0x10, RZ ;  /* 0x000000102f217819 */ /* 0x000fe200000006ff */
[----:B------:R-:W-:Y:S02]  /*1000*/  IMAD.U32 R57, R44, 0x10000, RZ ;  /* 0x000100002c397824 */ /* 0x000fe400078e00ff */
[----:B------:R-:W-:Y:S01]  /*1010*/  FFMA.FTZ R59, R75, R46, R58 ;  /* 0x0000002e4b3b7223 */ /* 0x000fe2000001003a */
[----:B------:R-:W-:Y:S01]  /*1020*/  PRMT R47, R47, 0x7632, R47 ;  /* 0x000076322f2f7816 */ /* 0x000fe2000000002f */
[----:B------:R-:W-:Y:S01]  /*1030*/  FFMA.FTZ R105, R93, R56, R32 ;  /* 0x000000385d697223 */ /* 0x000fe20000010020 */
[----:B------:R-:W-:Y:S01]  /*1040*/  FFMA.FTZ R32, R36, R33, R45 ;  /* 0x0000002124207223 */ /* 0x000fe2000001002d */
[----:B------:R-:W-:Y:S01]  /*1050*/  PRMT R44, R28, 0x7632, R44 ;  /* 0x000076321c2c7816 */ /* 0x000fe2000000002c */
[----:B------:R-:W-:Y:S01]  /*1060*/  FFMA.FTZ R45, R74, R57, R59 ;  /* 0x000000394a2d7223 */ /* 0x000fe2000001003b */
[----:B------:R-:W-:Y:S01]  /*1070*/  SHF.L.U32 R46, R28, 0x10, RZ ;  /* 0x000000101c2e7819 */ /* 0x000fe200000006ff */
[----:B------:R-:W5:Y:S01]  /*1080*/  LDG.E.128 R56, desc[UR6][R100.64+0x20000] ;  /* 0x0200000664387981 */ /* 0x000f62000c1e1d00 */
[----:B------:R-:W-:-:S02]  /*1090*/  SHF.L.U32 R33, R34, 0x10, RZ ;  /* 0x0000001022217819 */ /* 0x000fc400000006ff */
[----:B------:R-:W-:Y:S02]  /*10a0*/  SHF.L.U32 R28, R47, 0x10, RZ ;  /* 0x000000102f1c7819 */ /* 0x000fe400000006ff */
[----:B------:R-:W-:Y:S01]  /*10b0*/  PRMT R34, R34, 0x7632, R34 ;  /* 0x0000763222227816 */ /* 0x000fe20000000022 */
[----:B------:R-:W-:Y:S02]  /*10c0*/  IMAD.U32 R47, R44, 0x10000, RZ ;  /* 0x000100002c2f7824 */ /* 0x000fe400078e00ff */
[----:B------:R-:W-:Y:S01]  /*10d0*/  FFMA.FTZ R83, R81, R46, RZ ;  /* 0x0000002e51537223 */ /* 0x000fe200000100ff */
[----:B------:R-:W-:Y:S01]  /*10e0*/  FFMA.FTZ R45, R72, R33, R45 ;  /* 0x00000021482d7223 */ /* 0x000fe2000001002d */
[----:B------:R-:W-:Y:S01]  /*10f0*/  FFMA.FTZ R99, R93, R28, R32 ;  /* 0x0000001c5d637223 */ /* 0x000fe20000010020 */
[----:B------:R-:W-:Y:S02]  /*1100*/  SHF.L.U32 R33, R34, 0x10, RZ ;  /* 0x0000001022217819 */ /* 0x000fe400000006ff */
[C---:B------:R-:W-:Y:S01]  /*1110*/  SHF.L.U32 R32, R29.reuse, 0x10, RZ ;  /* 0x000000101d207819 */ /* 0x040fe200000006ff */
[----:B------:R-:W-:Y:S01]  /*1120*/  FFMA.FTZ R44, R80, R47, R83 ;  /* 0x0000002f502c7223 */ /* 0x000fe20000010053 */
[----:B------:R-:W-:-:S02]  /*1130*/  PRMT R29, R29, 0x7632, R29 ;  /* 0x000076321d1d7816 */ /* 0x000fc4000000001d */
[C---:B------:R-:W-:Y:S01]  /*1140*/  PRMT R28, R35.reuse, 0x7632, R28 ;  /* 0x00007632231c7816 */ /* 0x040fe2000000001c */
[----:B------:R-:W-:Y:S01]  /*1150*/  FFMA.FTZ R33, R38, R33, R45 ;  /* 0x0000002126217223 */ /* 0x000fe2000001002d */
[----:B------:R-:W-:Y:S01]  /*1160*/  SHF.L.U32 R35, R35, 0x10, RZ ;  /* 0x0000001023237819 */ /* 0x000fe200000006ff */
[----:B------:R-:W-:Y:S01]  /*1170*/  FFMA.FTZ R45, R75, R32, R44 ;  /* 0x000000204b2d7223 */ /* 0x000fe2000001002c */
[----:B------:R-:W-:Y:S01]  /*1180*/  IMAD.U32 R29, R29, 0x10000, RZ ;  /* 0x000100001d1d7824 */ /* 0x000fe200078e00ff */
[C---:B------:R-:W-:Y:S02]  /*1190*/  PRMT R32, R24.reuse, 0x7632, R32 ;  /* 0x0000763218207816 */ /* 0x040fe40000000020 */
[----:B------:R-:W-:Y:S01]  /*11a0*/  SHF.L.U32 R34, R24, 0x10, RZ ;  /* 0x0000001018227819 */ /* 0x000fe200000006ff */
[----:B------:R-:W-:Y:S01]  /*11b0*/  FFMA.FTZ R24, R36, R35, R33 ;  /* 0x0000002324187223 */ /* 0x000fe20000010021 */
[----:B------:R-:W-:Y:S01]  /*11c0*/  SHF.L.U32 R33, R30, 0x10, RZ ;  /* 0x000000101e217819 */ /* 0x000fe200000006ff */
[----:B------:R-:W-:Y:S01]  /*11d0*/  FFMA.FTZ R29, R74, R29, R45 ;  /* 0x0000001d4a1d7223 */ /* 0x000fe2000001002d */
[----:B------:R-:W-:Y:S01]  /*11e0*/  PRMT R30, R30, 0x7632, R30 ;  /* 0x000076321e1e7816 */ /* 0x000fe2000000001e */
[----:B------:R-:W-:Y:S01]  /*11f0*/  FFMA.FTZ R83, R81, R34, RZ ;  /* 0x0000002251537223 */ /* 0x000fe200000100ff */
[----:B------:R-:W-:Y:S01]  /*1200*/  SHF.L.U32 R35, R32, 0x10, RZ ;  /* 0x0000001020237819 */ /* 0x000fe200000006ff */
[----:B------:R-:W-:Y:S01]  /*1210*/  FFMA.FTZ R33, R72, R33, R29 ;  /* 0x0000002148217223 */ /* 0x000fe2000001001d */
[----:B------:R-:W5:Y:S01]  /*1220*/  LDG.E.128 R44, desc[UR6][R100.64+0x23800] ;  /* 0x02380006642c7981 */ /* 0x000f62000c1e1d00 */
[----:B------:R-:W-:Y:S01]  /*1230*/  IMAD.U32 R29, R30, 0x10000, RZ ;  /* 0x000100001e1d7824 */ /* 0x000fe200078e00ff */
[C---:B------:R-:W-:Y:S01]  /*1240*/  SHF.L.U32 R32, R25.reuse, 0x10, RZ ;  /* 0x0000001019207819 */ /* 0x040fe200000006ff */
[----:B------:R-:W-:Y:S01]  /*1250*/  FFMA.FTZ R34, R80, R35, R83 ;  /* 0x0000002350227223 */ /* 0x000fe20000010053 */
[----:B------:R-:W-:Y:S01]  /*1260*/  PRMT R30, R25, 0x7632, R30 ;  /* 0x00007632191e7816 */ /* 0x000fe2000000001e */
[----:B------:R-:W-:Y:S01]  /*1270*/  FFMA.FTZ R29, R38, R29, R33 ;  /* 0x0000001d261d7223 */ /* 0x000fe20000010021 */
[----:B------:R-:W-:-:S02]  /*1280*/  PRMT R25, R31, 0x7632, R25 ;  /* 0x000076321f197816 */ /* 0x000fc40000000019 */
[----:B------:R-:W-:Y:S01]  /*1290*/  SHF.L.U32 R31, R31, 0x10, RZ ;  /* 0x000000101f1f7819 */ /* 0x000fe200000006ff */
[----:B------:R-:W-:Y:S01]  /*12a0*/  FFMA.FTZ R35, R75, R32, R34 ;  /* 0x000000204b237223 */ /* 0x000fe20000010022 */
[----:B------:R-:W-:Y:S01]  /*12b0*/  SHF.L.U32 R33, R30, 0x10, RZ ;  /* 0x000000101e217819 */ /* 0x000fe200000006ff */
[----:B------:R-:W-:Y:S01]  /*12c0*/  IMAD.U32 R28, R28, 0x10000, RZ ;  /* 0x000100001c1c7824 */ /* 0x000fe200078e00ff */
[----:B------:R-:W-:Y:S01]  /*12d0*/  SHF.L.U32 R30, R25, 0x10, RZ ;  /* 0x00000010191e7819 */ /* 0x000fe200000006ff */
[----:B------:R-:W-:Y:S01]  /*12e0*/  FFMA.FTZ R29, R36, R31, R29 ;  /* 0x0000001f241d7223 */ /* 0x000fe2000001001d */
[----:B------:R-:W-:Y:S01]  /*12f0*/  SHF.L.U32 R25, R26, 0x10, RZ ;  /* 0x000000101a197819 */ /* 0x000fe200000006ff */
[----:B------:R-:W-:Y:S01]  /*1300*/  FFMA.FTZ R33, R74, R33, R35 ;  /* 0x000000214a217223 */ /* 0x000fe20000010023 */
[----:B------:R-:W-:Y:S01]  /*1310*/  PRMT R26, R26, 0x7632, R26 ;  /* 0x000076321a1a7816 */ /* 0x000fe2000000001a */
[C---:B------:R-:W-:Y:S01]  /*1320*/  FFMA.FTZ R97, R93.reuse, R28, R24 ;  /* 0x0000001c5d617223 */ /* 0x040fe20000010018 */
[----:B------:R-:W-:Y:S01]  /*1330*/  FFMA.FTZ R95, R93, R30, R29 ;  /* 0x0000001e5d5f7223 */ /* 0x000fe2000001001d */
[----:B------:R-:W-:Y:S01]  /*1340*/  FFMA.FTZ R33, R72, R25, R33 ;  /* 0x0000001948217223 */ /* 0x000fe20000010021 */
[----:B------:R-:W5:Y:S01]  /*1350*/  LDG.E.128 R28, desc[UR6][R100.64+0x27000] ;  /* 0x02700006641c7981 */ /* 0x000f62000c1e1d00 */
[----:B------:R-:W-:-:S02]  /*1360*/  SHF.L.U32 R25, R26, 0x10, RZ ;  /* 0x000000101a197819 */ /* 0x000fc400000006ff */
[C---:B------:R-:W-:Y:S01]  /*1370*/  PRMT R26, R20.reuse, 0x7632, R26 ;  /* 0x00007632141a7816 */ /* 0x040fe2000000001a */
[----:B------:R-:W-:Y:S01]  /*1380*/  IMAD.U32 R20, R20, 0x10000, RZ ;  /* 0x0001000014147824 */ /* 0x000fe200078e00ff */
[----:B------:R-:W-:Y:S01]  /*1390*/  SHF.L.U32 R32, R8, 0x10, RZ ;  /* 0x0000001008207819 */ /* 0x000fe200000006ff */
[----:B------:R-:W-:Y:S01]  /*13a0*/  FFMA.FTZ R25, R38, R25, R33 ;  /* 0x0000001926197223 */ /* 0x000fe20000010021 */
[----:B------:R-:W-:Y:S01]  /*13b0*/  SHF.L.U32 R33, R26, 0x10, RZ ;  /* 0x000000101a217819 */ /* 0x000fe200000006ff */
[C---:B------:R-:W-:Y:S01]  /*13c0*/  FFMA.FTZ R35, R81.reuse, R20, RZ ;  /* 0x0000001451237223 */ /* 0x040fe200000100ff */
[----:B------:R-:W-:Y:S01]  /*13d0*/  PRMT R26, R8, 0x7632, R26 ;  /* 0x00007632081a7816 */ /* 0x000fe2000000001a */
[----:B------:R-:W-:Y:S02]  /*13e0*/  FFMA.FTZ R91, R81, R32, RZ ;  /* 0x00000020515b7223 */ /* 0x000fe400000100ff */
[----:B------:R-:W-:Y:S01]  /*13f0*/  FFMA.FTZ R20, R80, R33, R35 ;  /* 0x0000002150147223 */ /* 0x000fe20000010023 */
[C---:B------:R-:W-:Y:S01]  /*1400*/  IMAD.U32 R8, R21.reuse, 0x10000, RZ ;  /* 0x0001000015087824 */ /* 0x040fe200078e00ff */
[----:B------:R-:W5:Y:S01]  /*1410*/  LDG.E.128 R32, desc[UR6][R100.64+0x2a800] ;  /* 0x02a8000664207981 */ /* 0x000f62000c1e1d00 */
[----:B------:R-:W-:-:S02]  /*1420*/  PRMT R21, R21, 0x7632, R21 ;  /* 0x0000763215157816 */ /* 0x000fc40000000015 */
[----:B------:R-:W-:Y:S01]  /*1430*/  SHF.L.U32 R89, R26, 0x10, RZ ;  /* 0x000000101a597819 */ /* 0x000fe200000006ff */
[----:B------:R-:W-:Y:S01]  /*1440*/  FFMA.FTZ R83, R75, R8, R20 ;  /* 0x000000084b537223 */ /* 0x000fe20000010014 */
[----:B------:R-:W-:Y:S02]  /*1450*/  SHF.L.U32 R21, R21, 0x10, RZ ;  /* 0x0000001015157819 */ /* 0x000fe400000006ff */
[C---:B------:R-:W-:Y:S02]  /*1460*/  PRMT R8, R9.reuse, 0x7632, R8 ;  /* 0x0000763209087816 */ /* 0x040fe40000000008 */
[----:B------:R-:W-:Y:S01]  /*1470*/  SHF.L.U32 R20, R9, 0x10, RZ ;  /* 0x0000001009147819 */ /* 0x000fe200000006ff */
[----:B------:R-:W-:Y:S01]  /*1480*/  IMAD.U32 R9, R22, 0x10000, RZ ;  /* 0x0001000016097824 */ /* 0x000fe200078e00ff */
[C---:B------:R-:W-:Y:S01]  /*1490*/  PRMT R24, R27.reuse, 0x7632, R24 ;  /* 0x000076321b187816 */ /* 0x040fe20000000018 */
[----:B------:R-:W-:Y:S01]  /*14a0*/  FFMA.FTZ R21, R74, R21, R83 ;  /* 0x000000154a157223 */ /* 0x000fe20000010053 */
[----:B------:R-:W-:Y:S01]  /*14b0*/  SHF.L.U32 R27, R27, 0x10, RZ ;  /* 0x000000101b1b7819 */ /* 0x000fe200000006ff */
[----:B------:R-:W-:Y:S01]  /*14c0*/  FFMA.FTZ R26, R80, R89, R91 ;  /* 0x00000059501a7223 */ /* 0x000fe2000001005b */
[----:B------:R-:W-:-:S02]  /*14d0*/  PRMT R22, R22, 0x7632, R22 ;  /* 0x0000763216167816 */ /* 0x000fc40000000016 */
[----:B------:R-:W-:Y:S01]  /*14e0*/  SHF.L.U32 R89, R10, 0x10, RZ ;  /* 0x000000100a597819 */ /* 0x000fe200000006ff */
[----:B------:R-:W-:Y:S01]  /*14f0*/  FFMA.FTZ R21, R72, R9, R21 ;  /* 0x0000000948157223 */ /* 0x000fe20000010015 */
[----:B------:R-:W-:Y:S01]  /*1500*/  PRMT R10, R10, 0x7632, R10 ;  /* 0x000076320a0a7816 */ /* 0x000fe2000000000a */
[----:B------:R-:W-:Y:S01]  /*1510*/  FFMA.FTZ R91, R75, R20, R26 ;  /* 0x000000144b5b7223 */ /* 0x000fe2000001001a */
[----:B------:R-:W-:Y:S01]  /*1520*/  SHF.L.U32 R83, R8, 0x10, RZ ;  /* 0x0000001008537819 */ /* 0x000fe200000006ff */
[----:B------:R-:W-:Y:S01]  /*1530*/  FFMA.FTZ R8, R36, R27, R25 ;  /* 0x0000001b24087223 */ /* 0x000fe20000010019 */
[----:B------:R-:W-:Y:S02]  /*1540*/  SHF.L.U32 R9, R22, 0x10, RZ ;  /* 0x0000001016097819 */ /* 0x000fe400000006ff */
[----:B------:R-:W-:Y:S01]  /*1550*/  SHF.L.U32 R25, R10, 0x10, RZ ;  /* 0x000000100a197819 */ /* 0x000fe200000006ff */
[----:B------:R-:W-:Y:S01]  /*1560*/  FFMA.FTZ R83, R74, R83, R91 ;  /* 0x000000534a537223 */ /* 0x000fe2000001005b */
[----:B--2---:R-:W-:-:S02]  /*1570*/  PRMT R10, R4, 0x7632, R10 ;  /* 0x00007632040a7816 */ /* 0x004fc4000000000a */
[----:B------:R-:W-:Y:S01]  /*1580*/  SHF.L.U32 R20, R4, 0x10, RZ ;  /* 0x0000001004147819 */ /* 0x000fe200000006ff */
[----:B------:R-:W-:Y:S01]  /*1590*/  FFMA.FTZ R21, R38, R9, R21 ;  /* 0x0000000926157223 */ /* 0x000fe20000010015 */
[----:B------:R-:W-:Y:S01]  /*15a0*/  IMAD.U32 R9, R23, 0x10000, RZ ;  /* 0x0001000017097824 */ /* 0x000fe200078e00ff */
[----:B------:R-:W-:Y:S01]  /*15b0*/  SHF.L.U32 R27, R10, 0x10, RZ ;  /* 0x000000100a1b7819 */ /* 0x000fe200000006ff */
[----:B------:R-:W-:Y:S01]  /*15c0*/  FFMA.FTZ R83, R72, R89, R83 ;  /* 0x0000005948537223 */ /* 0x000fe20000010053 */
[----:B------:R-:W-:Y:S01]  /*15d0*/  FFMA.FTZ R81, R81, R20, RZ ;  /* 0x0000001451517223 */ /* 0x000fe200000100ff */
[----:B------:R-:W-:Y:S01]  /*15e0*/  PRMT R4, R23, 0x7632, R4 ;  /* 0x0000763217047816 */ /* 0x000fe20000000004 */
[----:B------:R-:W-:Y:S01]  /*15f0*/  FFMA.FTZ R9, R36, R9, R21 ;  /* 0x0000000924097223 */ /* 0x000fe20000010015 */
[C---:B------:R-:W-:Y:S01]  /*1600*/  SHF.L.U32 R10, R5.reuse, 0x10, RZ ;  /* 0x00000010050a7819 */ /* 0x040fe200000006ff */
[----:B------:R-:W2:Y:S01]  /*1610*/  LDG.E.128 R20, desc[UR6][R100.64+0x2e000] ;  /* 0x02e0000664147981 */ /* 0x000ea2000c1e1d00 */
[----:B------:R-:W-:Y:S01]  /*1620*/  PRMT R5, R5, 0x7632, R5 ;  /* 0x0000763205057816 */ /* 0x000fe20000000005 */
[----:B------:R-:W-:Y:S01]  /*1630*/  FFMA.FTZ R83, R38, R25, R83 ;  /* 0x0000001926537223 */ /* 0x000fe20000010053 */
[----:B------:R-:W-:Y:S01]  /*1640*/  FFMA.FTZ R80, R80, R27, R81 ;  /* 0x0000001b50507223 */ /* 0x000fe20000010051 */
[C---:B------:R-:W-:Y:S01]  /*1650*/  IMAD.U32 R25, R11.reuse, 0x10000, RZ ;  /* 0x000100000b197824 */ /* 0x040fe200078e00ff */
[----:B------:R-:W-:Y:S01]  /*1660*/  PRMT R11, R11, 0x7632, R11 ;  /* 0x000076320b0b7816 */ /* 0x000fe2000000000b */
[----:B------:R-:W-:Y:S01]  /*1670*/  IMAD.U32 R4, R4, 0x10000, RZ ;  /* 0x0001000004047824 */ /* 0x000fe200078e00ff */
[----:B------:R-:W-:Y:S01]  /*1680*/  SHF.L.U32 R5, R5, 0x10, RZ ;  /* 0x0000001005057819 */ /* 0x000fe200000006ff */
[----:B------:R-:W-:Y:S01]  /*1690*/  FFMA.FTZ R75, R75, R10, R80 ;  /* 0x0000000a4b4b7223 */ /* 0x000fe20000010050 */
[----:B------:R-:W-:Y:S01]  /*16a0*/  SHF.L.U32 R10, R11, 0x10, RZ ;  /* 0x000000100b0a7819 */ /* 0x000fe200000006ff */
[----:B------:R-:W-:Y:S01]  /*16b0*/  FFMA.FTZ R89, R93, R4, R9 ;  /* 0x000000045d597223 */ /* 0x000fe20000010009 */
[----:B------:R-:W-:Y:S01]  /*16c0*/  SHF.L.U32 R11, R6, 0x10, RZ ;  /* 0x00000010060b7819 */ /* 0x000fe200000006ff */
[----:B------:R-:W-:Y:S01]  /*16d0*/  FFMA.FTZ R5, R74, R5, R75 ;  /* 0x000000054a057223 */ /* 0x000fe2000001004b */
[----:B------:R-:W-:Y:S01]  /*16e0*/  SHF.L.U32 R24, R24, 0x10, RZ ;  /* 0x0000001018187819 */ /* 0x000fe200000006ff */
[----:B------:R-:W-:Y:S01]  /*16f0*/  FFMA.FTZ R25, R36, R25, R83 ;  /* 0x0000001924197223 */ /* 0x000fe20000010053 */
[----:B---3--:R-:W-:-:S02]  /*1700*/  PRMT R4, R12, 0x7632, R4 ;  /* 0x000076320c047816 */ /* 0x008fc40000000004 */
[----:B------:R-:W-:Y:S02]  /*1710*/  PRMT R6, R6, 0x7632, R6 ;  /* 0x0000763206067816 */ /* 0x000fe40000000006 */
[----:B------:R-:W-:Y:S02]  /*1720*/  SHF.L.U32 R12, R12, 0x10, RZ ;  /* 0x000000100c0c7819 */ /* 0x000fe400000006ff */
[C---:B------:R-:W-:Y:S01]  /*1730*/  PRMT R75, R84.reuse, 0x7632, R75 ;  /* 0x00007632544b7816 */ /* 0x040fe2000000004b */
[----:B------:R-:W-:Y:S02]  /*1740*/  IMAD.U32 R84, R84, 0x10000, RZ ;  /* 0x0001000054547824 */ /* 0x000fe400078e00ff */
[----:B------:R-:W-:Y:S01]  /*1750*/  FFMA.FTZ R27, R72, R11, R5 ;  /* 0x0000000b481b7223 */ /* 0x000fe20000010005 */
[C---:B------:R-:W-:Y:S01]  /*1760*/  FFMA.FTZ R91, R93.reuse, R24, R8 ;  /* 0x000000185d5b7223 */ /* 0x040fe20000010008 */
[----:B------:R-:W-:Y:S01]  /*1770*/  FFMA.FTZ R113, R93, R10, R25 ;  /* 0x0000000a5d717223 */ /* 0x000fe20000010019 */
[----:B------:R-:W-:Y:S01]  /*1780*/  SHF.L.U32 R5, R6, 0x10, RZ ;  /* 0x0000001006057819 */ /* 0x000fe200000006ff */
[----:B------:R-:W3:Y:S01]  /*1790*/  LDG.E.128 R8, desc[UR6][R100.64+0x31800] ;  /* 0x0318000664087981 */ /* 0x000ee2000c1e1d00 */
[----:B------:R-:W-:Y:S01]  /*17a0*/  SHF.L.U32 R4, R4, 0x10, RZ ;  /* 0x0000001004047819 */ /* 0x000fe200000006ff */
[----:B------:R-:W-:Y:S01]  /*17b0*/  FFMA.FTZ R6, R84, R12, R73 ;  /* 0x0000000c54067223 */ /* 0x000fe20000010049 */
[----:B------:R-:W-:Y:S01]  /*17c0*/  SHF.L.U32 R75, R75, 0x10, RZ ;  /* 0x000000104b4b7819 */ /* 0x000fe200000006ff */
[C---:B------:R-:W-:Y:S01]  /*17d0*/  IMAD.U32 R25, R7.reuse, 0x10000, RZ ;  /* 0x0001000007197824 */ /* 0x040fe200078e00ff */
[----:B------:R-:W-:Y:S01]  /*17e0*/  PRMT R12, R7, 0x7632, R12 ;  /* 0x00007632070c7816 */ /* 0x000fe2000000000c */
[----:B------:R-:W-:-:S02]  /*17f0*/  FFMA.FTZ R27, R38, R5, R27 ;  /* 0x00000005261b7223 */ /* 0x000fc4000001001b */
[----:B------:R-:W-:Y:S02]  /*1800*/  FFMA.FTZ R81, R75, R4, R6 ;  /* 0x000000044b517223 */ /* 0x000fe40000010006 */
[----:B------:R-:W3:Y:S01]  /*1810*/  LDG.E.128 R4, desc[UR6][R100.64+0x35000] ;  /* 0x0350000664047981 */ /* 0x000ee2000c1e1d00 */
[C---:B------:R-:W-:Y:S02]  /*1820*/  PRMT R26, R13.reuse, 0x7632, R26 ;  /* 0x000076320d1a7816 */ /* 0x040fe4000000001a */
[----:B------:R-:W-:Y:S02]  /*1830*/  SHF.L.U32 R73, R13, 0x10, RZ ;  /* 0x000000100d497819 */ /* 0x000fe400000006ff */
[C---:B------:R-:W-:Y:S02]  /*1840*/  PRMT R13, R85.reuse, 0x7632, R13 ;  /* 0x00007632550d7816 */ /* 0x040fe4000000000d */
[----:B------:R-:W-:Y:S01]  /*1850*/  SHF.L.U32 R74, R85, 0x10, RZ ;  /* 0x00000010554a7819 */ /* 0x000fe200000006ff */
[----:B------:R-:W-:Y:S01]  /*1860*/  FFMA.FTZ R24, R36, R25, R27 ;  /* 0x0000001924187223 */ /* 0x000fe2000001001b */
[----:B------:R-:W-:Y:S01]  /*1870*/  SHF.L.U32 R36, R13, 0x10, RZ ;  /* 0x000000100d247819 */ /* 0x000fe200000006ff */
[----:B------:R-:W-:Y:S01]  /*1880*/  IMAD.U32 R25, R26, 0x10000, RZ ;  /* 0x000100001a197824 */ /* 0x000fe200078e00ff */
[----:B------:R-:W-:Y:S01]  /*1890*/  SHF.L.U32 R12, R12, 0x10, RZ ;  /* 0x000000100c0c7819 */ /* 0x000fe200000006ff */
[----:B------:R-:W-:Y:S01]  /*18a0*/  FFMA.FTZ R73, R74, R73, R81 ;  /* 0x000000494a497223 */ /* 0x000fe20000010051 */
[----:B------:R-:W-:-:S02]  /*18b0*/  SHF.L.U32 R13, R14, 0x10, RZ ;  /* 0x000000100e0d7819 */ /* 0x000fc400000006ff */
[----:B------:R-:W-:Y:S01]  /*18c0*/  SHF.L.U32 R38, R86, 0x10, RZ ;  /* 0x0000001056267819 */ /* 0x000fe200000006ff */
[----:B------:R-:W-:Y:S01]  /*18d0*/  FFMA.FTZ R25, R36, R25, R73 ;  /* 0x0000001924197223 */ /* 0x000fe20000010049 */
[----:B------:R-:W-:Y:S01]  /*18e0*/  FFMA.FTZ R93, R93, R12, R24 ;  /* 0x0000000c5d5d7223 */ /* 0x000fe20000010018 */
[----:B------:R-:W-:Y:S01]  /*18f0*/  PRMT R14, R14, 0x7632, R14 ;  /* 0x000076320e0e7816 */ /* 0x000fe2000000000e */
[----:B----4-:R-:W-:Y:S01]  /*1900*/  IMAD.U32 R12, R76, 0x10000, RZ ;  /* 0x000100004c0c7824 */ /* 0x010fe200078e00ff */
[----:B------:R-:W-:Y:S01]  /*1910*/  PRMT R72, R86, 0x7632, R72 ;  /* 0x0000763256487816 */ /* 0x000fe20000000048 */
[----:B------:R-:W-:Y:S01]  /*1920*/  FFMA.FTZ R25, R38, R13, R25 ;  /* 0x0000000d26197223 */ /* 0x000fe20000010019 */
[----:B------:R-:W-:Y:S02]  /*1930*/  PRMT R76, R76, 0x7632, R76 ;  /* 0x000076324c4c7816 */ /* 0x000fe4000000004c */
[----:B------:R-:W-:Y:S02]  /*1940*/  SHF.L.U32 R13, R14, 0x10, RZ ;  /* 0x000000100e0d7819 */ /* 0x000fe400000006ff */
[----:B------:R-:W-:Y:S01]  /*1950*/  SHF.L.U32 R72, R72, 0x10, RZ ;  /* 0x0000001048487819 */ /* 0x000fe200000006ff */
[----:B------:R-:W-:Y:S01]  /*1960*/  FFMA.FTZ R12, R84, R12, R39 ;  /* 0x0000000c540c7223 */ /* 0x000fe20000010027 */
[----:B------:R-:W-:-:S02]  /*1970*/  SHF.L.U32 R76, R76, 0x10, RZ ;  /* 0x000000104c4c7819 */ /* 0x000fc400000006ff */
[----:B-----5:R-:W-:Y:S01]  /*1980*/  PRMT R24, R68, 0x7632, R24 ;  /* 0x0000763244187816 */ /* 0x020fe20000000018 */
[----:B------:R-:W-:Y:S01]  /*1990*/  FFMA.FTZ R14, R72, R13, R25 ;  /* 0x0000000d480e7223 */ /* 0x000fe20000010019 */
[----:B------:R-:W-:Y:S01]  /*19a0*/  SHF.L.U32 R13, R77, 0x10, RZ ;  /* 0x000000104d0d7819 */ /* 0x000fe200000006ff */
[----:B------:R-:W-:Y:S01]  /*19b0*/  FFMA.FTZ R25, R75, R76, R12 ;  /* 0x0000004c4b197223 */ /* 0x000fe2000001000c */
[----:B------:R-:W-:Y:S02]  /*19c0*/  PRMT R77, R77, 0x7632, R77 ;  /* 0x000076324d4d7816 */ /* 0x000fe4000000004d */
[----:B------:R-:W-:Y:S01]  /*19d0*/  SHF.L.U32 R68, R68, 0x10, RZ ;  /* 0x0000001044447819 */ /* 0x000fe200000006ff */
[----:B------:R-:W-:Y:S01]  /*19e0*/  FFMA.FTZ R13, R74, R13, R25 ;  /* 0x0000000d4a0d7223 */ /* 0x000fe20000010019 */
[----:B------:R-:W-:Y:S01]  /*19f0*/  SHF.L.U32 R12, R15, 0x10, RZ ;  /* 0x000000100f0c7819 */ /* 0x000fe200000006ff */
[----:B------:R-:W-:Y:S01]  /*1a00*/  IMAD.U32 R73, R87, 0x10000, RZ ;  /* 0x0001000057497824 */ /* 0x000fe200078e00ff */
[----:B------:R-:W-:Y:S01]  /*1a10*/  SHF.L.U32 R24, R24, 0x10, RZ ;  /* 0x0000001018187819 */ /* 0x000fe200000006ff */
[----:B------:R-:W-:-:S02]  /*1a20*/  IMAD.U32 R77, R77, 0x10000, RZ ;  /* 0x000100004d4d7824 */ /* 0x000fc400078e00ff */
[----:B------:R-:W-:Y:S01]  /*1a30*/  FFMA.FTZ R68, R84, R68, R3 ;  /* 0x0000004454447223 */ /* 0x000fe20000010003 */
[----:B------:R-:W-:Y:S01]  /*1a40*/  PRMT R80, R69, 0x7632, R80 ;  /* 0x0000763245507816 */ /* 0x000fe20000000050 */
[----:B------:R-:W-:Y:S01]  /*1a50*/  FFMA.FTZ R76, R73, R12, R14 ;  /* 0x0000000c494c7223 */ /* 0x000fe2000001000e */
[----:B------:R-:W-:Y:S01]  /*1a60*/  SHF.L.U32 R81, R69, 0x10, RZ ;  /* 0x0000001045517819 */ /* 0x000fe200000006ff */
[----:B------:R-:W-:Y:S01]  /*1a70*/  FFMA.FTZ R77, R36, R77, R13 ;  /* 0x0000004d244d7223 */ /* 0x000fe2000001000d */
[----:B------:R-:W-:Y:S01]  /*1a80*/  PRMT R3, R15, 0x7632, R3 ;  /* 0x000076320f037816 */ /* 0x000fe20000000003 */
[----:B------:R-:W-:Y:S01]  /*1a90*/  FFMA.FTZ R85, R75, R24, R68 ;  /* 0x000000184b557223 */ /* 0x000fe20000010044 */
[----:B------:R-:W4:Y:S01]  /*1aa0*/  LDG.E.128 R12, desc[UR6][R100.64+0x1000] ;  /* 0x00100006640c7981 */ /* 0x000f22000c1e1d00 */
[----:B------:R-:W-:Y:S02]  /*1ab0*/  SHF.L.U32 R69, R78, 0x10, RZ ;  /* 0x000000104e457819 */ /* 0x000fe400000006ff */
[----:B------:R-:W-:Y:S01]  /*1ac0*/  SHF.L.U32 R83, R80, 0x10, RZ ;  /* 0x0000001050537819 */ /* 0x000fe200000006ff */
[----:B------:R-:W5:Y:S01]  /*1ad0*/  LDG.E.128 R24, desc[UR6][R102.64+0x1000] ;  /* 0x0010000666187981 */ /* 0x000f62000c1e1d00 */
[----:B------:R-:W-:Y:S01]  /*1ae0*/  FFMA.FTZ R81, R74, R81, R85 ;  /* 0x000000514a517223 */ /* 0x000fe20000010055 */
[----:B------:R-:W-:Y:S01]  /*1af0*/  PRMT R78, R78, 0x7632, R78 ;  /* 0x000076324e4e7816 */ /* 0x000fe2000000004e */
[----:B------:R-:W-:Y:S01]  /*1b00*/  FFMA.FTZ R77, R38, R69, R77 ;  /* 0x00000045264d7223 */ /* 0x000fe2000001004d */
[----:B------:R-:W-:Y:S01]  /*1b10*/  PRMT R39, R87, 0x7632, R39 ;  /* 0x0000763257277816 */ /* 0x000fe20000000027 */
[----:B------:R-:W-:Y:S01]  /*1b20*/  FFMA.FTZ R83, R36, R83, R81 ;  /* 0x0000005324537223 */ /* 0x000fe20000010051 */
[----:B------:R-:W-:Y:S01]  /*1b30*/  SHF.L.U32 R69, R78, 0x10, RZ ;  /* 0x000000104e457819 */ /* 0x000fe200000006ff */
[C---:B------:R-:W-:Y:S01]  /*1b40*/  IMAD.U32 R81, R70.reuse, 0x10000, RZ ;  /* 0x0001000046517824 */ /* 0x040fe200078e00ff */
[----:B------:R-:W-:Y:S01]  /*1b50*/  SHF.L.U32 R68, R3, 0x10, RZ ;  /* 0x0000001003447819 */ /* 0x000fe200000006ff */
[----:B------:R-:W-:Y:S01]  /*1b60*/  IMAD.U32 R3, R39, 0x10000, RZ ;  /* 0x0001000027037824 */ /* 0x000fe200078e00ff */
[----:B------:R-:W-:Y:S01]  /*1b70*/  PRMT R78, R70, 0x7632, R78 ;  /* 0x00007632464e7816 */ /* 0x000fe2000000004e */
[----:B------:R-:W-:Y:S01]  /*1b80*/  FFMA.FTZ R70, R72, R69, R77 ;  /* 0x0000004548467223 */ /* 0x000fe2000001004d */
[----:B------:R-:W-:Y:S01]  /*1b90*/  FFMA.FTZ R77, R38, R81, R83 ;  /* 0x00000051264d7223 */ /* 0x000fe20000010053 */
[----:B------:R-:W-:Y:S01]  /*1ba0*/  FFMA.FTZ R39, R3, R68, R76 ;  /* 0x0000004403277223 */ /* 0x000fe2000001004c */
[----:B------:R-:W5:Y:S01]  /*1bb0*/  LDG.E.128 R80, desc[UR6][R100.64+0x4800] ;  /* 0x0048000664507981 */ /* 0x000f62000c1e1d00 */
[----:B------:R-:W-:-:S02]  /*1bc0*/  PRMT R68, R79, 0x7632, R68 ;  /* 0x000076324f447816 */ /* 0x000fc40000000044 */
[----:B------:R-:W-:Y:S02]  /*1bd0*/  SHF.L.U32 R76, R79, 0x10, RZ ;  /* 0x000000104f4c7819 */ /* 0x000fe400000006ff */
[----:B------:R-:W-:Y:S02]  /*1be0*/  SHF.L.U32 R69, R78, 0x10, RZ ;  /* 0x000000104e457819 */ /* 0x000fe400000006ff */
[C---:B------:R-:W-:Y:S02]  /*1bf0*/  PRMT R78, R16.reuse, 0x7632, R78 ;  /* 0x00007632104e7816 */ /* 0x040fe4000000004e */
[----:B------:R-:W-:Y:S01]  /*1c00*/  SHF.L.U32 R79, R16, 0x10, RZ ;  /* 0x00000010104f7819 */ /* 0x000fe200000006ff */
[----:B------:R-:W-:Y:S02]  /*1c10*/  FFMA.FTZ R70, R73, R76, R70 ;  /* 0x0000004c49467223 */ /* 0x000fe40000010046 */
[----:B------:R-:W-:Y:S02]  /*1c20*/  IMAD.U32 R78, R78, 0x10000, RZ ;  /* 0x000100004e4e7824 */ /* 0x000fe400078e00ff */
[----:B------:R-:W-:Y:S01]  /*1c30*/  FFMA.FTZ R86, R84, R79, R37 ;  /* 0x0000004f54567223 */ /* 0x000fe20000010025 */
[----:B------:R-:W-:Y:S01]  /*1c40*/  SHF.L.U32 R16, R71, 0x10, RZ ;  /* 0x0000001047107819 */ /* 0x000fe200000006ff */
[----:B------:R-:W-:Y:S01]  /*1c50*/  FFMA.FTZ R76, R72, R69, R77 ;  /* 0x00000045484c7223 */ /* 0x000fe2000001004d */
[----:B------:R-:W-:Y:S01]  /*1c60*/  SHF.L.U32 R37, R17, 0x10, RZ ;  /* 0x0000001011257819 */ /* 0x000fe200000006ff */
[----:B------:R-:W-:Y:S01]  /*1c70*/  FFMA.FTZ R69, R75, R78, R86 ;  /* 0x0000004e4b457223 */ /* 0x000fe20000010056 */
[----:B------:R-:W-:-:S02]  /*1c80*/  PRMT R17, R17, 0x7632, R17 ;  /* 0x0000763211117816 */ /* 0x000fc40000000011 */
[----:B------:R-:W-:Y:S01]  /*1c90*/  PRMT R71, R71, 0x7632, R71 ;  /* 0x0000763247477816 */ /* 0x000fe20000000047 */
[----:B------:R-:W-:Y:S01]  /*1ca0*/  FFMA.FTZ R87, R73, R16, R76 ;  /* 0x0000001049577223 */ /* 0x000fe2000001004c */
[----:B------:R-:W-:Y:S01]  /*1cb0*/  SHF.L.U32 R17, R17, 0x10, RZ ;  /* 0x0000001011117819 */ /* 0x000fe200000006ff */
[----:B------:R-:W-:Y:S01]  /*1cc0*/  FFMA.FTZ R69, R74, R37, R69 ;  /* 0x000000254a457223 */ /* 0x000fe20000010045 */
[----:B------:R-:W-:Y:S01]  /*1cd0*/  SHF.L.U32 R16, R71, 0x10, RZ ;  /* 0x0000001047107819 */ /* 0x000fe200000006ff */
[----:B------:R-:W-:Y:S01]  /*1ce0*/  IMAD.U32 R71, R52, 0x10000, RZ ;  /* 0x0001000034477824 */ /* 0x000fe200078e00ff */
[----:B------:R-:W-:Y:S02]  /*1cf0*/  SHF.L.U32 R68, R68, 0x10, RZ ;  /* 0x0000001044447819 */ /* 0x000fe400000006ff */
[----:B------:R-:W-:Y:S01]  /*1d00*/  PRMT R52, R52, 0x7632, R52 ;  /* 0x0000763234347816 */ /* 0x000fe20000000034 */
[----:B------:R-:W-:Y:S01]  /*1d10*/  FFMA.FTZ R69, R36, R17, R69 ;  /* 0x0000001124457223 */ /* 0x000fe20000010045 */
[C---:B------:R-:W-:Y:S01]  /*1d20*/  FFMA.FTZ R87, R3.reuse, R16, R87 ;  /* 0x0000001003577223 */ /* 0x040fe20000010057 */
[----:B------:R-:W-:Y:S01]  /*1d30*/  SHF.L.U32 R17, R18, 0x10, RZ ;  /* 0x0000001012117819 */ /* 0x000fe200000006ff */
[----:B------:R-:W-:Y:S01]  /*1d40*/  FFMA.FTZ R37, R3, R68, R70 ;  /* 0x0000004403257223 */ /* 0x000fe20000010046 */
[----:B------:R-:W-:Y:S01]  /*1d50*/  SHF.L.U32 R16, R52, 0x10, RZ ;  /* 0x0000001034107819 */ /* 0x000fe200000006ff */
[----:B------:R-:W-:Y:S01]  /*1d60*/  FFMA.FTZ R70, R84, R71, R111 ;  /* 0x0000004754467223 */ /* 0x000fe2000001006f */
[----:B------:R-:W-:Y:S01]  /*1d70*/  PRMT R18, R18, 0x7632, R18 ;  /* 0x0000763212127816 */ /* 0x000fe20000000012 */
[----:B------:R-:W-:Y:S01]  /*1d80*/  FFMA.FTZ R71, R38, R17, R69 ;  /* 0x0000001126477223 */ /* 0x000fe20000010045 */
[----:B------:R-:W-:Y:S01]  /*1d90*/  PRMT R52, R19, 0x7632, R52 ;  /* 0x0000763213347816 */ /* 0x000fe20000000034 */
[----:B------:R-:W-:Y:S01]  /*1da0*/  FFMA.FTZ R79, R75, R16, R70 ;  /* 0x000000104b4f7223 */ /* 0x000fe20000010046 */
[----:B------:R-:W-:-:S02]  /*1db0*/  SHF.L.U32 R68, R19, 0x10, RZ ;  /* 0x0000001013447819 */ /* 0x000fc400000006ff */
[----:B------:R-:W-:Y:S01]  /*1dc0*/  SHF.L.U32 R69, R18, 0x10, RZ ;  /* 0x0000001012457819 */ /* 0x000fe200000006ff */
[C---:B------:R-:W-:Y:S01]  /*1dd0*/  IMAD.U32 R77, R53.reuse, 0x10000, RZ ;  /* 0x00010000354d7824 */ /* 0x040fe200078e00ff */
[----:B------:R-:W5:Y:S01]  /*1de0*/  LDG.E.128 R16, desc[UR6][R100.64+0x8000] ;  /* 0x0080000664107981 */ /* 0x000f62000c1e1d00 */
[C---:B------:R-:W-:Y:S02]  /*1df0*/  SHF.L.U32 R76, R64.reuse, 0x10, RZ ;  /* 0x00000010404c7819 */ /* 0x040fe400000006ff */
[----:B------:R-:W-:Y:S01]  /*1e00*/  PRMT R70, R64, 0x7632, R70 ;  /* 0x0000763240467816 */ /* 0x000fe20000000046 */
[----:B------:R-:W-:Y:S01]  /*1e10*/  FFMA.FTZ R64, R72, R69, R71 ;  /* 0x0000004548407223 */ /* 0x000fe20000010047 */
[----:B------:R-:W-:Y:S01]  /*1e20*/  FFMA.FTZ R69, R74, R77, R79 ;  /* 0x0000004d4a457223 */ /* 0x000fe2000001004f */
[----:B------:R-:W-:Y:S01]  /*1e30*/  FFMA.FTZ R86, R84, R76, R109 ;  /* 0x0000004c54567223 */ /* 0x000fe2000001006d */
[----:B------:R-:W-:Y:S01]  /*1e40*/  SHF.L.U32 R70, R70, 0x10, RZ ;  /* 0x0000001046467819 */ /* 0x000fe200000006ff */
[----:B------:R-:W5:Y:S01]  /*1e50*/  LDG.E.128 R76, desc[UR6][R100.64+0xb800] ;  /* 0x00b80006644c7981 */ /* 0x000f62000c1e1d00 */
[----:B------:R-:W-:-:S02]  /*1e60*/  PRMT R53, R53, 0x7632, R53 ;  /* 0x0000763235357816 */ /* 0x000fc40000000035 */
[----:B------:R-:W-:Y:S01]  /*1e70*/  SHF.L.U32 R71, R65, 0x10, RZ ;  /* 0x0000001041477819 */ /* 0x000fe200000006ff */
[----:B------:R-:W-:Y:S01]  /*1e80*/  FFMA.FTZ R85, R75, R70, R86 ;  /* 0x000000464b557223 */ /* 0x000fe20000010056 */
[----:B------:R-:W-:Y:S02]  /*1e90*/  SHF.L.U32 R53, R53, 0x10, RZ ;  /* 0x0000001035357819 */ /* 0x000fe400000006ff */
[----:B------:R-:W-:Y:S01]  /*1ea0*/  PRMT R65, R65, 0x7632, R65 ;  /* 0x0000763241417816 */ /* 0x000fe20000000041 */
[----:B------:R-:W-:Y:S02]  /*1eb0*/  FFMA.FTZ R109, R74, R71, R85 ;  /* 0x000000474a6d7223 */ /* 0x000fe40000010055 */
[----:B------:R-:W-:Y:S01]  /*1ec0*/  FFMA.FTZ R69, R36, R53, R69 ;  /* 0x0000003524457223 */ /* 0x000fe20000010045 */
[C---:B------:R-:W-:Y:S01]  /*1ed0*/  PRMT R53, R54.reuse, 0x7632, R53 ;  /* 0x0000763236357816 */ /* 0x040fe20000000035 */
[----:B------:R-:W-:Y:S01]  /*1ee0*/  IMAD.U32 R71, R65, 0x10000, RZ ;  /* 0x0001000041477824 */ /* 0x000fe200078e00ff */
[----:B------:R-:W-:-:S02]  /*1ef0*/  SHF.L.U32 R65, R54, 0x10, RZ ;  /* 0x0000001036417819 */ /* 0x000fc400000006ff */
[C---:B------:R-:W-:Y:S02]  /*1f00*/  PRMT R54, R66.reuse, 0x7632, R54 ;  /* 0x0000763242367816 */ /* 0x040fe40000000036 */
[----:B------:R-:W-:Y:S01]  /*1f10*/  SHF.L.U32 R85, R66, 0x10, RZ ;  /* 0x0000001042557819 */ /* 0x000fe200000006ff */
[----:B------:R-:W-:Y:S01]  /*1f20*/  FFMA.FTZ R66, R36, R71, R109 ;  /* 0x0000004724427223 */ /* 0x000fe2000001006d */
[----:B------:R-:W-:Y:S01]  /*1f30*/  SHF.L.U32 R53, R53, 0x10, RZ ;  /* 0x0000001035357819 */ /* 0x000fe200000006ff */
[----:B------:R-:W-:Y:S01]  /*1f40*/  FFMA.FTZ R65, R38, R65, R69 ;  /* 0x0000004126417223 */ /* 0x000fe20000010045 */
[----:B------:R-:W-:Y:S01]  /*1f50*/  SHF.L.U32 R69, R54, 0x10, RZ ;  /* 0x0000001036457819 */ /* 0x000fe200000006ff */
[----:B------:R-:W-:Y:S01]  /*1f60*/  FFMA.FTZ R70, R38, R85, R66 ;  /* 0x0000005526467223 */ /* 0x000fe20000010042 */
[C---:B------:R-:W-:Y:S02]  /*1f70*/  IMAD.U32 R54, R55.reuse, 0x10000, RZ ;  /* 0x0001000037367824 */ /* 0x040fe400078e00ff */
[----:B------:R-:W-:Y:S01]  /*1f80*/  FFMA.FTZ R66, R72, R53, R65 ;  /* 0x0000003548427223 */ /* 0x000fe20000010041 */
[----:B------:R-:W-:Y:S01]  /*1f90*/  PRMT R55, R55, 0x7632, R55 ;  /* 0x0000763237377816 */ /* 0x000fe20000000037 */
[C---:B------:R-:W-:Y:S01]  /*1fa0*/  FFMA.FTZ R64, R73.reuse, R68, R64 ;  /* 0x0000004449407223 */ /* 0x040fe20000010040 */
[----:B------:R-:W-:Y:S01]  /*1fb0*/  SHF.L.U32 R85, R52, 0x10, RZ ;  /* 0x0000001034557819 */ /* 0x000fe200000006ff */
[----:B------:R-:W-:Y:S01]  /*1fc0*/  FFMA.FTZ R111, R73, R54, R66 ;  /* 0x00000036496f7223 */ /* 0x000fe20000010042 */
[----:B------:R-:W-:-:S02]  /*1fd0*/  SHF.L.U32 R66, R55, 0x10, RZ ;  /* 0x0000001037427819 */ /* 0x000fc400000006ff */
[----:B------:R-:W5:Y:S01]  /*1fe0*/  LDG.E.128 R52, desc[UR6][R100.64+0xf000] ;  /* 0x00f0000664347981 */ /* 0x000f62000c1e1d00 */
[C---:B------:R-:W-:Y:S01]  /*1ff0*/  SHF.L.U32 R68, R67.reuse, 0x10, RZ ;  /* 0x0000001043447819 */ /* 0x040fe200000006ff */
[----:B------:R-:W-:Y:S01]  /*2000*/  FFMA.FTZ R69, R72, R69, R70 ;  /* 0x0000004548457223 */ /* 0x000fe20000010046 */
[----:B------:R-:W-:Y:S01]  /*2010*/  PRMT R67, R67, 0x7632, R67 ;  /* 0x0000763243437816 */ /* 0x000fe20000000043 */
[C---:B------:R-:W-:Y:S02]  /*2020*/  IMAD.U32 R65, R40.reuse, 0x10000, RZ ;  /* 0x0001000028417824 */ /* 0x040fe400078e00ff */
[----:B------:R-:W-:Y:S01]  /*2030*/  FFMA.FTZ R69, R73, R68, R69 ;  /* 0x0000004449457223 */ /* 0x000fe20000010045 */
[----:B------:R-:W-:Y:S02]  /*2040*/  SHF.L.U32 R68, R67, 0x10, RZ ;  /* 0x0000001043447819 */ /* 0x000fe400000006ff */
[----:B------:R-:W-:Y:S01]  /*2050*/  PRMT R40, R40, 0x7632, R40 ;  /* 0x0000763228287816 */ /* 0x000fe20000000028 */
[C---:B------:R-:W-:Y:S01]  /*2060*/  FFMA.FTZ R111, R3.reuse, R66, R111 ;  /* 0x00000042036f7223 */ /* 0x040fe2000001006f */
[C---:B------:R-:W-:Y:S01]  /*2070*/  PRMT R66, R42.reuse, 0x7632, R66 ;  /* 0x000076322a427816 */ /* 0x040fe20000000042 */
[----:B------:R-:W-:Y:S01]  /*2080*/  FFMA.FTZ R109, R3, R68, R69 ;  /* 0x00000044036d7223 */ /* 0x000fe20000010045 */
[----:B------:R-:W-:Y:S01]  /*2090*/  SHF.L.U32 R67, R42, 0x10, RZ ;  /* 0x000000102a437819 */ /* 0x000fe200000006ff */
[----:B------:R-:W-:Y:S01]  /*20a0*/  FFMA.FTZ R68, R84, R65, R115 ;  /* 0x0000004154447223 */ /* 0x000fe20000010073 */
[----:B------:R-:W-:-:S02]  /*20b0*/  SHF.L.U32 R40, R40, 0x10, RZ ;  /* 0x0000001028287819 */ /* 0x000fc400000006ff */
[C---:B------:R-:W-:Y:S02]  /*20c0*/  SHF.L.U32 R69, R60.reuse, 0x10, RZ ;  /* 0x000000103c457819 */ /* 0x040fe400000006ff */
[----:B------:R-:W-:Y:S01]  /*20d0*/  PRMT R42, R60, 0x7632, R42 ;  /* 0x000076323c2a7816 */ /* 0x000fe2000000002a */
[----:B------:R-:W-:Y:S01]  /*20e0*/  FFMA.FTZ R85, R3, R85, R64 ;  /* 0x0000005503557223 */ /* 0x000fe20000010040 */
[----:B------:R-:W-:Y:S01]  /*20f0*/  PRMT R65, R41, 0x7632, R65 ;  /* 0x0000763229417816 */ /* 0x000fe20000000041 */
[----:B------:R-:W-:Y:S01]  /*2100*/  IMAD.U32 R64, R43, 0x10000, RZ ;  /* 0x000100002b407824 */ /* 0x000fe200078e00ff */
[----:B------:R-:W-:Y:S02]  /*2110*/  SHF.L.U32 R41, R41, 0x10, RZ ;  /* 0x0000001029297819 */ /* 0x000fe400000006ff */
        /* <DEDUP_REMOVED lines=8> */
[----:B------:R-:W-:Y:S01]  /*21a0*/  SHF.L.U32 R61, R61, 0x10, RZ ;  /* 0x000000103d3d7819 */ /* 0x000fe200000006ff */
[----:B------:R-:W-:Y:S01]  /*21b0*/  FFMA.FTZ R41, R36, R65, R41 ;  /* 0x0000004124297223 */ /* 0x000fe20000010029 */
[----:B------:R-:W-:Y:S01]  /*21c0*/  SHF.L.U32 R43, R40, 0x10, RZ ;  /* 0x00000010282b7819 */ /* 0x000fe200000006ff */
[----:B------:R-:W5:Y:S02]  /*21d0*/  LDG.E.128 R68, desc[UR6][R100.64+0x12800] ;  /* 0x0128000664447981 */ /* 0x000f64000c1e1d00 */
[----:B------:R-:W-:Y:S01]  /*21e0*/  FFMA.FTZ R65, R74, R61, R107 ;  /* 0x0000003d4a417223 */ /* 0x000fe2000001006b */
[----:B------:R-:W-:-:S03]  /*21f0*/  FFMA.FTZ R67, R38, R67, R41 ;  /* 0x0000004326437223 */ /* 0x000fc60000010029 */
[--C-:B------:R-:W-:Y:S02]  /*2200*/  FFMA.FTZ R115, R36, R43, R65.reuse ;  /* 0x0000002b24737223 */ /* 0x100fe40000010041 */
[----:B------:R-:W5:Y:S01]  /*2210*/  LDG.E.128 R40, desc[UR6][R100.64+0x16000] ;  /* 0x0160000664287981 */ /* 0x000f62000c1e1d00 */
[----:B------:R-:W-:Y:S01]  /*2220*/  IMAD.U32 R61, R66, 0x10000, RZ ;  /* 0x00010000423d7824 */ /* 0x000fe200078e00ff */
[C---:B------:R-:W-:Y:S02]  /*2230*/  SHF.L.U32 R107, R62.reuse, 0x10, RZ ;  /* 0x000000103e6b7819 */ /* 0x040fe400000006ff */
[----:B------:R-:W-:Y:S01]  /*2240*/  PRMT R65, R62, 0x7632, R65 ;  /* 0x000076323e417816 */ /* 0x000fe20000000041 */
[----:B------:R-:W-:Y:S01]  /*2250*/  FFMA.FTZ R62, R72, R61, R67 ;  /* 0x0000003d483e7223 */ /* 0x000fe20000010043 */
[C---:B------:R-:W-:Y:S02]  /*2260*/  PRMT R61, R48.reuse, 0x7632, R61 ;  /* 0x00007632303d7816 */ /* 0x040fe4000000003d */
[----:B------:R-:W-:Y:S01]  /*2270*/  SHF.L.U32 R66, R48, 0x10, RZ ;  /* 0x0000001030427819 */ /* 0x000fe200000006ff */
[----:B------:R-:W-:Y:S01]  /*2280*/  FFMA.FTZ R107, R38, R107, R115 ;  /* 0x0000006b266b7223 */ /* 0x000fe20000010073 */
[----:B------:R-:W-:Y:S01]  /*2290*/  SHF.L.U32 R65, R65, 0x10, RZ ;  /* 0x0000001041417819 */ /* 0x000fe200000006ff */
[----:B------:R-:W-:-:S02]  /*22a0*/  IMAD.U32 R86, R61, 0x10000, RZ ;  /* 0x000100003d567824 */ /* 0x000fc400078e00ff */
[----:B------:R-:W-:Y:S01]  /*22b0*/  FFMA.FTZ R62, R73, R64, R62 ;  /* 0x00000040493e7223 */ /* 0x000fe2000001003e */
[----:B------:R-:W-:Y:S01]  /*22c0*/  FFMA.FTZ R66, R84, R66, R105 ;  /* 0x0000004254427223 */ /* 0x000fe20000010069 */
[----:B------:R-:W-:Y:S01]  /*22d0*/  SHF.L.U32 R48, R63, 0x10, RZ ;  /* 0x000000103f307819 */ /* 0x000fe200000006ff */
[----:B------:R-:W-:Y:S01]  /*22e0*/  FFMA.FTZ R64, R72, R65, R107 ;  /* 0x0000004148407223 */ /* 0x000fe2000001006b */
[----:B------:R-:W-:Y:S01]  /*22f0*/  SHF.L.U32 R61, R49, 0x10, RZ ;  /* 0x00000010313d7819 */ /* 0x000fe200000006ff */
[----:B------:R-:W-:Y:S01]  /*2300*/  FFMA.FTZ R65, R75, R86, R66 ;  /* 0x000000564b417223 */ /* 0x000fe20000010042 */
[----:B------:R-:W-:Y:S02]  /*2310*/  PRMT R63, R63, 0x7632, R63 ;  /* 0x000076323f3f7816 */ /* 0x000fe4000000003f */
[----:B------:R-:W-:Y:S01]  /*2320*/  PRMT R49, R49, 0x7632, R49 ;  /* 0x0000763231317816 */ /* 0x000fe20000000031 */
[----:B------:R-:W-:Y:S01]  /*2330*/  FFMA.FTZ R105, R73, R48, R64 ;  /* 0x0000003049697223 */ /* 0x000fe20000010040 */
[----:B------:R-:W-:Y:S01]  /*2340*/  SHF.L.U32 R48, R63, 0x10, RZ ;  /* 0x000000103f307819 */ /* 0x000fe200000006ff */
[----:B------:R-:W-:Y:S01]  /*2350*/  FFMA.FTZ R61, R74, R61, R65 ;  /* 0x0000003d4a3d7223 */ /* 0x000fe20000010041 */
[----:B------:R-:W-:Y:S01]  /*2360*/  SHF.L.U32 R49, R49, 0x10, RZ ;  /* 0x0000001031317819 */ /* 0x000fe200000006ff */
[C---:B------:R-:W-:Y:S01]  /*2370*/  IMAD.U32 R63, R56.reuse, 0x10000, RZ ;  /* 0x00010000383f7824 */ /* 0x040fe200078e00ff */
[----:B------:R-:W-:-:S03]  /*2380*/  PRMT R56, R56, 0x7632, R56 ;  /* 0x0000763238387816 */ /* 0x000fc60000000038 */
[----:B------:R-:W-:Y:S01]  /*2390*/  FFMA.FTZ R65, R36, R49, R61 ;  /* 0x0000003124417223 */ /* 0x000fe2000001003d */
[----:B------:R-:W-:Y:S01]  /*23a0*/  SHF.L.U32 R56, R56, 0x10, RZ ;  /* 0x0000001038387819 */ /* 0x000fe200000006ff */
[----:B------:R-:W-:Y:S01]  /*23b0*/  FFMA.FTZ R64, R84, R63, R99 ;  /* 0x0000003f54407223 */ /* 0x000fe20000010063 */
[----:B------:R-:W-:Y:S01]  /*23c0*/  SHF.L.U32 R49, R50, 0x10, RZ ;  /* 0x0000001032317819 */ /* 0x000fe200000006ff */
[----:B------:R-:W-:Y:S01]  /*23d0*/  FFMA.FTZ R105, R3, R48, R105 ;  /* 0x0000003003697223 */ /* 0x000fe20000010069 */
[----:B------:R-:W-:Y:S02]  /*23e0*/  SHF.L.U32 R60, R60, 0x10, RZ ;  /* 0x000000103c3c7819 */ /* 0x000fe400000006ff */
[----:B------:R-:W-:Y:S02]  /*23f0*/  PRMT R50, R50, 0x7632, R50 ;  /* 0x0000763232327816 */ /* 0x000fe40000000032 */
[----:B------:R-:W-:Y:S01]  /*2400*/  PRMT R48, R57, 0x7632, R48 ;  /* 0x0000763239307816 */ /* 0x000fe20000000030 */
[----:B------:R-:W-:Y:S01]  /*2410*/  FFMA.FTZ R99, R75, R56, R64 ;  /* 0x000000384b637223 */ /* 0x000fe20000010040 */
[----:B------:R-:W-:Y:S01]  /*2420*/  SHF.L.U32 R57, R57, 0x10, RZ ;  /* 0x0000001039397819 */ /* 0x000fe200000006ff */
[----:B------:R-:W-:Y:S01]  /*2430*/  FFMA.FTZ R65, R38, R49, R65 ;  /* 0x0000003126417223 */ /* 0x000fe20000010041 */
[----:B------:R-:W-:Y:S01]  /*2440*/  SHF.L.U32 R49, R50, 0x10, RZ ;  /* 0x0000001032317819 */ /* 0x000fe200000006ff */
[----:B------:R-:W-:Y:S01]  /*2450*/  FFMA.FTZ R107, R3, R60, R62 ;  /* 0x0000003c036b7223 */ /* 0x000fe2000001003e */
[----:B------:R-:W-:Y:S01]  /*2460*/  IMAD.U32 R67, R48, 0x10000, RZ ;  /* 0x0001000030437824 */ /* 0x000fe200078e00ff */
[----:B------:R-:W5:Y:S01]  /*2470*/  LDG.E.128 R60, desc[UR6][R100.64+0x19800] ;  /* 0x01980006643c7981 */ /* 0x000f62000c1e1d00 */
[----:B------:R-:W-:Y:S01]  /*2480*/  FFMA.FTZ R57, R74, R57, R99 ;  /* 0x000000394a397223 */ /* 0x000fe20000010063 */
[----:B------:R-:W-:Y:S01]  /*2490*/  FFMA.FTZ R50, R72, R49, R65 ;  /* 0x0000003148327223 */ /* 0x000fe20000010041 */
[----:B------:R-:W-:-:S02]  /*24a0*/  SHF.L.U32 R49, R58, 0x10, RZ ;  /* 0x000000103a317819 */ /* 0x000fc400000006ff */
[----:B------:R-:W-:Y:S01]  /*24b0*/  FFMA.FTZ R57, R36, R67, R57 ;  /* 0x0000004324397223 */ /* 0x000fe20000010039 */
[----:B------:R-:W-:Y:S02]  /*24c0*/  PRMT R58, R58, 0x7632, R58 ;  /* 0x000076323a3a7816 */ /* 0x000fe4000000003a */
[C---:B------:R-:W-:Y:S02]  /*24d0*/  PRMT R56, R51.reuse, 0x7632, R56 ;  /* 0x0000763233387816 */ /* 0x040fe40000000038 */
[----:B------:R-:W-:Y:S01]  /*24e0*/  SHF.L.U32 R48, R51, 0x10, RZ ;  /* 0x0000001033307819 */ /* 0x000fe200000006ff */
[----:B------:R-:W-:Y:S01]  /*24f0*/  FFMA.FTZ R65, R38, R49, R57 ;  /* 0x0000003126417223 */ /* 0x000fe20000010039 */
[C---:B------:R-:W-:Y:S02]  /*2500*/  SHF.L.U32 R51, R44.reuse, 0x10, RZ ;  /* 0x000000102c337819 */ /* 0x040fe400000006ff */
[----:B------:R-:W-:Y:S02]  /*2510*/  PRMT R44, R44, 0x7632, R44 ;  /* 0x000076322c2c7816 */ /* 0x000fe4000000002c */
[----:B------:R-:W-:Y:S01]  /*2520*/  SHF.L.U32 R57, R58, 0x10, RZ ;  /* 0x000000103a397819 */ /* 0x000fe200000006ff */
[----:B------:R-:W-:Y:S01]  /*2530*/  FFMA.FTZ R64, R73, R48, R50 ;  /* 0x0000003049407223 */ /* 0x000fe20000010032 */
[----:B------:R-:W-:Y:S01]  /*2540*/  FFMA.FTZ R88, R84, R51, R97 ;  /* 0x0000003354587223 */ /* 0x000fe20000010061 */
[----:B------:R-:W-:Y:S01]  /*2550*/  IMAD.U32 R86, R44, 0x10000, RZ ;  /* 0x000100002c567824 */ /* 0x000fe200078e00ff */
[----:B------:R-:W5:Y:S01]  /*2560*/  LDG.E.128 R48, desc[UR6][R100.64+0x1d000] ;  /* 0x01d0000664307981 */ /* 0x000f62000c1e1d00 */
[----:B------:R-:W-:Y:S01]  /*2570*/  FFMA.FTZ R66, R72, R57, R65 ;  /* 0x0000003948427223 */ /* 0x000fe20000010041 */
[----:B------:R-:W-:-:S02]  /*2580*/  PRMT R57, R45, 0x7632, R57 ;  /* 0x000076322d397816 */ /* 0x000fc40000000039 */
[----:B------:R-:W-:Y:S02]  /*2590*/  SHF.L.U32 R56, R56, 0x10, RZ ;  /* 0x0000001038387819 */ /* 0x000fe400000006ff */
[C---:B------:R-:W-:Y:S02]  /*25a0*/  PRMT R44, R59.reuse, 0x7632, R44 ;  /* 0x000076323b2c7816 */ /* 0x040fe4000000002c */
[----:B------:R-:W-:Y:S01]  /*25b0*/  SHF.L.U32 R58, R59, 0x10, RZ ;  /* 0x000000103b3a7819 */ /* 0x000fe200000006ff */
[----:B------:R-:W-:Y:S01]  /*25c0*/  FFMA.FTZ R59, R75, R86, R88 ;  /* 0x000000564b3b7223 */ /* 0x000fe20000010058 */
[----:B------:R-:W-:Y:S01]  /*25d0*/  SHF.L.U32 R45, R45, 0x10, RZ ;  /* 0x000000102d2d7819 */ /* 0x000fe200000006ff */
[----:B------:R-:W-:Y:S02]  /*25e0*/  IMAD.U32 R57, R57, 0x10000, RZ ;  /* 0x0001000039397824 */ /* 0x000fe400078e00ff */
[----:B------:R-:W-:Y:S01]  /*25f0*/  FFMA.FTZ R99, R3, R56, R64 ;  /* 0x0000003803637223 */ /* 0x000fe20000010040 */
[----:B------:R-:W-:Y:S01]  /*2600*/  SHF.L.U32 R64, R28, 0x10, RZ ;  /* 0x000000101c407819 */ /* 0x000fe200000006ff */
[----:B------:R-:W-:Y:S01]  /*2610*/  FFMA.FTZ R45, R74, R45, R59 ;  /* 0x0000002d4a2d7223 */ /* 0x000fe2000001003b */
[----:B------:R-:W-:Y:S01]  /*2620*/  PRMT R28, R28, 0x7632, R28 ;  /* 0x000076321c1c7816 */ /* 0x000fe2000000001c */
[----:B------:R-:W-:Y:S01]  /*2630*/  FFMA.FTZ R97, R73, R58, R66 ;  /* 0x0000003a49617223 */ /* 0x000fe20000010042 */
[----:B------:R-:W-:Y:S01]  /*2640*/  SHF.L.U32 R44, R44, 0x10, RZ ;  /* 0x000000102c2c7819 */ /* 0x000fe200000006ff */
[----:B------:R-:W-:Y:S01]  /*2650*/  FFMA.FTZ R65, R36, R57, R45 ;  /* 0x0000003924417223 */ /* 0x000fe2000001002d */
[----:B------:R-:W-:Y:S01]  /*2660*/  FFMA.FTZ R66, R84, R64, R95 ;  /* 0x0000004054427223 */ /* 0x000fe2000001005f */
[----:B------:R-:W5:Y:S01]  /*2670*/  LDG.E.128 R56, desc[UR6][R100.64+0x20800] ;  /* 0x0208000664387981 */ /* 0x000f62000c1e1d00 */
[----:B------:R-:W-:-:S02]  /*2680*/  SHF.L.U32 R45, R46, 0x10, RZ ;  /* 0x000000102e2d7819 */ /* 0x000fc400000006ff */
[----:B------:R-:W-:Y:S01]  /*2690*/  SHF.L.U32 R64, R28, 0x10, RZ ;  /* 0x000000101c407819 */ /* 0x000fe200000006ff */
[----:B------:R-:W-:Y:S01]  /*26a0*/  FFMA.FTZ R97, R3, R44, R97 ;  /* 0x0000002c03617223 */ /* 0x000fe20000010061 */
[----:B------:R-:W-:Y:S01]  /*26b0*/  PRMT R46, R46, 0x7632, R46 ;  /* 0x000076322e2e7816 */ /* 0x000fe2000000002e */
[----:B------:R-:W-:Y:S01]  /*26c0*/  FFMA.FTZ R45, R38, R45, R65 ;  /* 0x0000002d262d7223 */ /* 0x000fe20000010041 */
[----:B------:R-:W-:Y:S01]  /*26d0*/  PRMT R28, R47, 0x7632, R28 ;  /* 0x000076322f1c7816 */ /* 0x000fe2000000001c */
[----:B------:R-:W-:Y:S01]  /*26e0*/  FFMA.FTZ R67, R75, R64, R66 ;  /* 0x000000404b437223 */ /* 0x000fe20000010042 */
[----:B------:R-:W-:Y:S01]  /*26f0*/  SHF.L.U32 R44, R47, 0x10, RZ ;  /* 0x000000102f2c7819 */ /* 0x000fe200000006ff */
[C---:B------:R-:W-:Y:S01]  /*2700*/  IMAD.U32 R65, R29.reuse, 0x10000, RZ ;  /* 0x000100001d417824 */ /* 0x040fe200078e00ff */
[----:B------:R-:W-:Y:S02]  /*2710*/  PRMT R47, R29, 0x7632, R47 ;  /* 0x000076321d2f7816 */ /* 0x000fe4000000002f */
[----:B------:R-:W-:-:S02]  /*2720*/  SHF.L.U32 R29, R46, 0x10, RZ ;  /* 0x000000102e1d7819 */ /* 0x000fc400000006ff */
[C---:B------:R-:W-:Y:S02]  /*2730*/  SHF.L.U32 R64, R32.reuse, 0x10, RZ ;  /* 0x0000001020407819 */ /* 0x040fe400000006ff */
[----:B------:R-:W-:Y:S01]  /*2740*/  PRMT R46, R32, 0x7632, R46 ;  /* 0x00007632202e7816 */ /* 0x000fe2000000002e */
[----:B------:R-:W-:Y:S01]  /*2750*/  FFMA.FTZ R65, R74, R65, R67 ;  /* 0x000000414a417223 */ /* 0x000fe20000010043 */
[----:B------:R-:W-:Y:S01]  /*2760*/  SHF.L.U32 R47, R47, 0x10, RZ ;  /* 0x000000102f2f7819 */ /* 0x000fe200000006ff */
[----:B------:R-:W-:Y:S01]  /*2770*/  FFMA.FTZ R64, R84, R64, R91 ;  /* 0x0000004054407223 */ /* 0x000fe2000001005b */
[----:B------:R-:W-:Y:S01]  /*2780*/  SHF.L.U32 R46, R46, 0x10, RZ ;  /* 0x000000102e2e7819 */ /* 0x000fe200000006ff */
[----:B------:R-:W-:Y:S01]  /*2790*/  FFMA.FTZ R32, R72, R29, R45 ;  /* 0x0000001d48207223 */ /* 0x000fe2000001002d */
[C---:B------:R-:W-:Y:S01]  /*27a0*/  PRMT R29, R33.reuse, 0x7632, R29 ;  /* 0x00007632211d7816 */ /* 0x040fe2000000001d */
[----:B------:R-:W-:Y:S01]  /*27b0*/  FFMA.FTZ R47, R36, R47, R65 ;  /* 0x0000002f242f7223 */ /* 0x000fe20000010041 */
[----:B------:R-:W-:-:S02]  /*27c0*/  IMAD.U32 R45, R33, 0x10000, RZ ;  /* 0x00010000212d7824 */ /* 0x000fc400078e00ff */
[----:B------:R-:W-:Y:S02]  /*27d0*/  FFMA.FTZ R95, R75, R46, R64 ;  /* 0x0000002e4b5f7223 */ /* 0x000fe40000010040 */
[----:B------:R-:W5:Y:S01]  /*27e0*/  LDG.E.128 R64, desc[UR6][R100.64+0x24000] ;  /* 0x0240000664407981 */ /* 0x000f62000c1e1d00 */
[----:B------:R-:W-:Y:S01]  /*27f0*/  SHF.L.U32 R33, R30, 0x10, RZ ;  /* 0x000000101e217819 */ /* 0x000fe200000006ff */
[----:B------:R-:W-:Y:S01]  /*2800*/  FFMA.FTZ R45, R74, R45, R95 ;  /* 0x0000002d4a2d7223 */ /* 0x000fe2000001005f */
[----:B------:R-:W-:Y:S02]  /*2810*/  SHF.L.U32 R91, R29, 0x10, RZ ;  /* 0x000000101d5b7819 */ /* 0x000fe400000006ff */
[----:B------:R-:W-:Y:S01]  /*2820*/  PRMT R29, R30, 0x7632, R29 ;  /* 0x000076321e1d7816 */ /* 0x000fe2000000001d */
[----:B------:R-:W-:Y:S01]  /*2830*/  FFMA.FTZ R33, R38, R33, R47 ;  /* 0x0000002126217223 */ /* 0x000fe2000001002f */
[----:B------:R-:W-:Y:S01]  /*2840*/  SHF.L.U32 R47, R34, 0x10, RZ ;  /* 0x00000010222f7819 */ /* 0x000fe200000006ff */
[----:B------:R-:W-:Y:S01]  /*2850*/  FFMA.FTZ R91, R36, R91, R45 ;  /* 0x0000005b245b7223 */ /* 0x000fe2000001002d */
[----:B------:R-:W-:-:S02]  /*2860*/  SHF.L.U32 R29, R29, 0x10, RZ ;  /* 0x000000101d1d7819 */ /* 0x000fc400000006ff */
[----:B------:R-:W-:Y:S01]  /*2870*/  PRMT R45, R34, 0x7632, R45 ;  /* 0x00007632222d7816 */ /* 0x000fe2000000002d */
[--C-:B------:R-:W-:Y:S01]  /*2880*/  FFMA.FTZ R30, R73, R44, R32.reuse ;  /* 0x0000002c491e7223 */ /* 0x100fe20000010020 */
[----:B------:R-:W-:Y:S02]  /*2890*/  IMAD.U32 R34, R31, 0x10000, RZ ;  /* 0x000100001f227824 */ /* 0x000fe400078e00ff */
[----:B------:R-:W-:Y:S01]  /*28a0*/  FFMA.FTZ R44, R72, R29, R33 ;  /* 0x0000001d482c7223 */ /* 0x000fe20000010021 */
[----:B------:R-:W-:Y:S01]  /*28b0*/  SHF.L.U32 R45, R45, 0x10, RZ ;  /* 0x000000102d2d7819 */ /* 0x000fe200000006ff */
[----:B------:R-:W-:Y:S01]  /*28c0*/  FFMA.FTZ R47, R38, R47, R91 ;  /* 0x0000002f262f7223 */ /* 0x000fe2000001005b */
[----:B------:R-:W-:Y:S01]  /*28d0*/  PRMT R32, R31, 0x7632, R32 ;  /* 0x000076321f207816 */ /* 0x000fe20000000020 */
[----:B------:R-:W-:Y:S01]  /*28e0*/  FFMA.FTZ R91, R73, R34, R44 ;  /* 0x00000022495b7223 */ /* 0x000fe2000001002c */
[C---:B--2---:R-:W-:Y:S02]  /*28f0*/  PRMT R29, R20.reuse, 0x7632, R29 ;  /* 0x00007632141d7816 */ /* 0x044fe4000000001d */
[----:B------:R-:W-:Y:S01]  /*2900*/  SHF.L.U32 R31, R20, 0x10, RZ ;  /* 0x00000010141f7819 */ /* 0x000fe200000006ff */
[----:B------:R-:W-:Y:S01]  /*2910*/  FFMA.FTZ R34, R72, R45, R47 ;  /* 0x0000002d48227223 */ /* 0x000fe2000001002f */
[----:B------:R-:W-:Y:S01]  /*2920*/  SHF.L.U32 R86, R29, 0x10, RZ ;  /* 0x000000101d567819 */ /* 0x000fe200000006ff */
[----:B------:R-:W2:Y:S01]  /*2930*/  LDG.E.128 R44, desc[UR6][R100.64+0x27800] ;  /* 0x02780006642c7981 */ /* 0x000ea2000c1e1d00 */
[C---:B------:R-:W-:Y:S01]  /*2940*/  SHF.L.U32 R20, R35.reuse, 0x10, RZ ;  /* 0x0000001023147819 */ /* 0x040fe200000006ff */
[----:B------:R-:W-:Y:S01]  /*2950*/  FFMA.FTZ R88, R84, R31, R89 ;  /* 0x0000001f54587223 */ /* 0x000fe20000010059 */
[----:B------:R-:W-:-:S02]  /*2960*/  PRMT R35, R35, 0x7632, R35 ;  /* 0x0000763223237816 */ /* 0x000fc40000000023 */
[----:B------:R-:W-:Y:S01]  /*2970*/  PRMT R29, R21, 0x7632, R29 ;  /* 0x00007632151d7816 */ /* 0x000fe2000000001d */
[----:B------:R-:W-:Y:S01]  /*2980*/  FFMA.FTZ R31, R75, R86, R88 ;  /* 0x000000564b1f7223 */ /* 0x000fe20000010058 */
[----:B------:R-:W-:Y:S01]  /*2990*/  IMAD.U32 R21, R21, 0x10000, RZ ;  /* 0x0001000015157824 */ /* 0x000fe200078e00ff */
[----:B------:R-:W-:Y:S01]  /*29a0*/  SHF.L.U32 R28, R28, 0x10, RZ ;  /* 0x000000101c1c7819 */ /* 0x000fe200000006ff */
[----:B------:R-:W-:Y:S01]  /*29b0*/  FFMA.FTZ R95, R73, R20, R34 ;  /* 0x00000014495f7223 */ /* 0x000fe20000010022 */
[----:B------:R-:W-:Y:S01]  /*29c0*/  SHF.L.U32 R20, R35, 0x10, RZ ;  /* 0x0000001023147819 */ /* 0x000fe200000006ff */
[----:B------:R-:W-:Y:S01]  /*29d0*/  FFMA.FTZ R21, R74, R21, R31 ;  /* 0x000000154a157223 */ /* 0x000fe2000001001f */
[----:B------:R-:W-:Y:S01]  /*29e0*/  SHF.L.U32 R29, R29, 0x10, RZ ;  /* 0x000000101d1d7819 */ /* 0x000fe200000006ff */
[C---:B------:R-:W-:Y:S01]  /*29f0*/  FFMA.FTZ R89, R3.reuse, R28, R30 ;  /* 0x0000001c03597223 */ /* 0x040fe2000001001e */
[----:B------:R-:W-:Y:S02]  /*2a00*/  SHF.L.U32 R32, R32, 0x10, RZ ;  /* 0x0000001020207819 */ /* 0x000fe400000006ff */
[----:B---3--:R-:W-:Y:S01]  /*2a10*/  SHF.L.U32 R28, R8, 0x10, RZ ;  /* 0x00000010081c7819 */ /* 0x008fe200000006ff */
[----:B------:R-:W-:Y:S01]  /*2a20*/  FFMA.FTZ R95, R3, R20, R95 ;  /* 0x00000014035f7223 */ /* 0x000fe2000001005f */
[C---:B------:R-:W-:Y:S01]  /*2a30*/  PRMT R8, R23.reuse, 0x7632, R8 ;  /* 0x0000763217087816 */ /* 0x040fe20000000008 */
[----:B------:R-:W-:Y:S01]  /*2a40*/  FFMA.FTZ R29, R36, R29, R21 ;  /* 0x0000001d241d7223 */ /* 0x000fe20000010015 */
[C---:B------:R-:W-:Y:S01]  /*2a50*/  PRMT R20, R22.reuse, 0x7632, R20 ;  /* 0x0000763216147816 */ /* 0x040fe20000000014 */
[----:B------:R-:W-:Y:S01]  /*2a60*/  IMAD.U32 R21, R22, 0x10000, RZ ;  /* 0x0001000016157824 */ /* 0x000fe200078e00ff */
[----:B------:R-:W-:Y:S01]  /*2a70*/  SHF.L.U32 R22, R23, 0x10, RZ ;  /* 0x0000001017167819 */ /* 0x000fe200000006ff */
[----:B------:R-:W-:Y:S01]  /*2a80*/  FFMA.FTZ R91, R3, R32, R91 ;  /* 0x00000020035b7223 */ /* 0x000fe2000001005b */
[----:B------:R-:W-:Y:S01]  /*2a90*/  PRMT R23, R8, 0x7632, R23 ;  /* 0x0000763208177816 */ /* 0x000fe20000000017 */
[----:B------:R-:W3:Y:S01]  /*2aa0*/  LDG.E.128 R32, desc[UR6][R100.64+0x2b000] ;  /* 0x02b0000664207981 */ /* 0x000ee2000c1e1d00 */
[----:B------:R-:W-:Y:S01]  /*2ab0*/  PRMT R30, R4, 0x7632, R30 ;  /* 0x00007632041e7816 */ /* 0x000fe2000000001e */
[----:B------:R-:W-:Y:S01]  /*2ac0*/  FFMA.FTZ R29, R38, R21, R29 ;  /* 0x00000015261d7223 */ /* 0x000fe2000001001d */
[----:B------:R-:W-:Y:S01]  /*2ad0*/  IMAD.U32 R31, R4, 0x10000, RZ ;  /* 0x00010000041f7824 */ /* 0x000fe200078e00ff */
[----:B------:R-:W-:Y:S01]  /*2ae0*/  SHF.L.U32 R21, R20, 0x10, RZ ;  /* 0x0000001014157819 */ /* 0x000fe200000006ff */
[C---:B------:R-:W-:Y:S01]  /*2af0*/  FFMA.FTZ R28, R84.reuse, R28, R113 ;  /* 0x0000001c541c7223 */ /* 0x040fe20000010071 */
[----:B------:R-:W-:Y:S01]  /*2b00*/  SHF.L.U32 R20, R23, 0x10, RZ ;  /* 0x0000001017147819 */ /* 0x000fe200000006ff */
[----:B------:R-:W-:Y:S01]  /*2b10*/  FFMA.FTZ R84, R84, R31, R93 ;  /* 0x0000001f54547223 */ /* 0x000fe2000001005d */
[----:B------:R-:W-:Y:S01]  /*2b20*/  SHF.L.U32 R30, R30, 0x10, RZ ;  /* 0x000000101e1e7819 */ /* 0x000fe200000006ff */
[----:B------:R-:W-:Y:S01]  /*2b30*/  FFMA.FTZ R4, R72, R21, R29 ;  /* 0x0000001548047223 */ /* 0x000fe2000001001d */
[----:B------:R-:W-:Y:S01]  /*2b40*/  SHF.L.U32 R21, R9, 0x10, RZ ;  /* 0x0000001009157819 */ /* 0x000fe200000006ff */
[----:B------:R-:W-:Y:S01]  /*2b50*/  FFMA.FTZ R23, R75, R20, R28 ;  /* 0x000000144b177223 */ /* 0x000fe2000001001c */
[----:B------:R-:W-:Y:S01]  /*2b60*/  PRMT R9, R9, 0x7632, R9 ;  /* 0x0000763209097816 */ /* 0x000fe20000000009 */
[----:B------:R-:W-:-:S02]  /*2b70*/  FFMA.FTZ R75, R75, R30, R84 ;  /* 0x0000001e4b4b7223 */ /* 0x000fc40000010054 */
[----:B------:R-:W3:Y:S01]  /*2b80*/  LDG.E.128 R28, desc[UR6][R100.64+0x2e800] ;  /* 0x02e80006641c7981 */ /* 0x000ee2000c1e1d00 */
[----:B------:R-:W-:Y:S01]  /*2b90*/  SHF.L.U32 R9, R9, 0x10, RZ ;  /* 0x0000001009097819 */ /* 0x000fe200000006ff */
[----:B------:R-:W-:Y:S01]  /*2ba0*/  FFMA.FTZ R21, R74, R21, R23 ;  /* 0x000000154a157223 */ /* 0x000fe20000010017 */
[C---:B------:R-:W-:Y:S02]  /*2bb0*/  PRMT R20, R5.reuse, 0x7632, R20 ;  /* 0x0000763205147816 */ /* 0x040fe40000000014 */
[----:B------:R-:W-:Y:S01]  /*2bc0*/  SHF.L.U32 R23, R5, 0x10, RZ ;  /* 0x0000001005177819 */ /* 0x000fe200000006ff */
[----:B------:R-:W-:Y:S01]  /*2bd0*/  FFMA.FTZ R9, R36, R9, R21 ;  /* 0x0000000924097223 */ /* 0x000fe20000010015 */
[----:B------:R-:W-:Y:S01]  /*2be0*/  SHF.L.U32 R21, R20, 0x10, RZ ;  /* 0x0000001014157819 */ /* 0x000fe200000006ff */
[----:B------:R-:W-:Y:S01]  /*2bf0*/  FFMA.FTZ R4, R73, R22, R4 ;  /* 0x0000001649047223 */ /* 0x000fe20000010004 */
[----:B------:R-:W-:Y:S02]  /*2c00*/  IMAD.U32 R8, R8, 0x10000, RZ ;  /* 0x0001000008087824 */ /* 0x000fe400078e00ff */
[----:B------:R-:W-:Y:S01]  /*2c10*/  FFMA.FTZ R23, R74, R23, R75 ;  /* 0x000000174a177223 */ /* 0x000fe2000001004b */
[----:B------:R-:W-:-:S02]  /*2c20*/  SHF.L.U32 R5, R10, 0x10, RZ ;  /* 0x000000100a057819 */ /* 0x000fc400000006ff */
[----:B------:R-:W-:Y:S01]  /*2c30*/  PRMT R10, R10, 0x7632, R10 ;  /* 0x000076320a0a7816 */ /* 0x000fe2000000000a */
[----:B------:R-:W-:Y:S01]  /*2c40*/  FFMA.FTZ R93, R3, R8, R4 ;  /* 0x00000008035d7223 */ /* 0x000fe20000010004 */
[----:B------:R-:W-:Y:S01]  /*2c50*/  FFMA.FTZ R23, R36, R21, R23 ;  /* 0x0000001524177223 */ /* 0x000fe20000010017 */
[----:B------:R-:W-:Y:S01]  /*2c60*/  PRMT R8, R6, 0x7632, R8 ;  /* 0x0000763206087816 */ /* 0x000fe20000000008 */
[----:B------:R-:W-:Y:S01]  /*2c70*/  FFMA.FTZ R9, R38, R5, R9 ;  /* 0x0000000526097223 */ /* 0x000fe20000010009 */
[----:B------:R-:W-:Y:S01]  /*2c80*/  SHF.L.U32 R21, R6, 0x10, RZ ;  /* 0x0000001006157819 */ /* 0x000fe200000006ff */
[C---:B------:R-:W-:Y:S01]  /*2c90*/  IMAD.U32 R6, R11.reuse, 0x10000, RZ ;  /* 0x000100000b067824 */ /* 0x040fe200078e00ff */
[----:B------:R-:W-:Y:S02]  /*2ca0*/  SHF.L.U32 R5, R10, 0x10, RZ ;  /* 0x000000100a057819 */ /* 0x000fe400000006ff */
[----:B------:R-:W-:Y:S01]  /*2cb0*/  PRMT R4, R11, 0x7632, R4 ;  /* 0x000076320b047816 */ /* 0x000fe20000000004 */
[----:B------:R-:W-:Y:S01]  /*2cc0*/  FFMA.FTZ R38, R38, R21, R23 ;  /* 0x0000001526267223 */ /* 0x000fe20000010017 */
[----:B------:R-:W-:Y:S01]  /*2cd0*/  SHF.L.U32 R11, R8, 0x10, RZ ;  /* 0x00000010080b7819 */ /* 0x000fe200000006ff */
[C---:B------:R-:W-:Y:S01]  /*2ce0*/  FFMA.FTZ R8, R72.reuse, R5, R9 ;  /* 0x0000000548087223 */ /* 0x040fe20000010009 */
[C---:B------:R-:W-:Y:S01]  /*2cf0*/  PRMT R5, R7.reuse, 0x7632, R5 ;  /* 0x0000763207057816 */ /* 0x040fe20000000005 */
[----:B------:R-:W3:Y:S01]  /*2d00*/  LDG.E.128 R20, desc[UR6][R100.64+0x35800] ;  /* 0x0358000664147981 */ /* 0x000ee2000c1e1d00 */
[----:B------:R-:W-:Y:S01]  /*2d10*/  SHF.L.U32 R10, R7, 0x10, RZ ;  /* 0x00000010070a7819 */ /* 0x000fe200000006ff */
[----:B------:R-:W-:Y:S01]  /*2d20*/  FFMA.FTZ R11, R72, R11, R38 ;  /* 0x0000000b480b7223 */ /* 0x000fe20000010026 */
[----:B------:R-:W-:Y:S01]  /*2d30*/  FFMA.FTZ R6, R73, R6, R8 ;  /* 0x0000000649067223 */ /* 0x000fe20000010008 */
[----:B------:R-:W-:-:S02]  /*2d40*/  SHF.L.U32 R4, R4, 0x10, RZ ;  /* 0x0000001004047819 */ /* 0x000fc400000006ff */
[----:B------:R-:W-:Y:S01]  /*2d50*/  SHF.L.U32 R8, R5, 0x10, RZ ;  /* 0x0000001005087819 */ /* 0x000fe200000006ff */
[----:B------:R-:W-:Y:S02]  /*2d60*/  FFMA.FTZ R11, R73, R10, R11 ;  /* 0x0000000a490b7223 */ /* 0x000fe4000001000b */
[----:B------:R-:W3:Y:S01]  /*2d70*/  LDG.E.128 R72, desc[UR6][R100.64+0x32000] ;  /* 0x0320000664487981 */ /* 0x000ee2000c1e1d00 */
[C---:B------:R-:W-:Y:S01]  /*2d80*/  FFMA.FTZ R5, R3.reuse, R4, R6 ;  /* 0x0000000403057223 */ /* 0x040fe20000010006 */
[----:B----4-:R-:W-:Y:S02]  /*2d90*/  IMAD.U32 R7, R12, 0x10000, RZ ;  /* 0x000100000c077824 */ /* 0x010fe400078e00ff */
[----:B------:R-:W-:Y:S01]  /*2da0*/  FFMA.FTZ R3, R3, R8, R11 ;  /* 0x0000000803037223 */ /* 0x000fe2000001000b */
[----:B-----5:R-:W-:Y:S02]  /*2db0*/  SHF.L.U32 R10, R24, 0x10, RZ ;  /* 0x00000010180a7819 */ /* 0x020fe400000006ff */
[----:B------:R-:W-:-:S02]  /*2dc0*/  PRMT R12, R12, 0x7632, R12 ;  /* 0x000076320c0c7816 */ /* 0x000fc4000000000c */
[----:B------:R-:W-:Y:S01]  /*2dd0*/  PRMT R11, R24, 0x7632, R11 ;  /* 0x00007632180b7816 */ /* 0x000fe2000000000b */
[----:B------:R-:W-:Y:S01]  /*2de0*/  FFMA.FTZ R36, R10, R7, R39 ;  /* 0x000000070a247223 */ /* 0x000fe20000010027 */
[----:B------:R-:W-:Y:S02]  /*2df0*/  SHF.L.U32 R24, R12, 0x10, RZ ;  /* 0x000000100c187819 */ /* 0x000fe400000006ff */
[----:B------:R-:W-:Y:S02]  /*2e00*/  SHF.L.U32 R11, R11, 0x10, RZ ;  /* 0x000000100b0b7819 */ /* 0x000fe400000006ff */
[C---:B------:R-:W-:Y:S02]  /*2e10*/  PRMT R7, R27.reuse, 0x7632, R7 ;  /* 0x000076321b077816 */ /* 0x040fe40000000007 */
[----:B------:R-:W-:Y:S01]  /*2e20*/  SHF.L.U32 R6, R27, 0x10, RZ ;  /* 0x000000101b067819 */ /* 0x000fe200000006ff */
[----:B------:R-:W-:Y:S01]  /*2e30*/  FFMA.FTZ R27, R11, R24, R36 ;  /* 0x000000180b1b7223 */ /* 0x000fe20000010024 */
[----:B------:R-:W-:Y:S01]  /*2e40*/  PRMT R24, R13, 0x7632, R24 ;  /* 0x000076320d187816 */ /* 0x000fe20000000018 */
[----:B------:R-:W-:Y:S01]  /*2e50*/  IMAD.U32 R9, R26, 0x10000, RZ ;  /* 0x000100001a097824 */ /* 0x000fe200078e00ff */
[----:B------:R-:W-:-:S02]  /*2e60*/  PRMT R12, R25, 0x7632, R12 ;  /* 0x00007632190c7816 */ /* 0x000fc4000000000c */
[----:B------:R-:W-:Y:S02]  /*2e70*/  SHF.L.U32 R4, R25, 0x10, RZ ;  /* 0x0000001019047819 */ /* 0x000fe400000006ff */
[----:B------:R-:W-:Y:S02]  /*2e80*/  SHF.L.U32 R13, R13, 0x10, RZ ;  /* 0x000000100d0d7819 */ /* 0x000fe400000006ff */
[----:B------:R-:W-:Y:S02]  /*2e90*/  PRMT R8, R26, 0x7632, R8 ;  /* 0x000076321a087816 */ /* 0x000fe40000000008 */
[C---:B------:R-:W-:Y:S02]  /*2ea0*/  PRMT R26, R80.reuse, 0x7632, R26 ;  /* 0x00007632501a7816 */ /* 0x040fe4000000001a */
[----:B------:R-:W-:Y:S01]  /*2eb0*/  SHF.L.U32 R80, R80, 0x10, RZ ;  /* 0x0000001050507819 */ /* 0x000fe200000006ff */
[----:B------:R-:W-:Y:S01]  /*2ec0*/  IMAD.U32 R12, R12, 0x10000, RZ ;  /* 0x000100000c0c7824 */ /* 0x000fe200078e00ff */
[----:B------:R-:W-:Y:S01]  /*2ed0*/  SHF.L.U32 R25, R24, 0x10, RZ ;  /* 0x0000001018197819 */ /* 0x000fe200000006ff */
[----:B------:R-:W-:Y:S01]  /*2ee0*/  FFMA.FTZ R13, R4, R13, R27 ;  /* 0x0000000d040d7223 */ /* 0x000fe2000001001b */
[----:B------:R-:W-:Y:S01]  /*2ef0*/  SHF.L.U32 R36, R26, 0x10, RZ ;  /* 0x000000101a247819 */ /* 0x000fe200000006ff */
[----:B------:R-:W-:-:S02]  /*2f00*/  FFMA.FTZ R80, R10, R80, R37 ;  /* 0x000000500a507223 */ /* 0x000fc40000010025 */
[----:B------:R-:W-:Y:S01]  /*2f10*/  FFMA.FTZ R26, R12, R25, R13 ;  /* 0x000000190c1a7223 */ /* 0x000fe2000001000d */
[----:B------:R-:W-:Y:S01]  /*2f20*/  SHF.L.U32 R13, R81, 0x10, RZ ;  /* 0x00000010510d7819 */ /* 0x000fe200000006ff */
[----:B------:R-:W-:Y:S01]  /*2f30*/  FFMA.FTZ R25, R11, R36, R80 ;  /* 0x000000240b197223 */ /* 0x000fe20000010050 */
[C---:B------:R-:W-:Y:S01]  /*2f40*/  SHF.L.U32 R24, R14.reuse, 0x10, RZ ;  /* 0x000000100e187819 */ /* 0x040fe200000006ff */
[----:B------:R-:W4:Y:S01]  /*2f50*/  LDG.E.128 R36, desc[UR6][R102.64+0x1800] ;  /* 0x0018000666247981 */ /* 0x000f22000c1e1d00 */
[----:B------:R-:W-:Y:S02]  /*2f60*/  PRMT R81, R81, 0x7632, R81 ;  /* 0x0000763251517816 */ /* 0x000fe40000000051 */
[----:B------:R-:W-:Y:S01]  /*2f70*/  PRMT R14, R14, 0x7632, R14 ;  /* 0x000076320e0e7816 */ /* 0x000fe2000000000e */
[----:B------:R-:W-:Y:S01]  /*2f80*/  FFMA.FTZ R115, R4, R13, R25 ;  /* 0x0000000d04737223 */ /* 0x000fe20000010019 */
[----:B------:R-:W-:Y:S01]  /*2f90*/  SHF.L.U32 R81, R81, 0x10, RZ ;  /* 0x0000001051517819 */ /* 0x000fe200000006ff */
[----:B------:R-:W-:Y:S01]  /*2fa0*/  FFMA.FTZ R113, R9, R24, R26 ;  /* 0x0000001809717223 */ /* 0x000fe2000001001a */
[----:B------:R-:W-:Y:S01]  /*2fb0*/  SHF.L.U32 R8, R8, 0x10, RZ ;  /* 0x0000001008087819 */ /* 0x000fe200000006ff */
[----:B------:R-:W-:Y:S01]  /*2fc0*/  IMAD.U32 R13, R14, 0x10000, RZ ;  /* 0x000100000e0d7824 */ /* 0x000fe200078e00ff */
[----:B------:R-:W5:Y:S01]  /*2fd0*/  LDG.E.128 R24, desc[UR6][R100.64+0x1800] ;  /* 0x0018000664187981 */ /* 0x000f62000c1e1d00 */
        /* <DEDUP_REMOVED lines=8> */
[--C-:B------:R-:W-:Y:S01]  /*3060*/  FFMA.FTZ R80, R6, R81, R13.reuse ;  /* 0x0000005106507223 */ /* 0x100fe2000001000d */
[C---:B------:R-:W-:Y:S01]  /*3070*/  PRMT R13, R83.reuse, 0x7632, R13 ;  /* 0x00007632530d7816 */ /* 0x040fe2000000000d */
[----:B------:R-:W-:Y:S02]  /*3080*/  IMAD.U32 R83, R83, 0x10000, RZ ;  /* 0x0001000053537824 */ /* 0x000fe400078e00ff */
[----:B------:R-:W-:Y:S01]  /*3090*/  FFMA.FTZ R113, R8, R113, R115 ;  /* 0x0000007108717223 */ /* 0x000fe20000010073 */
[----:B------:R-:W-:Y:S02]  /*30a0*/  SHF.L.U32 R14, R15, 0x10, RZ ;  /* 0x000000100f0e7819 */ /* 0x000fe400000006ff */
[----:B------:R-:W-:-:S02]  /*30b0*/  SHF.L.U32 R7, R7, 0x10, RZ ;  /* 0x0000001007077819 */ /* 0x000fc400000006ff */
[C---:B------:R-:W-:Y:S02]  /*30c0*/  PRMT R15, R16.reuse, 0x7632, R15 ;  /* 0x00007632100f7816 */ /* 0x040fe4000000000f */
[----:B------:R-:W-:Y:S01]  /*30d0*/  SHF.L.U32 R81, R16, 0x10, RZ ;  /* 0x0000001010517819 */ /* 0x000fe200000006ff */
[----:B------:R-:W-:Y:S01]  /*30e0*/  FFMA.FTZ R83, R6, R83, R113 ;  /* 0x0000005306537223 */ /* 0x000fe20000010071 */
[----:B------:R-:W-:Y:S01]  /*30f0*/  SHF.L.U32 R16, R13, 0x10, RZ ;  /* 0x000000100d107819 */ /* 0x000fe200000006ff */
[----:B------:R-:W-:Y:S01]  /*3100*/  FFMA.FTZ R13, R7, R14, R80 ;  /* 0x0000000e070d7223 */ /* 0x000fe20000010050 */
[----:B------:R-:W-:Y:S02]  /*3110*/  IMAD.U32 R80, R15, 0x10000, RZ ;  /* 0x000100000f507824 */ /* 0x000fe400078e00ff */
[----:B------:R-:W-:Y:S01]  /*3120*/  FFMA.FTZ R82, R10, R81, R87 ;  /* 0x000000510a527223 */ /* 0x000fe20000010057 */
[----:B------:R-:W-:Y:S01]  /*3130*/  FFMA.FTZ R14, R7, R16, R83 ;  /* 0x00000010070e7223 */ /* 0x000fe20000010053 */
[----:B------:R-:W-:-:S02]  /*3140*/  PRMT R16, R76, 0x7632, R16 ;  /* 0x000076324c107816 */ /* 0x000fc40000000010 */
[----:B------:R-:W-:Y:S01]  /*3150*/  SHF.L.U32 R76, R76, 0x10, RZ ;  /* 0x000000104c4c7819 */ /* 0x000fe200000006ff */
[----:B------:R-:W-:Y:S01]  /*3160*/  FFMA.FTZ R87, R11, R80, R82 ;  /* 0x000000500b577223 */ /* 0x000fe20000010052 */
[C---:B------:R-:W-:Y:S01]  /*3170*/  SHF.L.U32 R15, R17.reuse, 0x10, RZ ;  /* 0x00000010110f7819 */ /* 0x040fe200000006ff */
[----:B------:R-:W4:Y:S01]  /*3180*/  LDG.E.128 R80, desc[UR6][R100.64+0x5000] ;  /* 0x0050000664507981 */ /* 0x000f22000c1e1d00 */
[----:B------:R-:W-:Y:S01]  /*3190*/  PRMT R17, R17, 0x7632, R17 ;  /* 0x0000763211117816 */ /* 0x000fe20000000011 */
[----:B------:R-:W-:Y:S01]  /*31a0*/  FFMA.FTZ R76, R10, R76, R85 ;  /* 0x0000004c0a4c7223 */ /* 0x000fe20000010055 */
[----:B------:R-:W-:Y:S01]  /*31b0*/  SHF.L.U32 R16, R16, 0x10, RZ ;  /* 0x0000001010107819 */ /* 0x000fe200000006ff */
[----:B------:R-:W-:Y:S01]  /*31c0*/  FFMA.FTZ R15, R4, R15, R87 ;  /* 0x0000000f040f7223 */ /* 0x000fe20000010057 */
[----:B------:R-:W-:Y:S02]  /*31d0*/  SHF.L.U32 R17, R17, 0x10, RZ ;  /* 0x0000001011117819 */ /* 0x000fe400000006ff */
[----:B------:R-:W-:Y:S01]  /*31e0*/  PRMT R84, R77, 0x7632, R84 ;  /* 0x000076324d547816 */ /* 0x000fe20000000054 */
[----:B------:R-:W-:Y:S01]  /*31f0*/  FFMA.FTZ R87, R11, R16, R76 ;  /* 0x000000100b577223 */ /* 0x000fe2000001004c */
[----:B------:R-:W-:Y:S01]  /*3200*/  IMAD.U32 R77, R77, 0x10000, RZ ;  /* 0x000100004d4d7824 */ /* 0x000fe200078e00ff */
[----:B------:R-:W-:Y:S01]  /*3210*/  SHF.L.U32 R16, R18, 0x10, RZ ;  /* 0x0000001012107819 */ /* 0x000fe200000006ff */
[----:B------:R-:W-:Y:S01]  /*3220*/  FFMA.FTZ R76, R12, R17, R15 ;  /* 0x000000110c4c7223 */ /* 0x000fe2000001000f */
[----:B------:R-:W-:Y:S01]  /*3230*/  PRMT R18, R18, 0x7632, R18 ;  /* 0x0000763212127816 */ /* 0x000fe20000000012 */
[----:B------:R-:W-:Y:S01]  /*3240*/  FFMA.FTZ R77, R4, R77, R87 ;  /* 0x0000004d044d7223 */ /* 0x000fe20000010057 */
[----:B------:R-:W-:Y:S01]  /*3250*/  SHF.L.U32 R85, R84, 0x10, RZ ;  /* 0x0000001054557819 */ /* 0x000fe200000006ff */
[----:B------:R-:W-:Y:S01]  /*3260*/  FFMA.FTZ R17, R9, R16, R76 ;  /* 0x0000001009117223 */ /* 0x000fe2000001004c */
[----:B------:R-:W-:-:S02]  /*3270*/  SHF.L.U32 R15, R18, 0x10, RZ ;  /* 0x00000010120f7819 */ /* 0x000fc400000006ff */
[----:B------:R-:W-:Y:S01]  /*3280*/  SHF.L.U32 R16, R78, 0x10, RZ ;  /* 0x000000104e107819 */ /* 0x000fe200000006ff */
[----:B------:R-:W-:Y:S02]  /*3290*/  FFMA.FTZ R18, R12, R85, R77 ;  /* 0x000000550c127223 */ /* 0x000fe4000001004d */
[----:B------:R-:W4:Y:S02]  /*32a0*/  LDG.E.128 R84, desc[UR6][R100.64+0x8800] ;  /* 0x0088000664547981 */ /* 0x000f24000c1e1d00 */
[----:B------:R-:W-:Y:S01]  /*32b0*/  FFMA.FTZ R113, R9, R16, R18 ;  /* 0x0000001009717223 */ /* 0x000fe20000010012 */
[C---:B------:R-:W-:Y:S02]  /*32c0*/  PRMT R16, R52.reuse, 0x7632, R16 ;  /* 0x0000763234107816 */ /* 0x040fe40000000010 */
[----:B------:R-:W-:Y:S01]  /*32d0*/  SHF.L.U32 R52, R52, 0x10, RZ ;  /* 0x0000001034347819 */ /* 0x000fe200000006ff */
[----:B------:R-:W-:Y:S01]  /*32e0*/  FFMA.FTZ R17, R8, R15, R17 ;  /* 0x0000000f08117223 */ /* 0x000fe20000010011 */
[----:B------:R-:W-:Y:S01]  /*32f0*/  IMAD.U32 R15, R19, 0x10000, RZ ;  /* 0x00010000130f7824 */ /* 0x000fe200078e00ff */
[----:B------:R-:W-:-:S02]  /*3300*/  SHF.L.U32 R16, R16, 0x10, RZ ;  /* 0x0000001010107819 */ /* 0x000fc400000006ff */
[----:B------:R-:W-:Y:S01]  /*3310*/  FFMA.FTZ R52, R10, R52, R111 ;  /* 0x000000340a347223 */ /* 0x000fe2000001006f */
[--C-:B------:R-:W-:Y:S01]  /*3320*/  FFMA.FTZ R18, R6, R15, R17.reuse ;  /* 0x0000000f06127223 */ /* 0x100fe20000010011 */
[----:B------:R-:W-:Y:S02]  /*3330*/  PRMT R78, R78, 0x7632, R78 ;  /* 0x000076324e4e7816 */ /* 0x000fe4000000004e */
[C---:B------:R-:W-:Y:S01]  /*3340*/  PRMT R17, R53.reuse, 0x7632, R17 ;  /* 0x0000763235117816 */ /* 0x040fe20000000011 */
[----:B------:R-:W-:Y:S02]  /*3350*/  IMAD.U32 R53, R53, 0x10000, RZ ;  /* 0x0001000035357824 */ /* 0x000fe400078e00ff */
[----:B------:R-:W-:Y:S01]  /*3360*/  FFMA.FTZ R111, R11, R16, R52 ;  /* 0x000000100b6f7223 */ /* 0x000fe20000010034 */
[----:B------:R-:W-:Y:S02]  /*3370*/  SHF.L.U32 R77, R78, 0x10, RZ ;  /* 0x000000104e4d7819 */ /* 0x000fe400000006ff */
[----:B------:R-:W-:Y:S01]  /*3380*/  SHF.L.U32 R17, R17, 0x10, RZ ;  /* 0x0000001011117819 */ /* 0x000fe200000006ff */
[----:B------:R-:W-:Y:S01]  /*3390*/  FFMA.FTZ R53, R4, R53, R111 ;  /* 0x0000003504357223 */ /* 0x000fe2000001006f */
[----:B------:R-:W-:-:S02]  /*33a0*/  PRMT R19, R19, 0x7632, R19 ;  /* 0x0000763213137816 */ /* 0x000fc40000000013 */
[C---:B------:R-:W-:Y:S01]  /*33b0*/  SHF.L.U32 R15, R79.reuse, 0x10, RZ ;  /* 0x000000104f0f7819 */ /* 0x040fe200000006ff */
[----:B------:R-:W-:Y:S01]  /*33c0*/  FFMA.FTZ R77, R8, R77, R113 ;  /* 0x0000004d084d7223 */ /* 0x000fe20000010071 */
[----:B------:R-:W-:Y:S01]  /*33d0*/  PRMT R79, R79, 0x7632, R79 ;  /* 0x000076324f4f7816 */ /* 0x000fe2000000004f */
[----:B------:R-:W-:Y:S01]  /*33e0*/  FFMA.FTZ R78, R12, R17, R53 ;  /* 0x000000110c4e7223 */ /* 0x000fe20000010035 */
[C---:B------:R-:W-:Y:S02]  /*33f0*/  SHF.L.U32 R52, R54.reuse, 0x10, RZ ;  /* 0x0000001036347819 */ /* 0x040fe400000006ff */
[----:B------:R-:W-:Y:S02]  /*3400*/  PRMT R54, R54, 0x7632, R54 ;  /* 0x0000763236367816 */ /* 0x000fe40000000036 */
[----:B------:R-:W-:Y:S01]  /*3410*/  SHF.L.U32 R16, R19, 0x10, RZ ;  /* 0x0000001013107819 */ /* 0x000fe200000006ff */
[----:B------:R-:W-:Y:S01]  /*3420*/  FFMA.FTZ R77, R6, R15, R77 ;  /* 0x0000000f064d7223 */ /* 0x000fe2000001004d */
[----:B------:R-:W-:Y:S01]  /*3430*/  SHF.L.U32 R76, R79, 0x10, RZ ;  /* 0x000000104f4c7819 */ /* 0x000fe200000006ff */
[----:B------:R-:W-:Y:S01]  /*3440*/  FFMA.FTZ R53, R9, R52, R78 ;  /* 0x0000003409357223 */ /* 0x000fe2000001004e */
[----:B------:R-:W-:-:S02]  /*3450*/  IMAD.U32 R17, R54, 0x10000, RZ ;  /* 0x0001000036117824 */ /* 0x000fc400078e00ff */
[C---:B------:R-:W-:Y:S01]  /*3460*/  FFMA.FTZ R15, R7.reuse, R16, R18 ;  /* 0x00000010070f7223 */ /* 0x040fe20000010012 */
[C---:B------:R-:W-:Y:S01]  /*3470*/  SHF.L.U32 R16, R68.reuse, 0x10, RZ ;  /* 0x0000001044107819 */ /* 0x040fe200000006ff */
[----:B------:R-:W-:Y:S01]  /*3480*/  FFMA.FTZ R76, R7, R76, R77 ;  /* 0x0000004c074c7223 */ /* 0x000fe2000001004d */
[----:B------:R-:W-:Y:S01]  /*3490*/  PRMT R68, R68, 0x7632, R68 ;  /* 0x0000763244447816 */ /* 0x000fe20000000044 */
[----:B------:R-:W-:Y:S01]  /*34a0*/  FFMA.FTZ R17, R8, R17, R53 ;  /* 0x0000001108117223 */ /* 0x000fe20000010035 */
[C---:B------:R-:W-:Y:S02]  /*34b0*/  PRMT R77, R55.reuse, 0x7632, R77 ;  /* 0x00007632374d7816 */ /* 0x040fe4000000004d */
[----:B------:R-:W-:Y:S02]  /*34c0*/  SHF.L.U32 R19, R55, 0x10, RZ ;  /* 0x0000001037137819 */ /* 0x000fe400000006ff */
[----:B------:R-:W4:Y:S01]  /*34d0*/  LDG.E.128 R52, desc[UR6][R100.64+0xc000] ;  /* 0x00c0000664347981 */ /* 0x000f22000c1e1d00 */
[----:B------:R-:W-:Y:S01]  /*34e0*/  SHF.L.U32 R68, R68, 0x10, RZ ;  /* 0x0000001044447819 */ /* 0x000fe200000006ff */
[----:B------:R-:W-:Y:S01]  /*34f0*/  FFMA.FTZ R16, R10, R16, R109 ;  /* 0x000000100a107223 */ /* 0x000fe2000001006d */
[----:B------:R-:W-:-:S02]  /*3500*/  PRMT R18, R40, 0x7632, R18 ;  /* 0x0000763228127816 */ /* 0x000fc40000000012 */
[----:B------:R-:W-:Y:S01]  /*3510*/  SHF.L.U32 R40, R40, 0x10, RZ ;  /* 0x0000001028287819 */ /* 0x000fe200000006ff */
[----:B------:R-:W-:Y:S02]  /*3520*/  IMAD.U32 R79, R69, 0x10000, RZ ;  /* 0x00010000454f7824 */ /* 0x000fe400078e00ff */
[C---:B------:R-:W-:Y:S01]  /*3530*/  FFMA.FTZ R109, R11.reuse, R68, R16 ;  /* 0x000000440b6d7223 */ /* 0x040fe20000010010 */
[----:B------:R-:W-:Y:S01]  /*3540*/  SHF.L.U32 R18, R18, 0x10, RZ ;  /* 0x0000001012127819 */ /* 0x000fe200000006ff */
[----:B------:R-:W-:Y:S02]  /*3550*/  FFMA.FTZ R40, R10, R40, R107 ;  /* 0x000000280a287223 */ /* 0x000fe4000001006b */
[----:B------:R-:W-:Y:S01]  /*3560*/  FFMA.FTZ R79, R4, R79, R109 ;  /* 0x0000004f044f7223 */ /* 0x000fe2000001006d */
[----:B------:R-:W-:Y:S01]  /*3570*/  FFMA.FTZ R78, R6, R19, R17 ;  /* 0x00000013064e7223 */ /* 0x000fe20000010011 */
[----:B------:R-:W-:Y:S02]  /*3580*/  FFMA.FTZ R109, R11, R18, R40 ;  /* 0x000000120b6d7223 */ /* 0x000fe40000010028 */
[----:B------:R-:W4:Y:S01]  /*3590*/  LDG.E.128 R16, desc[UR6][R100.64+0xf800] ;  /* 0x00f8000664107981 */ /* 0x000f22000c1e1d00 */
[----:B------:R-:W-:-:S02]  /*35a0*/  PRMT R69, R69, 0x7632, R69 ;  /* 0x0000763245457816 */ /* 0x000fc40000000045 */
[C---:B------:R-:W-:Y:S02]  /*35b0*/  SHF.L.U32 R107, R41.reuse, 0x10, RZ ;  /* 0x00000010296b7819 */ /* 0x040fe400000006ff */
[----:B------:R-:W-:Y:S02]  /*35c0*/  PRMT R41, R41, 0x7632, R41 ;  /* 0x0000763229297816 */ /* 0x000fe40000000029 */
[----:B------:R-:W-:Y:S01]  /*35d0*/  SHF.L.U32 R69, R69, 0x10, RZ ;  /* 0x0000001045457819 */ /* 0x000fe200000006ff */
[----:B------:R-:W-:Y:S01]  /*35e0*/  FFMA.FTZ R107, R4, R107, R109 ;  /* 0x0000006b046b7223 */ /* 0x000fe2000001006d */
[----:B------:R-:W-:Y:S01]  /*35f0*/  SHF.L.U32 R41, R41, 0x10, RZ ;  /* 0x0000001029297819 */ /* 0x000fe200000006ff */
[C---:B------:R-:W-:Y:S01]  /*3600*/  IMAD.U32 R40, R70.reuse, 0x10000, RZ ;  /* 0x0001000046287824 */ /* 0x040fe200078e00ff */
[----:B------:R-:W-:Y:S01]  /*3610*/  PRMT R70, R70, 0x7632, R70 ;  /* 0x0000763246467816 */ /* 0x000fe20000000046 */
[--C-:B------:R-:W-:Y:S01]  /*3620*/  FFMA.FTZ R68, R12, R69, R79.reuse ;  /* 0x000000450c447223 */ /* 0x100fe2000001004f */
[----:B------:R-:W-:Y:S01]  /*3630*/  PRMT R79, R42, 0x7632, R79 ;  /* 0x000076322a4f7816 */ /* 0x000fe2000000004f */
[----:B------:R-:W-:Y:S01]  /*3640*/  FFMA.FTZ R107, R12, R41, R107 ;  /* 0x000000290c6b7223 */ /* 0x000fe2000001006b */
[----:B------:R-:W-:Y:S01]  /*3650*/  SHF.L.U32 R42, R42, 0x10, RZ ;  /* 0x000000102a2a7819 */ /* 0x000fe200000006ff */
[----:B------:R-:W-:Y:S01]  /*3660*/  FFMA.FTZ R69, R9, R40, R68 ;  /* 0x0000002809457223 */ /* 0x000fe20000010044 */
[----:B------:R-:W-:-:S02]  /*3670*/  SHF.L.U32 R41, R70, 0x10, RZ ;  /* 0x0000001046297819 */ /* 0x000fc400000006ff */
[----:B------:R-:W-:Y:S01]  /*3680*/  SHF.L.U32 R79, R79, 0x10, RZ ;  /* 0x000000104f4f7819 */ /* 0x000fe200000006ff */
[----:B------:R-:W-:Y:S01]  /*3690*/  FFMA.FTZ R42, R9, R42, R107 ;  /* 0x0000002a092a7223 */ /* 0x000fe2000001006b */
[C---:B------:R-:W-:Y:S01]  /*36a0*/  PRMT R40, R71.reuse, 0x7632, R40 ;  /* 0x0000763247287816 */ /* 0x040fe20000000028 */
[----:B------:R-:W-:Y:S01]  /*36b0*/  FFMA.FTZ R41, R8, R41, R69 ;  /* 0x0000002908297223 */ /* 0x000fe20000010045 */
[----:B------:R-:W-:Y:S01]  /*36c0*/  SHF.L.U32 R71, R71, 0x10, RZ ;  /* 0x0000001047477819 */ /* 0x000fe200000006ff */
[C---:B------:R-:W-:Y:S01]  /*36d0*/  IMAD.U32 R69, R43.reuse, 0x10000, RZ ;  /* 0x000100002b457824 */ /* 0x040fe200078e00ff */
[----:B------:R-:W-:Y:S01]  /*36e0*/  SHF.L.U32 R68, R60, 0x10, RZ ;  /* 0x000000103c447819 */ /* 0x000fe200000006ff */
[----:B------:R-:W-:Y:S01]  /*36f0*/  FFMA.FTZ R42, R8, R79, R42 ;  /* 0x0000004f082a7223 */ /* 0x000fe2000001002a */
[----:B------:R-:W-:Y:S01]  /*3700*/  PRMT R60, R60, 0x7632, R60 ;  /* 0x000076323c3c7816 */ /* 0x000fe2000000003c */
[C---:B------:R-:W-:Y:S01]  /*3710*/  FFMA.FTZ R41, R6.reuse, R71, R41 ;  /* 0x0000004706297223 */ /* 0x040fe20000010029 */
[----:B------:R-:W-:Y:S01]  /*3720*/  PRMT R43, R43, 0x7632, R43 ;  /* 0x000076322b2b7816 */ /* 0x000fe2000000002b */
[----:B------:R-:W-:Y:S01]  /*3730*/  FFMA.FTZ R107, R6, R69, R42 ;  /* 0x00000045066b7223 */ /* 0x000fe2000001002a */
[----:B------:R-:W-:Y:S01]  /*3740*/  FFMA.FTZ R88, R10, R68, R105 ;  /* 0x000000440a587223 */ /* 0x000fe20000010069 */
[----:B------:R-:W-:Y:S01]  /*3750*/  SHF.L.U32 R60, R60, 0x10, RZ ;  /* 0x000000103c3c7819 */ /* 0x000fe200000006ff */
[----:B------:R-:W4:Y:S01]  /*3760*/  LDG.E.128 R68, desc[UR6][R100.64+0x13000] ;  /* 0x0130000664447981 */ /* 0x000f22000c1e1d00 */
[----:B------:R-:W-:Y:S01]  /*3770*/  IMAD.U32 R42, R43, 0x10000, RZ ;  /* 0x000100002b2a7824 */ /* 0x000fe200078e00ff */
[----:B------:R-:W-:-:S02]  /*3780*/  SHF.L.U32 R43, R61, 0x10, RZ ;  /* 0x000000103d2b7819 */ /* 0x000fc400000006ff */
[----:B------:R-:W-:Y:S01]  /*3790*/  SHF.L.U32 R77, R77, 0x10, RZ ;  /* 0x000000104d4d7819 */ /* 0x000fe200000006ff */
[----:B------:R-:W-:Y:S01]  /*37a0*/  FFMA.FTZ R105, R11, R60, R88 ;  /* 0x0000003c0b697223 */ /* 0x000fe20000010058 */
[----:B------:R-:W-:Y:S02]  /*37b0*/  PRMT R61, R61, 0x7632, R61 ;  /* 0x000076323d3d7816 */ /* 0x000fe4000000003d */
[----:B------:R-:W-:Y:S01]  /*37c0*/  SHF.L.U32 R40, R40, 0x10, RZ ;  /* 0x0000001028287819 */ /* 0x000fe200000006ff */
[----:B------:R-:W-:Y:S01]  /*37d0*/  FFMA.FTZ R78, R7, R77, R78 ;  /* 0x0000004d074e7223 */ /* 0x000fe2000001004e */
[----:B------:R-:W-:Y:S01]  /*37e0*/  PRMT R88, R48, 0x7632, R88 ;  /* 0x0000763230587816 */ /* 0x000fe20000000058 */
[----:B------:R-:W-:Y:S01]  /*37f0*/  FFMA.FTZ R105, R4, R43, R105 ;  /* 0x0000002b04697223 */ /* 0x000fe20000010069 */
[----:B------:R-:W-:Y:S01]  /*3800*/  SHF.L.U32 R61, R61, 0x10, RZ ;  /* 0x000000103d3d7819 */ /* 0x000fe200000006ff */
[C---:B------:R-:W-:Y:S01]  /*3810*/  FFMA.FTZ R79, R7.reuse, R40, R41 ;  /* 0x00000028074f7223 */ /* 0x040fe20000010029 */
[----:B------:R-:W-:Y:S01]  /*3820*/  SHF.L.U32 R90, R48, 0x10, RZ ;  /* 0x00000010305a7819 */ /* 0x000fe200000006ff */
[----:B------:R-:W-:Y:S01]  /*3830*/  FFMA.FTZ R77, R7, R42, R107 ;  /* 0x0000002a074d7223 */ /* 0x000fe2000001006b */
[C---:B------:R-:W-:Y:S01]  /*3840*/  PRMT R60, R62.reuse, 0x7632, R60 ;  /* 0x000076323e3c7816 */ /* 0x040fe2000000003c */
[----:B------:R-:W4:Y:S01]  /*3850*/  LDG.E.128 R40, desc[UR6][R100.64+0x16800] ;  /* 0x0168000664287981 */ /* 0x000f22000c1e1d00 */
[----:B------:R-:W-:-:S02]  /*3860*/  SHF.L.U32 R62, R62, 0x10, RZ ;  /* 0x000000103e3e7819 */ /* 0x000fc400000006ff */
[----:B------:R-:W-:Y:S01]  /*3870*/  SHF.L.U32 R92, R88, 0x10, RZ ;  /* 0x00000010585c7819 */ /* 0x000fe200000006ff */
[----:B------:R-:W-:Y:S01]  /*3880*/  FFMA.FTZ R88, R12, R61, R105 ;  /* 0x0000003d0c587223 */ /* 0x000fe20000010069 */
[----:B------:R-:W-:Y:S01]  /*3890*/  FFMA.FTZ R94, R10, R90, R99 ;  /* 0x0000005a0a5e7223 */ /* 0x000fe20000010063 */
[C---:B------:R-:W-:Y:S02]  /*38a0*/  PRMT R90, R49.reuse, 0x7632, R90 ;  /* 0x00007632315a7816 */ /* 0x040fe4000000005a */
[----:B------:R-:W-:Y:S01]  /*38b0*/  SHF.L.U32 R99, R49, 0x10, RZ ;  /* 0x0000001031637819 */ /* 0x000fe200000006ff */
[----:B------:R-:W-:Y:S01]  /*38c0*/  FFMA.FTZ R61, R9, R62, R88 ;  /* 0x0000003e093d7223 */ /* 0x000fe20000010058 */
[----:B------:R-:W-:Y:S01]  /*38d0*/  SHF.L.U32 R49, R60, 0x10, RZ ;  /* 0x000000103c317819 */ /* 0x000fe200000006ff */
[----:B------:R-:W-:Y:S01]  /*38e0*/  FFMA.FTZ R107, R11, R92, R94 ;  /* 0x0000005c0b6b7223 */ /* 0x000fe2000001005e */
[C---:B------:R-:W-:Y:S01]  /*38f0*/  PRMT R48, R63.reuse, 0x7632, R48 ;  /* 0x000076323f307816 */ /* 0x040fe20000000030 */
[C---:B------:R-:W-:Y:S01]  /*3900*/  IMAD.U32 R88, R56.reuse, 0x10000, RZ ;  /* 0x0001000038587824 */ /* 0x040fe200078e00ff */
[----:B------:R-:W-:Y:S01]  /*3910*/  PRMT R62, R56, 0x7632, R62 ;  /* 0x00007632383e7816 */ /* 0x000fe2000000003e */
[----:B------:R-:W-:-:S02]  /*3920*/  IMAD.U32 R63, R63, 0x10000, RZ ;  /* 0x000100003f3f7824 */ /* 0x000fc400078e00ff */
[----:B------:R-:W-:Y:S01]  /*3930*/  FFMA.FTZ R49, R8, R49, R61 ;  /* 0x0000003108317223 */ /* 0x000fe2000001003d */
[----:B------:R-:W-:Y:S01]  /*3940*/  SHF.L.U32 R56, R50, 0x10, RZ ;  /* 0x0000001032387819 */ /* 0x000fe200000006ff */
[----:B------:R-:W-:Y:S01]  /*3950*/  FFMA.FTZ R99, R4, R99, R107 ;  /* 0x0000006304637223 */ /* 0x000fe2000001006b */
        /* <DEDUP_REMOVED lines=12> */
[----:B------:R-:W4:Y:S02]  /*3a20*/  LDG.E.128 R60, desc[UR6][R100.64+0x1a000] ;  /* 0x01a00006643c7981 */ /* 0x000f24000c1e1d00 */
[----:B------:R-:W-:Y:S01]  /*3a30*/  FFMA.FTZ R57, R4, R57, R105 ;  /* 0x0000003904397223 */ /* 0x000fe20000010069 */
[----:B------:R-:W-:Y:S01]  /*3a40*/  FFMA.FTZ R97, R8, R49, R97 ;  /* 0x0000003108617223 */ /* 0x000fe20000010061 */
[----:B------:R-:W-:-:S02]  /*3a50*/  SHF.L.U32 R49, R51, 0x10, RZ ;  /* 0x0000001033317819 */ /* 0x000fc400000006ff */
[----:B------:R-:W-:Y:S01]  /*3a60*/  PRMT R56, R51, 0x7632, R56 ;  /* 0x0000763233387816 */ /* 0x000fe20000000038 */
[--C-:B------:R-:W-:Y:S01]  /*3a70*/  FFMA.FTZ R92, R12, R99, R57.reuse ;  /* 0x000000630c5c7223 */ /* 0x100fe20000010039 */
[----:B------:R-:W-:Y:S01]  /*3a80*/  PRMT R57, R64, 0x7632, R57 ;  /* 0x0000763240397816 */ /* 0x000fe20000000039 */
[----:B------:R-:W-:Y:S01]  /*3a90*/  IMAD.U32 R48, R48, 0x10000, RZ ;  /* 0x0001000030307824 */ /* 0x000fe200078e00ff */
[----:B------:R-:W-:Y:S01]  /*3aa0*/  SHF.L.U32 R94, R64, 0x10, RZ ;  /* 0x00000010405e7819 */ /* 0x000fe200000006ff */
[----:B------:R-:W-:Y:S01]  /*3ab0*/  FFMA.FTZ R90, R6, R49, R97 ;  /* 0x00000031065a7223 */ /* 0x000fe20000010061 */
[----:B------:R-:W-:Y:S01]  /*3ac0*/  SHF.L.U32 R56, R56, 0x10, RZ ;  /* 0x0000001038387819 */ /* 0x000fe200000006ff */
[----:B------:R-:W-:Y:S01]  /*3ad0*/  IMAD.U32 R64, R58, 0x10000, RZ ;  /* 0x000100003a407824 */ /* 0x000fe200078e00ff */
[----:B------:R-:W-:Y:S01]  /*3ae0*/  SHF.L.U32 R96, R57, 0x10, RZ ;  /* 0x0000001039607819 */ /* 0x000fe200000006ff */
[----:B------:R-:W-:Y:S01]  /*3af0*/  FFMA.FTZ R94, R10, R94, R89 ;  /* 0x0000005e0a5e7223 */ /* 0x000fe20000010059 */
[C---:B------:R-:W-:Y:S01]  /*3b00*/  FFMA.FTZ R88, R7.reuse, R48, R88 ;  /* 0x0000003007587223 */ /* 0x040fe20000010058 */
[----:B------:R-:W-:Y:S01]  /*3b10*/  PRMT R58, R58, 0x7632, R58 ;  /* 0x000076323a3a7816 */ /* 0x000fe2000000003a */
[----:B------:R-:W4:Y:S01]  /*3b20*/  LDG.E.128 R48, desc[UR6][R100.64+0x1d800] ;  /* 0x01d8000664307981 */ /* 0x000f22000c1e1d00 */
[----:B------:R-:W-:Y:S01]  /*3b30*/  FFMA.FTZ R89, R7, R56, R90 ;  /* 0x0000003807597223 */ /* 0x000fe2000001005a */
[----:B------:R-:W-:Y:S01]  /*3b40*/  PRMT R56, R65, 0x7632, R56 ;  /* 0x0000763241387816 */ /* 0x000fe20000000038 */
[----:B------:R-:W-:Y:S01]  /*3b50*/  FFMA.FTZ R105, R11, R96, R94 ;  /* 0x000000600b697223 */ /* 0x000fe2000001005e */
[----:B------:R-:W-:Y:S01]  /*3b60*/  SHF.L.U32 R99, R65, 0x10, RZ ;  /* 0x0000001041637819 */ /* 0x000fe200000006ff */
[----:B------:R-:W-:Y:S01]  /*3b70*/  FFMA.FTZ R97, R9, R64, R92 ;  /* 0x0000004009617223 */ /* 0x000fe2000001005c */
[----:B------:R-:W-:-:S02]  /*3b80*/  SHF.L.U32 R57, R58, 0x10, RZ ;  /* 0x000000103a397819 */ /* 0x000fc400000006ff */
[C---:B------:R-:W-:Y:S01]  /*3b90*/  SHF.L.U32 R65, R59.reuse, 0x10, RZ ;  /* 0x000000103b417819 */ /* 0x040fe200000006ff */
[----:B------:R-:W-:Y:S01]  /*3ba0*/  FFMA.FTZ R99, R4, R99, R105 ;  /* 0x0000006304637223 */ /* 0x000fe20000010069 */
[----:B------:R-:W-:Y:S01]  /*3bb0*/  PRMT R64, R59, 0x7632, R64 ;  /* 0x000076323b407816 */ /* 0x000fe20000000040 */
[----:B------:R-:W-:Y:S02]  /*3bc0*/  IMAD.U32 R59, R56, 0x10000, RZ ;  /* 0x00010000383b7824 */ /* 0x000fe400078e00ff */
[----:B------:R-:W-:Y:S01]  /*3bd0*/  FFMA.FTZ R57, R8, R57, R97 ;  /* 0x0000003908397223 */ /* 0x000fe20000010061 */
[C---:B------:R-:W-:Y:S02]  /*3be0*/  PRMT R56, R66.reuse, 0x7632, R56 ;  /* 0x0000763242387816 */ /* 0x040fe40000000038 */
[----:B------:R-:W-:Y:S01]  /*3bf0*/  SHF.L.U32 R66, R66, 0x10, RZ ;  /* 0x0000001042427819 */ /* 0x000fe200000006ff */
[----:B------:R-:W-:Y:S01]  /*3c00*/  FFMA.FTZ R58, R12, R59, R99 ;  /* 0x0000003b0c3a7223 */ /* 0x000fe20000010063 */
[----:B------:R-:W-:Y:S01]  /*3c10*/  FFMA.FTZ R92, R6, R65, R57 ;  /* 0x00000041065c7223 */ /* 0x000fe20000010039 */
[----:B--2---:R-:W-:-:S02]  /*3c20*/  PRMT R90, R44, 0x7632, R90 ;  /* 0x000076322c5a7816 */ /* 0x004fc4000000005a */
[----:B------:R-:W-:Y:S01]  /*3c30*/  SHF.L.U32 R44, R44, 0x10, RZ ;  /* 0x000000102c2c7819 */ /* 0x000fe200000006ff */
[----:B------:R-:W-:Y:S01]  /*3c40*/  FFMA.FTZ R97, R9, R66, R58 ;  /* 0x0000004209617223 */ /* 0x000fe2000001003a */
[----:B------:R-:W-:Y:S02]  /*3c50*/  SHF.L.U32 R65, R56, 0x10, RZ ;  /* 0x0000001038417819 */ /* 0x000fe400000006ff */
[----:B------:R-:W-:Y:S01]  /*3c60*/  SHF.L.U32 R90, R90, 0x10, RZ ;  /* 0x000000105a5a7819 */ /* 0x000fe200000006ff */
[----:B------:R-:W-:Y:S01]  /*3c70*/  FFMA.FTZ R44, R10, R44, R91 ;  /* 0x0000002c0a2c7223 */ /* 0x000fe2000001005b */
[----:B------:R-:W2:Y:S01]  /*3c80*/  LDG.E.128 R56, desc[UR6][R100.64+0x21000] ;  /* 0x0210000664387981 */ /* 0x000ea2000c1e1d00 */
[----:B------:R-:W-:Y:S01]  /*3c90*/  FFMA.FTZ R97, R8, R65, R97 ;  /* 0x0000004108617223 */ /* 0x000fe20000010061 */
[----:B------:R-:W-:Y:S01]  /*3ca0*/  IMAD.U32 R65, R67, 0x10000, RZ ;  /* 0x0001000043417824 */ /* 0x000fe200078e00ff */
[----:B------:R-:W-:Y:S02]  /*3cb0*/  SHF.L.U32 R99, R45, 0x10, RZ ;  /* 0x000000102d637819 */ /* 0x000fe400000006ff */
[----:B------:R-:W-:Y:S01]  /*3cc0*/  PRMT R67, R67, 0x7632, R67 ;  /* 0x0000763243437816 */ /* 0x000fe20000000043 */
[----:B------:R-:W-:Y:S01]  /*3cd0*/  FFMA.FTZ R105, R11, R90, R44 ;  /* 0x0000005a0b697223 */ /* 0x000fe2000001002c */
[----:B------:R-:W-:Y:S01]  /*3ce0*/  PRMT R45, R45, 0x7632, R45 ;  /* 0x000076322d2d7816 */ /* 0x000fe2000000002d */
[----:B------:R-:W-:Y:S01]  /*3cf0*/  FFMA.FTZ R91, R6, R65, R97 ;  /* 0x00000041065b7223 */ /* 0x000fe20000010061 */
[----:B------:R-:W-:-:S02]  /*3d00*/  SHF.L.U32 R90, R64, 0x10, RZ ;  /* 0x00000010405a7819 */ /* 0x000fc400000006ff */
[----:B------:R-:W-:Y:S01]  /*3d10*/  SHF.L.U32 R44, R67, 0x10, RZ ;  /* 0x00000010432c7819 */ /* 0x000fe200000006ff */
[----:B------:R-:W-:Y:S01]  /*3d20*/  FFMA.FTZ R99, R4, R99, R105 ;  /* 0x0000006304637223 */ /* 0x000fe20000010069 */
[----:B------:R-:W-:Y:S01]  /*3d30*/  SHF.L.U32 R45, R45, 0x10, RZ ;  /* 0x000000102d2d7819 */ /* 0x000fe200000006ff */
[C---:B------:R-:W-:Y:S02]  /*3d40*/  IMAD.U32 R94, R46.reuse, 0x10000, RZ ;  /* 0x000100002e5e7824 */ /* 0x040fe400078e00ff */
[C---:B------:R-:W-:Y:S01]  /*3d50*/  FFMA.FTZ R90, R7.reuse, R90, R92 ;  /* 0x0000005a075a7223 */ /* 0x040fe2000001005c */
[----:B------:R-:W-:Y:S01]  /*3d60*/  FFMA.FTZ R91, R7, R44, R91 ;  /* 0x0000002c075b7223 */ /* 0x000fe2000001005b */
[----:B------:R-:W-:Y:S01]  /*3d70*/  PRMT R46, R46, 0x7632, R46 ;  /* 0x000076322e2e7816 */ /* 0x000fe2000000002e */
[----:B------:R-:W-:Y:S01]  /*3d80*/  FFMA.FTZ R96, R12, R45, R99 ;  /* 0x0000002d0c607223 */ /* 0x000fe20000010063 */
[C---:B---3--:R-:W-:Y:S01]  /*3d90*/  PRMT R44, R32.reuse, 0x7632, R44 ;  /* 0x00007632202c7816 */ /* 0x048fe2000000002c */
[----:B------:R-:W3:Y:S01]  /*3da0*/  LDG.E.128 R64, desc[UR6][R100.64+0x24800] ;  /* 0x0248000664407981 */ /* 0x000ee2000c1e1d00 */
[----:B------:R-:W-:Y:S01]  /*3db0*/  SHF.L.U32 R92, R32, 0x10, RZ ;  /* 0x00000010205c7819 */ /* 0x000fe200000006ff */
[----:B------:R-:W-:Y:S01]  /*3dc0*/  FFMA.FTZ R97, R9, R94, R96 ;  /* 0x0000005e09617223 */ /* 0x000fe20000010060 */
[----:B------:R-:W-:-:S02]  /*3dd0*/  SHF.L.U32 R45, R46, 0x10, RZ ;  /* 0x000000102e2d7819 */ /* 0x000fc400000006ff */
[----:B------:R-:W-:Y:S01]  /*3de0*/  SHF.L.U32 R44, R44, 0x10, RZ ;  /* 0x000000102c2c7819 */ /* 0x000fe200000006ff */
[----:B------:R-:W-:Y:S01]  /*3df0*/  FFMA.FTZ R92, R10, R92, R95 ;  /* 0x0000005c0a5c7223 */ /* 0x000fe2000001005f */
[C---:B------:R-:W-:Y:S01]  /*3e00*/  PRMT R46, R33.reuse, 0x7632, R46 ;  /* 0x00007632212e7816 */ /* 0x040fe2000000002e */
[----:B------:R-:W-:Y:S01]  /*3e10*/  FFMA.FTZ R45, R8, R45, R97 ;  /* 0x0000002d082d7223 */ /* 0x000fe20000010061 */
[----:B------:R-:W-:Y:S02]  /*3e20*/  IMAD.U32 R33, R33, 0x10000, RZ ;  /* 0x0001000021217824 */ /* 0x000fe400078e00ff */
[----:B------:R-:W-:Y:S01]  /*3e30*/  FFMA.FTZ R97, R11, R44, R92 ;  /* 0x0000002c0b617223 */ /* 0x000fe2000001005c */
[C---:B------:R-:W-:Y:S02]  /*3e40*/  PRMT R44, R28.reuse, 0x7632, R44 ;  /* 0x000076321c2c7816 */ /* 0x040fe4000000002c */
[----:B------:R-:W-:Y:S01]  /*3e50*/  SHF.L.U32 R28, R28, 0x10, RZ ;  /* 0x000000101c1c7819 */ /* 0x000fe200000006ff */
[----:B------:R-:W-:Y:S01]  /*3e60*/  FFMA.FTZ R33, R4, R33, R97 ;  /* 0x0000002104217223 */ /* 0x000fe20000010061 */
[----:B------:R-:W-:-:S02]  /*3e70*/  SHF.L.U32 R95, R46, 0x10, RZ ;  /* 0x000000102e5f7819 */ /* 0x000fc400000006ff */
[C---:B------:R-:W-:Y:S01]  /*3e80*/  PRMT R32, R47.reuse, 0x7632, R32 ;  /* 0x000076322f207816 */ /* 0x040fe20000000020 */
[----:B------:R-:W-:Y:S01]  /*3e90*/  FFMA.FTZ R94, R10, R28, R93 ;  /* 0x0000001c0a5e7223 */ /* 0x000fe2000001005d */
[----:B------:R-:W-:Y:S01]  /*3ea0*/  SHF.L.U32 R46, R44, 0x10, RZ ;  /* 0x000000102c2e7819 */ /* 0x000fe200000006ff */
[----:B------:R-:W-:Y:S01]  /*3eb0*/  FFMA.FTZ R44, R12, R95, R33 ;  /* 0x0000005f0c2c7223 */ /* 0x000fe20000010021 */
[C---:B------:R-:W-:Y:S02]  /*3ec0*/  PRMT R28, R34.reuse, 0x7632, R28 ;  /* 0x00007632221c7816 */ /* 0x040fe4000000001c */
[----:B------:R-:W-:Y:S02]  /*3ed0*/  SHF.L.U32 R47, R47, 0x10, RZ ;  /* 0x000000102f2f7819 */ /* 0x000fe400000006ff */
[----:B------:R-:W-:Y:S01]  /*3ee0*/  SHF.L.U32 R34, R34, 0x10, RZ ;  /* 0x0000001022227819 */ /* 0x000fe200000006ff */
[----:B------:R-:W-:Y:S01]  /*3ef0*/  FFMA.FTZ R97, R11, R46, R94 ;  /* 0x0000002e0b617223 */ /* 0x000fe2000001005e */
[----:B------:R-:W-:Y:S01]  /*3f00*/  PRMT R93, R29, 0x7632, R93 ;  /* 0x000076321d5d7816 */ /* 0x000fe2000000005d */
[----:B------:R-:W-:-:S02]  /*3f10*/  FFMA.FTZ R92, R6, R47, R45 ;  /* 0x0000002f065c7223 */ /* 0x000fc4000001002d */
[----:B------:R-:W-:Y:S01]  /*3f20*/  FFMA.FTZ R33, R9, R34, R44 ;  /* 0x0000002209217223 */ /* 0x000fe2000001002c */
[----:B------:R-:W-:Y:S01]  /*3f30*/  IMAD.U32 R95, R29, 0x10000, RZ ;  /* 0x000100001d5f7824 */ /* 0x000fe200078e00ff */
[----:B------:R-:W3:Y:S01]  /*3f40*/  LDG.E.128 R44, desc[UR6][R100.64+0x28000] ;  /* 0x02800006642c7981 */ /* 0x000ee2000c1e1d00 */
[----:B------:R-:W-:Y:S02]  /*3f50*/  SHF.L.U32 R29, R28, 0x10, RZ ;  /* 0x000000101c1d7819 */ /* 0x000fe400000006ff */
[----:B------:R-:W-:Y:S01]  /*3f60*/  SHF.L.U32 R93, R93, 0x10, RZ ;  /* 0x000000105d5d7819 */ /* 0x000fe200000006ff */
[----:B------:R-:W-:Y:S01]  /*3f70*/  FFMA.FTZ R95, R4, R95, R97 ;  /* 0x0000005f045f7223 */ /* 0x000fe20000010061 */
[----:B------:R-:W-:Y:S01]  /*3f80*/  PRMT R28, R30, 0x7632, R28 ;  /* 0x000076321e1c7816 */ /* 0x000fe2000000001c */
[----:B------:R-:W-:Y:S01]  /*3f90*/  FFMA.FTZ R33, R8, R29, R33 ;  /* 0x0000001d08217223 */ /* 0x000fe20000010021 */
[----:B------:R-:W-:Y:S01]  /*3fa0*/  SHF.L.U32 R30, R30, 0x10, RZ ;  /* 0x000000101e1e7819 */ /* 0x000fe200000006ff */
[----:B------:R-:W-:Y:S01]  /*3fb0*/  FFMA.FTZ R34, R12, R93, R95 ;  /* 0x0000005d0c227223 */ /* 0x000fe2000001005f */
[C---:B------:R-:W-:Y:S01]  /*3fc0*/  IMAD.U32 R29, R35.reuse, 0x10000, RZ ;  /* 0x00010000231d7824 */ /* 0x040fe200078e00ff */
[----:B------:R-:W-:-:S02]  /*3fd0*/  PRMT R35, R35, 0x7632, R35 ;  /* 0x0000763223237816 */ /* 0x000fc40000000023 */
[----:B------:R-:W-:Y:S01]  /*3fe0*/  SHF.L.U32 R32, R32, 0x10, RZ ;  /* 0x0000001020207819 */ /* 0x000fe200000006ff */
[----:B------:R-:W-:Y:S01]  /*3ff0*/  FFMA.FTZ R95, R9, R30, R34 ;  /* 0x0000001e095f7223 */ /* 0x000fe20000010022 */
[----:B------:R-:W-:Y:S01]  /*4000*/  SHF.L.U32 R93, R28, 0x10, RZ ;  /* 0x000000101c5d7819 */ /* 0x000fe200000006ff */
[----:B------:R-:W-:Y:S01]  /*4010*/  FFMA.FTZ R30, R6, R29, R33 ;  /* 0x0000001d061e7223 */ /* 0x000fe20000010021 */
[----:B------:R-:W-:Y:S02]  /*4020*/  SHF.L.U32 R28, R35, 0x10, RZ ;  /* 0x00000010231c7819 */ /* 0x000fe400000006ff */
[----:B------:R-:W-:Y:S01]  /*4030*/  SHF.L.U32 R29, R31, 0x10, RZ ;  /* 0x000000101f1d7819 */ /* 0x000fe200000006ff */
[C---:B------:R-:W-:Y:S01]  /*4040*/  FFMA.FTZ R92, R7.reuse, R32, R92 ;  /* 0x00000020075c7223 */ /* 0x040fe2000001005c */
[C---:B------:R-:W-:Y:S01]  /*4050*/  PRMT R31, R72.reuse, 0x7632, R31 ;  /* 0x00007632481f7816 */ /* 0x040fe2000000001f */
[----:B------:R-:W3:Y:S01]  /*4060*/  LDG.E.128 R32, desc[UR6][R100.64+0x2b800] ;  /* 0x02b8000664207981 */ /* 0x000ee2000c1e1d00 */
[----:B------:R-:W-:Y:S01]  /*4070*/  SHF.L.U32 R96, R72, 0x10, RZ ;  /* 0x0000001048607819 */ /* 0x000fe200000006ff */
[----:B------:R-:W-:Y:S01]  /*4080*/  FFMA.FTZ R95, R8, R93, R95 ;  /* 0x0000005d085f7223 */ /* 0x000fe2000001005f */
[----:B------:R-:W-:Y:S01]  /*4090*/  FFMA.FTZ R93, R7, R28, R30 ;  /* 0x0000001c075d7223 */ /* 0x000fe2000001001e */
[----:B------:R-:W-:-:S02]  /*40a0*/  IMAD.U32 R28, R31, 0x10000, RZ ;  /* 0x000100001f1c7824 */ /* 0x000fc400078e00ff */
[----:B------:R-:W-:Y:S01]  /*40b0*/  FFMA.FTZ R96, R10, R96, R5 ;  /* 0x000000600a607223 */ /* 0x000fe20000010005 */
[----:B------:R-:W-:Y:S01]  /*40c0*/  PRMT R30, R20, 0x7632, R30 ;  /* 0x00007632141e7816 */ /* 0x000fe2000000001e */
[----:B------:R-:W-:Y:S01]  /*40d0*/  FFMA.FTZ R94, R6, R29, R95 ;  /* 0x0000001d065e7223 */ /* 0x000fe2000001005f */
[----:B------:R-:W-:Y:S01]  /*40e0*/  SHF.L.U32 R20, R20, 0x10, RZ ;  /* 0x0000001014147819 */ /* 0x000fe200000006ff */
[----:B------:R-:W-:Y:S01]  /*40f0*/  FFMA.FTZ R29, R11, R28, R96 ;  /* 0x0000001c0b1d7223 */ /* 0x000fe20000010060 */
[C---:B------:R-:W-:Y:S02]  /*4100*/  SHF.L.U32 R5, R73.reuse, 0x10, RZ ;  /* 0x0000001049057819 */ /* 0x040fe400000006ff */
[----:B------:R-:W-:Y:S01]  /*4110*/  PRMT R73, R73, 0x7632, R73 ;  /* 0x0000763249497816 */ /* 0x000fe20000000049 */
[----:B------:R-:W-:Y:S01]  /*4120*/  FFMA.FTZ R20, R10, R20, R3 ;  /* 0x000000140a147223 */ /* 0x000fe20000010003 */
[----:B------:R-:W-:Y:S01]  /*4130*/  SHF.L.U32 R96, R30, 0x10, RZ ;  /* 0x000000101e607819 */ /* 0x000fe200000006ff */
[----:B------:R-:W-:Y:S01]  /*4140*/  FFMA.FTZ R5, R4, R5, R29 ;  /* 0x0000000504057223 */ /* 0x000fe2000001001d */
[----:B------:R-:W-:-:S02]  /*4150*/  PRMT R72, R31, 0x7632, R72 ;  /* 0x000076321f487816 */ /* 0x000fc40000000048 */
[----:B------:R-:W-:Y:S01]  /*4160*/  SHF.L.U32 R73, R73, 0x10, RZ ;  /* 0x0000001049497819 */ /* 0x000fe200000006ff */
[----:B------:R-:W3:Y:S01]  /*4170*/  LDG.E.128 R28, desc[UR6][R100.64+0x2f000] ;  /* 0x02f00006641c7981 */ /* 0x000ee2000c1e1d00 */
[----:B------:R-:W-:Y:S01]  /*4180*/  PRMT R3, R21, 0x7632, R3 ;  /* 0x0000763215037816 */ /* 0x000fe20000000003 */
[----:B------:R-:W-:Y:S01]  /*4190*/  FFMA.FTZ R11, R11, R96, R20 ;  /* 0x000000600b0b7223 */ /* 0x000fe20000010014 */
[----:B------:R-:W-:Y:S02]  /*41a0*/  IMAD.U32 R21, R21, 0x10000, RZ ;  /* 0x0001000015157824 */ /* 0x000fe400078e00ff */
[----:B------:R-:W-:Y:S01]  /*41b0*/  FFMA.FTZ R20, R12, R73, R5 ;  /* 0x000000490c147223 */ /* 0x000fe20000010005 */
[----:B------:R-:W-:Y:S02]  /*41c0*/  SHF.L.U32 R5, R3, 0x10, RZ ;  /* 0x0000001003057819 */ /* 0x000fe400000006ff */
[----:B------:R-:W-:Y:S01]  /*41d0*/  SHF.L.U32 R10, R74, 0x10, RZ ;  /* 0x000000104a0a7819 */ /* 0x000fe200000006ff */
[----:B------:R-:W-:Y:S01]  /*41e0*/  FFMA.FTZ R11, R4, R21, R11 ;  /* 0x00000015040b7223 */ /* 0x000fe2000001000b */
[----:B------:R-:W-:-:S02]  /*41f0*/  PRMT R74, R74, 0x7632, R74 ;  /* 0x000076324a4a7816 */ /* 0x000fc4000000004a */
[----:B------:R-:W-:Y:S01]  /*4200*/  SHF.L.U32 R72, R72, 0x10, RZ ;  /* 0x0000001048487819 */ /* 0x000fe200000006ff */
[----:B------:R-:W-:Y:S01]  /*4210*/  FFMA.FTZ R12, R12, R5, R11 ;  /* 0x000000050c0c7223 */ /* 0x000fe2000001000b */
[----:B------:R-:W-:Y:S01]  /*4220*/  SHF.L.U32 R5, R74, 0x10, RZ ;  /* 0x000000104a057819 */ /* 0x000fe200000006ff */
[----:B------:R-:W-:Y:S01]  /*4230*/  FFMA.FTZ R21, R9, R10, R20 ;  /* 0x0000000a09157223 */ /* 0x000fe20000010014 */
[----:B------:R-:W-:Y:S02]  /*4240*/  IMAD.U32 R10, R22, 0x10000, RZ ;  /* 0x00010000160a7824 */ /* 0x000fe400078e00ff */
[----:B------:R-:W-:Y:S01]  /*4250*/  FFMA.FTZ R3, R7, R72, R94 ;  /* 0x0000004807037223 */ /* 0x000fe2000001005e */
[C---:B------:R-:W-:Y:S01]  /*4260*/  PRMT R4, R75.reuse, 0x7632, R4 ;  /* 0x000076324b047816 */ /* 0x040fe20000000004 */
[----:B------:R-:W-:Y:S01]  /*4270*/  FFMA.FTZ R5, R8, R5, R21 ;  /* 0x0000000508057223 */ /* 0x000fe20000010015 */
[----:B------:R-:W-:Y:S01]  /*4280*/  SHF.L.U32 R11, R75, 0x10, RZ ;  /* 0x000000104b0b7819 */ /* 0x000fe200000006ff */
[----:B------:R-:W-:Y:S01]  /*4290*/  FFMA.FTZ R21, R9, R10, R12 ;  /* 0x0000000a09157223 */ /* 0x000fe2000001000c */
[----:B-----5:R-:W-:Y:S01]  /*42a0*/  SHF.L.U32 R20, R24, 0x10, RZ ;  /* 0x0000001018147819 */ /* 0x020fe200000006ff */
[----:B------:R-:W5:Y:S01]  /*42b0*/  LDG.E.128 R72, desc[UR6][R100.64+0x32800] ;  /* 0x0328000664487981 */ /* 0x000f62000c1e1d00 */
[----:B----4-:R-:W-:-:S02]  /*42c0*/  SHF.L.U32 R94, R36, 0x10, RZ ;  /* 0x00000010245e7819 */ /* 0x010fc400000006ff */
[----:B------:R-:W-:Y:S02]  /*42d0*/  PRMT R9, R24, 0x7632, R9 ;  /* 0x0000763218097816 */ /* 0x000fe40000000009 */
[----:B------:R-:W-:Y:S01]  /*42e0*/  PRMT R24, R36, 0x7632, R24 ;  /* 0x0000763224187816 */ /* 0x000fe20000000018 */
[----:B------:R-:W-:Y:S01]  /*42f0*/  FFMA.FTZ R95, R94, R20, R13 ;  /* 0x000000145e5f7223 */ /* 0x000fe2000001000d */
[----:B------:R-:W-:Y:S02]  /*4300*/  PRMT R22, R22, 0x7632, R22 ;  /* 0x0000763216167816 */ /* 0x000fe40000000016 */
[----:B------:R-:W-:Y:S01]  /*4310*/  SHF.L.U32 R13, R9, 0x10, RZ ;  /* 0x00000010090d7819 */ /* 0x000fe200000006ff */
[----:B------:R-:W-:Y:S01]  /*4320*/  IMAD.U32 R24, R24, 0x10000, RZ ;  /* 0x0001000018187824 */ /* 0x000fe200078e00ff */
[----:B------:R-:W-:Y:S02]  /*4330*/  PRMT R10, R25, 0x7632, R10 ;  /* 0x00007632190a7816 */ /* 0x000fe4000000000a */
[----:B------:R-:W-:-:S02]  /*4340*/  SHF.L.U32 R9, R22, 0x10, RZ ;  /* 0x0000001016097819 */ /* 0x000fc400000006ff */
[----:B------:R-:W-:Y:S01]  /*4350*/  SHF.L.U32 R12, R25, 0x10, RZ ;  /* 0x00000010190c7819 */ /* 0x000fe200000006ff */
[----:B------:R-:W-:Y:S01]  /*4360*/  FFMA.FTZ R20, R24, R13, R95 ;  /* 0x0000000d18147223 */ /* 0x000fe2000001005f */
[C---:B------:R-:W-:Y:S02]  /*4370*/  PRMT R96, R37.reuse, 0x7632, R96 ;  /* 0x0000763225607816 */ /* 0x040fe40000000060 */
[----:B------:R-:W-:Y:S01]  /*4380*/  SHF.L.U32 R25, R37, 0x10, RZ ;  /* 0x0000001025197819 */ /* 0x000fe200000006ff */
[----:B------:R-:W-:Y:S01]  /*4390*/  FFMA.FTZ R8, R8, R9, R21 ;  /* 0x0000000908087223 */ /* 0x000fe20000010015 */
[----:B------:R-:W-:Y:S01]  /*43a0*/  SHF.L.U32 R13, R10, 0x10, RZ ;  /* 0x000000100a0d7819 */ /* 0x000fe200000006ff */
[----:B------:R-:W-:Y:S02]  /*43b0*/  IMAD.U32 R96, R96, 0x10000, RZ ;  /* 0x0001000060607824 */ /* 0x000fe400078e00ff */
[----:B------:R-:W-:Y:S01]  /*43c0*/  FFMA.FTZ R21, R25, R12, R20 ;  /* 0x0000000c19157223 */ /* 0x000fe20000010014 */
[----:B------:R-:W-:-:S02]  /*43d0*/  SHF.L.U32 R9, R23, 0x10, RZ ;  /* 0x0000001017097819 */ /* 0x000fc400000006ff */
[----:B------:R-:W-:Y:S01]  /*43e0*/  SHF.L.U32 R10, R26, 0x10, RZ ;  /* 0x000000101a0a7819 */ /* 0x000fe200000006ff */
[----:B------:R-:W-:Y:S01]  /*43f0*/  FFMA.FTZ R20, R96, R13, R21 ;  /* 0x0000000d60147223 */ /* 0x000fe20000010015 */
[----:B------:R-:W-:Y:S01]  /*4400*/  SHF.L.U32 R95, R38, 0x10, RZ ;  /* 0x00000010265f7819 */ /* 0x000fe200000006ff */
[C---:B------:R-:W-:Y:S01]  /*4410*/  FFMA.FTZ R12, R6.reuse, R11, R5 ;  /* 0x0000000b060c7223 */ /* 0x040fe20000010005 */
[----:B------:R-:W-:-:S03]  /*4420*/  FFMA.FTZ R99, R6, R9, R8 ;  /* 0x0000000906637223 */ /* 0x000fc60000010008 */
[----:B------:R-:W-:Y:S02]  /*4430*/  FFMA.FTZ R13, R95, R10, R20 ;  /* 0x0000000a5f0d7223 */ /* 0x000fe40000010014 */
[----:B------:R-:W4:Y:S01]  /*4440*/  LDG.E.128 R8, desc[UR6][R100.64+0x36000] ;  /* 0x0360000664087981 */ /* 0x000f22000c1e1d00 */
[----:B------:R-:W-:Y:S02]  /*4450*/  PRMT R5, R26, 0x7632, R5 ;  /* 0x000076321a057816 */ /* 0x000fe40000000005 */
[----:B------:R-:W-:Y:S02]  /*4460*/  PRMT R23, R23, 0x7632, R23 ;  /* 0x0000763217177816 */ /* 0x000fe40000000017 */
[----:B------:R-:W-:Y:S02]  /*4470*/  PRMT R26, R38, 0x7632, R26 ;  /* 0x00007632261a7816 */ /* 0x000fe4000000001a */
[C---:B------:R-:W-:Y:S02]  /*4480*/  PRMT R20, R80.reuse, 0x7632, R20 ;  /* 0x0000763250147816 */ /* 0x040fe40000000014 */
[----:B------:R-:W-:Y:S01]  /*4490*/  SHF.L.U32 R21, R80, 0x10, RZ ;  /* 0x0000001050157819 */ /* 0x000fe200000006ff */
[----:B------:R-:W-:Y:S01]  /*44a0*/  IMAD.U32 R4, R4, 0x10000, RZ ;  /* 0x0001000004047824 */ /* 0x000fe200078e00ff */
[----:B------:R-:W-:-:S02]  /*44b0*/  SHF.L.U32 R6, R23, 0x10, RZ ;  /* 0x0000001017067819 */ /* 0x000fc400000006ff */
[----:B------:R-:W-:Y:S02]  /*44c0*/  SHF.L.U32 R5, R5, 0x10, RZ ;  /* 0x0000001005057819 */ /* 0x000fe400000006ff */
[----:B------:R-:W-:Y:S01]  /*44d0*/  SHF.L.U32 R26, R26, 0x10, RZ ;  /* 0x000000101a1a7819 */ /* 0x000fe200000006ff */
[----:B------:R-:W-:Y:S01]  /*44e0*/  FFMA.FTZ R21, R94, R21, R14 ;  /* 0x000000155e157223 */ /* 0x000fe2000001000e */
[----:B------:R-:W-:Y:S01]  /*44f0*/  SHF.L.U32 R23, R20, 0x10, RZ ;  /* 0x0000001014177819 */ /* 0x000fe200000006ff */
[C---:B------:R-:W-:Y:S01]  /*4500*/  FFMA.FTZ R97, R7.reuse, R4, R12 ;  /* 0x0000000407617223 */ /* 0x040fe2000001000c */
[----:B------:R-:W-:Y:S01]  /*4510*/  FFMA.FTZ R99, R7, R6, R99 ;  /* 0x0000000607637223 */ /* 0x000fe20000010063 */
[----:B------:R-:W-:Y:S01]  /*4520*/  FFMA.FTZ R13, R26, R5, R13 ;  /* 0x000000051a0d7223 */ /* 0x000fe2000001000d */
[----:B------:R-:W-:Y:S02]  /*4530*/  IMAD.U32 R5, R27, 0x10000, RZ ;  /* 0x000100001b057824 */ /* 0x000fe400078e00ff */
[----:B------:R-:W-:Y:S01]  /*4540*/  FFMA.FTZ R6, R24, R23, R21 ;  /* 0x0000001718067223 */ /* 0x000fe20000010015 */
[----:B------:R-:W-:-:S02]  /*4550*/  SHF.L.U32 R80, R39, 0x10, RZ ;  /* 0x0000001027507819 */ /* 0x000fc400000006ff */
[----:B------:R-:W-:Y:S02]  /*4560*/  SHF.L.U32 R4, R81, 0x10, RZ ;  /* 0x0000001051047819 */ /* 0x000fe400000006ff */
[----:B------:R-:W-:Y:S01]  /*4570*/  SHF.L.U32 R7, R84, 0x10, RZ ;  /* 0x0000001054077819 */ /* 0x000fe200000006ff */
[----:B------:R-:W-:Y:S02]  /*4580*/  FFMA.FTZ R22, R80, R5, R13 ;  /* 0x0000000550167223 */ /* 0x000fe4000001000d */
[----:B------:R-:W-:Y:S02]  /*4590*/  FFMA.FTZ R23, R25, R4, R6 ;  /* 0x0000000419177223 */ /* 0x000fe40000010006 */
[----:B------:R-:W-:Y:S02]  /*45a0*/  FFMA.FTZ R37, R94, R7, R15 ;  /* 0x000000075e257223 */ /* 0x000fe4000001000f */
[----:B------:R-:W4:Y:S01]  /*45b0*/  LDG.E.128 R4, desc[UR6][R100.64+0x2000] ;  /* 0x0020000664047981 */ /* 0x000f22000c1e1d00 */
[----:B------:R-:W-:-:S03]  /*45c0*/  PRMT R27, R27, 0x7632, R27 ;  /* 0x000076321b1b7816 */ /* 0x000fc6000000001b */
[----:B------:R-:W4:Y:S01]  /*45d0*/  LDG.E.128 R12, desc[UR6][R102.64+0x2000] ;  /* 0x00200006660c7981 */ /* 0x000f22000c1e1d00 */
[----:B------:R-:W-:Y:S02]  /*45e0*/  PRMT R84, R84, 0x7632, R84 ;  /* 0x0000763254547816 */ /* 0x000fe40000000054 */
[----:B------:R-:W-:Y:S02]  /*45f0*/  PRMT R81, R39, 0x7632, R81 ;  /* 0x0000763227517816 */ /* 0x000fe40000000051 */
[----:B------:R-:W-:Y:S01]  /*4600*/  SHF.L.U32 R20, R27, 0x10, RZ ;  /* 0x000000101b147819 */ /* 0x000fe200000006ff */
[----:B------:R-:W-:Y:S01]  /*4610*/  IMAD.U32 R27, R84, 0x10000, RZ ;  /* 0x00010000541b7824 */ /* 0x000fe200078e00ff */
[----:B------:R-:W-:Y:S02]  /*4620*/  SHF.L.U32 R36, R85, 0x10, RZ ;  /* 0x0000001055247819 */ /* 0x000fe400000006ff */
[----:B------:R-:W-:Y:S01]  /*4630*/  PRMT R21, R81, 0x7632, R21 ;  /* 0x0000763251157816 */ /* 0x000fe20000000015 */
[----:B------:R-:W-:Y:S01]  /*4640*/  FFMA.FTZ R84, R24, R27, R37 ;  /* 0x0000001b18547223 */ /* 0x000fe20000010025 */
[----:B------:R-:W-:-:S02]  /*4650*/  PRMT R85, R85, 0x7632, R85 ;  /* 0x0000763255557816 */ /* 0x000fc40000000055 */
[----:B------:R-:W-:Y:S01]  /*4660*/  SHF.L.U32 R21, R21, 0x10, RZ ;  /* 0x0000001015157819 */ /* 0x000fe200000006ff */
[--C-:B------:R-:W-:Y:S01]  /*4670*/  FFMA.FTZ R37, R25, R36, R84.reuse ;  /* 0x0000002419257223 */ /* 0x100fe20000010054 */
[----:B------:R-:W-:Y:S01]  /*4680*/  SHF.L.U32 R85, R85, 0x10, RZ ;  /* 0x0000001055557819 */ /* 0x000fe200000006ff */
[----:B------:R-:W-:Y:S01]  /*4690*/  IMAD.U32 R36, R82, 0x10000, RZ ;  /* 0x0001000052247824 */ /* 0x000fe200078e00ff */
[----:B------:R-:W-:Y:S01]  /*46a0*/  PRMT R84, R86, 0x7632, R84 ;  /* 0x0000763256547816 */ /* 0x000fe20000000054 */
[----:B------:R-:W-:Y:S01]  /*46b0*/  FFMA.FTZ R38, R96, R21, R23 ;  /* 0x0000001560267223 */ /* 0x000fe20000010017 */
[----:B------:R-:W-:Y:S01]  /*46c0*/  PRMT R82, R82, 0x7632, R82 ;  /* 0x0000763252527816 */ /* 0x000fe20000000052 */
[----:B------:R-:W-:Y:S01]  /*46d0*/  FFMA.FTZ R105, R96, R85, R37 ;  /* 0x0000005560697223 */ /* 0x000fe20000010025 */
[----:B------:R-:W-:Y:S02]  /*46e0*/  SHF.L.U32 R86, R86, 0x10, RZ ;  /* 0x0000001056567819 */ /* 0x000fe400000006ff */
[----:B------:R-:W-:Y:S01]  /*46f0*/  SHF.L.U32 R81, R81, 0x10, RZ ;  /* 0x0000001051517819 */ /* 0x000fe200000006ff */
[C---:B------:R-:W-:Y:S01]  /*4700*/  FFMA.FTZ R39, R95.reuse, R36, R38 ;  /* 0x000000245f277223 */ /* 0x040fe20000010026 */
[----:B------:R-:W-:Y:S01]  /*4710*/  SHF.L.U32 R37, R82, 0x10, RZ ;  /* 0x0000001052257819 */ /* 0x000fe200000006ff */
[----:B------:R-:W-:Y:S01]  /*4720*/  FFMA.FTZ R86, R95, R86, R105 ;  /* 0x000000565f567223 */ /* 0x000fe20000010069 */
[----:B------:R-:W-:Y:S01]  /*4730*/  SHF.L.U32 R85, R84, 0x10, RZ ;  /* 0x0000001054557819 */ /* 0x000fe200000006ff */
[----:B------:R-:W-:Y:S01]  /*4740*/  FFMA.FTZ R27, R81, R20, R22 ;  /* 0x00000014511b7223 */ /* 0x000fe20000010016 */
[C---:B------:R-:W-:Y:S01]  /*4750*/  PRMT R36, R83.reuse, 0x7632, R36 ;  /* 0x0000763253247816 */ /* 0x040fe20000000024 */
[----:B------:R-:W4:Y:S01]  /*4760*/  LDG.E.128 R20, desc[UR6][R100.64+0x5800] ;  /* 0x0058000664147981 */ /* 0x000f22000c1e1d00 */
[----:B------:R-:W-:Y:S01]  /*4770*/  SHF.L.U32 R83, R83, 0x10, RZ ;  /* 0x0000001053537819 */ /* 0x000fe200000006ff */
[C---:B------:R-:W-:Y:S01]  /*4780*/  FFMA.FTZ R37, R26.reuse, R37, R39 ;  /* 0x000000251a257223 */ /* 0x040fe20000010027 */
[----:B------:R-:W-:Y:S01]  /*4790*/  FFMA.FTZ R86, R26, R85, R86 ;  /* 0x000000551a567223 */ /* 0x000fe20000010056 */
[----:B------:R-:W-:-:S02]  /*47a0*/  PRMT R82, R52, 0x7632, R82 ;  /* 0x0000763234527816 */ /* 0x000fc40000000052 */
[----:B------:R-:W-:Y:S01]  /*47b0*/  SHF.L.U32 R85, R52, 0x10, RZ ;  /* 0x0000001034557819 */ /* 0x000fe200000006ff */
[C---:B------:R-:W-:Y:S02]  /*47c0*/  IMAD.U32 R39, R87.reuse, 0x10000, RZ ;  /* 0x0001000057277824 */ /* 0x040fe400078e00ff */
[----:B------:R-:W-:Y:S01]  /*47d0*/  FFMA.FTZ R38, R80, R83, R37 ;  /* 0x0000005350267223 */ /* 0x000fe20000010025 */
[----:B------:R-:W-:Y:S02]  /*47e0*/  PRMT R87, R87, 0x7632, R87 ;  /* 0x0000763257577816 */ /* 0x000fe40000000057 */
[----:B------:R-:W-:Y:S01]  /*47f0*/  SHF.L.U32 R37, R82, 0x10, RZ ;  /* 0x0000001052257819 */ /* 0x000fe200000006ff */
[----:B------:R-:W-:Y:S01]  /*4800*/  FFMA.FTZ R85, R94, R85, R76 ;  /* 0x000000555e557223 */ /* 0x000fe2000001004c */
[----:B------:R-:W-:Y:S01]  /*4810*/  IMAD.U32 R52, R53, 0x10000, RZ ;  /* 0x0001000035347824 */ /* 0x000fe200078e00ff */
[----:B------:R-:W-:Y:S01]  /*4820*/  SHF.L.U32 R36, R36, 0x10, RZ ;  /* 0x0000001024247819 */ /* 0x000fe200000006ff */
[----:B------:R-:W-:Y:S01]  /*4830*/  FFMA.FTZ R39, R80, R39, R86 ;  /* 0x0000002750277223 */ /* 0x000fe20000010056 */
[----:B------:R-:W-:Y:S01]  /*4840*/  SHF.L.U32 R82, R87, 0x10, RZ ;  /* 0x0000001057527819 */ /* 0x000fe200000006ff */
[----:B------:R-:W-:Y:S01]  /*4850*/  FFMA.FTZ R76, R24, R37, R85 ;  /* 0x00000025184c7223 */ /* 0x000fe20000010055 */
[----:B------:R-:W-:Y:S01]  /*4860*/  PRMT R53, R53, 0x7632, R53 ;  /* 0x0000763235357816 */ /* 0x000fe20000000035 */
[C-C-:B------:R-:W-:Y:S01]  /*4870*/  FFMA.FTZ R83, R81.reuse, R36, R38.reuse ;  /* 0x0000002451537223 */ /* 0x140fe20000010026 */
[C---:B------:R-:W-:Y:S01]  /*4880*/  PRMT R38, R16.reuse, 0x7632, R38 ;  /* 0x0000763210267816 */ /* 0x040fe20000000026 */
[----:B------:R-:W-:Y:S01]  /*4890*/  FFMA.FTZ R82, R81, R82, R39 ;  /* 0x0000005251527223 */ /* 0x000fe20000010027 */
[----:B------:R-:W-:Y:S01]  /*48a0*/  SHF.L.U32 R53, R53, 0x10, RZ ;  /* 0x0000001035357819 */ /* 0x000fe200000006ff */
[----:B------:R-:W-:Y:S01]  /*48b0*/  FFMA.FTZ R37, R25, R52, R76 ;  /* 0x0000003419257223 */ /* 0x000fe2000001004c */
[----:B------:R-:W-:-:S02]  /*48c0*/  SHF.L.U32 R39, R16, 0x10, RZ ;  /* 0x0000001010277819 */ /* 0x000fc400000006ff */
[----:B------:R-:W-:Y:S01]  /*48d0*/  PRMT R16, R54, 0x7632, R16 ;  /* 0x0000763236107816 */ /* 0x000fe20000000010 */
[----:B------:R-:W-:Y:S01]  /*48e0*/  FFMA.FTZ R36, R96, R53, R37 ;  /* 0x0000003560247223 */ /* 0x000fe20000010025 */
[----:B------:R-:W-:Y:S01]  /*48f0*/  SHF.L.U32 R54, R54, 0x10, RZ ;  /* 0x0000001036367819 */ /* 0x000fe200000006ff */
[----:B------:R-:W-:Y:S01]  /*4900*/  FFMA.FTZ R85, R94, R39, R78 ;  /* 0x000000275e557223 */ /* 0x000fe2000001004e */
[----:B------:R-:W-:Y:S01]  /*4910*/  SHF.L.U32 R53, R38, 0x10, RZ ;  /* 0x0000001026357819 */ /* 0x000fe200000006ff */
[----:B------:R-:W-:Y:S02]  /*4920*/  IMAD.U32 R37, R16, 0x10000, RZ ;  /* 0x0001000010257824 */ /* 0x000fe400078e00ff */
[----:B------:R-:W-:Y:S01]  /*4930*/  FFMA.FTZ R39, R95, R54, R36 ;  /* 0x000000365f277223 */ /* 0x000fe20000010024 */
[C---:B------:R-:W-:Y:S01]  /*4940*/  SHF.L.U32 R36, R17.reuse, 0x10, RZ ;  /* 0x0000001011247819 */ /* 0x040fe200000006ff */
[----:B------:R-:W-:Y:S01]  /*4950*/  FFMA.FTZ R38, R24, R53, R85 ;  /* 0x0000003518267223 */ /* 0x000fe20000010055 */
[----:B------:R-:W-:Y:S01]  /*4960*/  PRMT R16, R17, 0x7632, R16 ;  /* 0x0000763211107816 */ /* 0x000fe20000000010 */
[----:B------:R-:W-:Y:S01]  /*4970*/  FFMA.FTZ R53, R26, R37, R39 ;  /* 0x000000251a357223 */ /* 0x000fe20000010027 */
[----:B------:R-:W-:Y:S01]  /*4980*/  SHF.L.U32 R17, R55, 0x10, RZ ;  /* 0x0000001037117819 */ /* 0x000fe200000006ff */
[----:B------:R-:W-:-:S02]  /*4990*/  FFMA.FTZ R87, R25, R36, R38 ;  /* 0x0000002419577223 */ /* 0x000fc40000010026 */
[----:B------:R-:W4:Y:S01]  /*49a0*/  LDG.E.128 R36, desc[UR6][R100.64+0x9000] ;  /* 0x0090000664247981 */ /* 0x000f22000c1e1d00 */
[----:B------:R-:W-:Y:S01]  /*49b0*/  SHF.L.U32 R85, R16, 0x10, RZ ;  /* 0x0000001010557819 */ /* 0x000fe200000006ff */
[----:B------:R-:W-:Y:S01]  /*49c0*/  FFMA.FTZ R84, R80, R17, R53 ;  /* 0x0000001150547223 */ /* 0x000fe20000010035 */
[----:B------:R-:W-:Y:S02]  /*49d0*/  PRMT R16, R55, 0x7632, R16 ;  /* 0x0000763237107816 */ /* 0x000fe40000000010 */
[----:B------:R-:W4:Y:S01]  /*49e0*/  LDG.E.128 R52, desc[UR6][R100.64+0xc800] ;  /* 0x00c8000664347981 */ /* 0x000f22000c1e1d00 */
[C---:B------:R-:W-:Y:S01]  /*49f0*/  IMAD.U32 R76, R18.reuse, 0x10000, RZ ;  /* 0x00010000124c7824 */ /* 0x040fe200078e00ff */
[----:B------:R-:W-:Y:S01]  /*4a00*/  PRMT R18, R18, 0x7632, R18 ;  /* 0x0000763212127816 */ /* 0x000fe20000000012 */
[----:B------:R-:W-:Y:S01]  /*4a10*/  FFMA.FTZ R78, R96, R85, R87 ;  /* 0x00000055604e7223 */ /* 0x000fe20000010057 */
[C---:B------:R-:W-:Y:S02]  /*4a20*/  PRMT R86, R68.reuse, 0x7632, R86 ;  /* 0x0000763244567816 */ /* 0x040fe40000000056 */
[----:B------:R-:W-:Y:S01]  /*4a30*/  SHF.L.U32 R68, R68, 0x10, RZ ;  /* 0x0000001044447819 */ /* 0x000fe200000006ff */
[----:B------:R-:W-:Y:S01]  /*4a40*/  FFMA.FTZ R85, R95, R76, R78 ;  /* 0x0000004c5f557223 */ /* 0x000fe2000001004e */
[----:B------:R-:W-:-:S02]  /*4a50*/  SHF.L.U32 R16, R16, 0x10, RZ ;  /* 0x0000001010107819 */ /* 0x000fc400000006ff */
[----:B------:R-:W-:Y:S01]  /*4a60*/  SHF.L.U32 R17, R18, 0x10, RZ ;  /* 0x0000001012117819 */ /* 0x000fe200000006ff */
[----:B------:R-:W-:Y:S01]  /*4a70*/  FFMA.FTZ R79, R94, R68, R79 ;  /* 0x000000445e4f7223 */ /* 0x000fe2000001004f */
[----:B------:R-:W-:Y:S02]  /*4a80*/  SHF.L.U32 R87, R86, 0x10, RZ ;  /* 0x0000001056577819 */ /* 0x000fe400000006ff */
[----:B------:R-:W-:Y:S01]  /*4a90*/  PRMT R68, R19, 0x7632, R68 ;  /* 0x0000763213447816 */ /* 0x000fe20000000044 */
[----:B------:R-:W-:Y:S01]  /*4aa0*/  FFMA.FTZ R84, R81, R16, R84 ;  /* 0x0000001051547223 */ /* 0x000fe20000010054 */
[----:B------:R-:W-:Y:S01]  /*4ab0*/  SHF.L.U32 R19, R19, 0x10, RZ ;  /* 0x0000001013137819 */ /* 0x000fe200000006ff */
[----:B------:R-:W-:Y:S01]  /*4ac0*/  FFMA.FTZ R17, R26, R17, R85 ;  /* 0x000000111a117223 */ /* 0x000fe20000010055 */
[C---:B------:R-:W-:Y:S01]  /*4ad0*/  PRMT R16, R69.reuse, 0x7632, R16 ;  /* 0x0000763245107816 */ /* 0x040fe20000000010 */
        /* <DEDUP_REMOVED lines=13> */
[----:B------:R-:W-:Y:S02]  /*4bb0*/  FFMA.FTZ R69, R95, R16, R18 ;  /* 0x000000105f457223 */ /* 0x000fe40000010012 */
[----:B------:R-:W4:Y:S01]  /*4bc0*/  LDG.E.128 R16, desc[UR6][R100.64+0x10000] ;  /* 0x0100000664107981 */ /* 0x000f22000c1e1d00 */
[C---:B------:R-:W-:Y:S01]  /*4bd0*/  IMAD.U32 R78, R41.reuse, 0x10000, RZ ;  /* 0x00010000294e7824 */ /* 0x040fe200078e00ff */
[----:B------:R-:W-:Y:S02]  /*4be0*/  PRMT R40, R41, 0x7632, R40 ;  /* 0x0000763229287816 */ /* 0x000fe40000000028 */
[----:B------:R-:W-:Y:S01]  /*4bf0*/  SHF.L.U32 R41, R70, 0x10, RZ ;  /* 0x0000001046297819 */ /* 0x000fe200000006ff */
[----:B------:R-:W-:Y:S01]  /*4c00*/  FFMA.FTZ R79, R25, R78, R86 ;  /* 0x0000004e194f7223 */ /* 0x000fe20000010056 */
[----:B------:R-:W-:-:S02]  /*4c10*/  SHF.L.U32 R77, R40, 0x10, RZ ;  /* 0x00000010284d7819 */ /* 0x000fc400000006ff */
[----:B------:R-:W-:Y:S01]  /*4c20*/  SHF.L.U32 R68, R68, 0x10, RZ ;  /* 0x0000001044447819 */ /* 0x000fe200000006ff */
[----:B------:R-:W-:Y:S01]  /*4c30*/  FFMA.FTZ R69, R26, R41, R69 ;  /* 0x000000291a457223 */ /* 0x000fe20000010045 */
[C---:B------:R-:W-:Y:S02]  /*4c40*/  SHF.L.U32 R41, R71.reuse, 0x10, RZ ;  /* 0x0000001047297819 */ /* 0x040fe400000006ff */
[----:B------:R-:W-:Y:S01]  /*4c50*/  PRMT R71, R71, 0x7632, R71 ;  /* 0x0000763247477816 */ /* 0x000fe20000000047 */
[----:B------:R-:W-:Y:S01]  /*4c60*/  FFMA.FTZ R78, R96, R77, R79 ;  /* 0x0000004d604e7223 */ /* 0x000fe2000001004f */
[--C-:B------:R-:W-:Y:S01]  /*4c70*/  FFMA.FTZ R85, R81, R68, R76.reuse ;  /* 0x0000004451557223 */ /* 0x100fe2000001004c */
[----:B------:R-:W-:Y:S01]  /*4c80*/  IMAD.U32 R70, R42, 0x10000, RZ ;  /* 0x000100002a467824 */ /* 0x000fe200078e00ff */
[C---:B------:R-:W-:Y:S02]  /*4c90*/  PRMT R76, R60.reuse, 0x7632, R76 ;  /* 0x000076323c4c7816 */ /* 0x040fe4000000004c */
[----:B------:R-:W-:Y:S01]  /*4ca0*/  SHF.L.U32 R79, R60, 0x10, RZ ;  /* 0x000000103c4f7819 */ /* 0x000fe200000006ff */
[----:B------:R-:W-:Y:S01]  /*4cb0*/  FFMA.FTZ R40, R80, R41, R69 ;  /* 0x0000002950287223 */ /* 0x000fe20000010045 */
[----:B------:R-:W-:-:S02]  /*4cc0*/  PRMT R42, R42, 0x7632, R42 ;  /* 0x000076322a2a7816 */ /* 0x000fc4000000002a */
[----:B------:R-:W-:Y:S01]  /*4cd0*/  SHF.L.U32 R86, R71, 0x10, RZ ;  /* 0x0000001047567819 */ /* 0x000fe200000006ff */
[----:B------:R-:W-:Y:S01]  /*4ce0*/  FFMA.FTZ R77, R95, R70, R78 ;  /* 0x000000465f4d7223 */ /* 0x000fe2000001004e */
[----:B------:R-:W-:Y:S01]  /*4cf0*/  SHF.L.U32 R87, R76, 0x10, RZ ;  /* 0x000000104c577819 */ /* 0x000fe200000006ff */
[----:B------:R-:W-:Y:S01]  /*4d00*/  FFMA.FTZ R79, R94, R79, R88 ;  /* 0x0000004f5e4f7223 */ /* 0x000fe20000010058 */
[----:B------:R-:W-:Y:S01]  /*4d10*/  SHF.L.U32 R41, R42, 0x10, RZ ;  /* 0x000000102a297819 */ /* 0x000fe200000006ff */
[----:B------:R-:W4:Y:S01]  /*4d20*/  LDG.E.128 R68, desc[UR6][R100.64+0x13800] ;  /* 0x0138000664447981 */ /* 0x000f22000c1e1d00 */
[----:B------:R-:W-:Y:S01]  /*4d30*/  FFMA.FTZ R86, R81, R86, R40 ;  /* 0x0000005651567223 */ /* 0x000fe20000010028 */
[C---:B------:R-:W-:Y:S01]  /*4d40*/  IMAD.U32 R40, R61.reuse, 0x10000, RZ ;  /* 0x000100003d287824 */ /* 0x040fe200078e00ff */
        /* <DEDUP_REMOVED lines=8> */
[----:B------:R-:W-:Y:S01]  /*4dd0*/  FFMA.FTZ R89, R94, R48, R89 ;  /* 0x000000305e597223 */ /* 0x000fe20000010059 */
[----:B------:R-:W-:Y:S01]  /*4de0*/  SHF.L.U32 R87, R60, 0x10, RZ ;  /* 0x000000103c577819 */ /* 0x000fe200000006ff */
[----:B------:R-:W-:Y:S01]  /*4df0*/  FFMA.FTZ R60, R80, R41, R77 ;  /* 0x00000029503c7223 */ /* 0x000fe2000001004d */
[----:B------:R-:W-:Y:S01]  /*4e00*/  PRMT R48, R43, 0x7632, R48 ;  /* 0x000076322b307816 */ /* 0x000fe20000000030 */
[----:B------:R-:W-:Y:S01]  /*4e10*/  FFMA.FTZ R76, R96, R61, R79 ;  /* 0x0000003d604c7223 */ /* 0x000fe2000001004f */
[C---:B------:R-:W-:Y:S01]  /*4e20*/  PRMT R77, R49.reuse, 0x7632, R77 ;  /* 0x00007632314d7816 */ /* 0x040fe2000000004d */
[----:B------:R-:W-:Y:S01]  /*4e30*/  FFMA.FTZ R88, R24, R87, R89 ;  /* 0x0000005718587223 */ /* 0x000fe20000010059 */
[----:B------:R-:W-:Y:S01]  /*4e40*/  SHF.L.U32 R78, R49, 0x10, RZ ;  /* 0x00000010314e7819 */ /* 0x000fe200000006ff */
[----:B------:R-:W4:Y:S01]  /*4e50*/  LDG.E.128 R40, desc[UR6][R100.64+0x17000] ;  /* 0x0170000664287981 */ /* 0x000f22000c1e1d00 */
[C---:B------:R-:W-:Y:S01]  /*4e60*/  PRMT R61, R62.reuse, 0x7632, R61 ;  /* 0x000076323e3d7816 */ /* 0x040fe2000000003d */
[----:B------:R-:W-:Y:S01]  /*4e70*/  IMAD.U32 R62, R62, 0x10000, RZ ;  /* 0x000100003e3e7824 */ /* 0x000fe200078e00ff */
[----:B------:R-:W-:Y:S01]  /*4e80*/  SHF.L.U32 R77, R77, 0x10, RZ ;  /* 0x000000104d4d7819 */ /* 0x000fe200000006ff */
[----:B------:R-:W-:Y:S01]  /*4e90*/  FFMA.FTZ R79, R25, R78, R88 ;  /* 0x0000004e194f7223 */ /* 0x000fe20000010058 */
[----:B------:R-:W-:Y:S01]  /*4ea0*/  SHF.L.U32 R61, R61, 0x10, RZ ;  /* 0x000000103d3d7819 */ /* 0x000fe200000006ff */
[----:B------:R-:W-:Y:S01]  /*4eb0*/  FFMA.FTZ R49, R95, R62, R76 ;  /* 0x0000003e5f317223 */ /* 0x000fe2000001004c */
[----:B------:R-:W-:Y:S01]  /*4ec0*/  SHF.L.U32 R48, R48, 0x10, RZ ;  /* 0x0000001030307819 */ /* 0x000fe200000006ff */
[----:B------:R-:W-:Y:S01]  /*4ed0*/  FFMA.FTZ R62, R96, R77, R79 ;  /* 0x0000004d603e7223 */ /* 0x000fe2000001004f */
[----:B--2---:R-:W-:Y:S01]  /*4ee0*/  SHF.L.U32 R79, R56, 0x10, RZ ;  /* 0x00000010384f7819 */ /* 0x004fe200000006ff */
[----:B------:R-:W-:Y:S01]  /*4ef0*/  FFMA.FTZ R61, R26, R61, R49 ;  /* 0x0000003d1a3d7223 */ /* 0x000fe20000010031 */
[----:B------:R-:W-:-:S02]  /*4f00*/  IMAD.U32 R49, R63, 0x10000, RZ ;  /* 0x000100003f317824 */ /* 0x000fc400078e00ff */
[----:B------:R-:W-:Y:S01]  /*4f10*/  FFMA.FTZ R87, R81, R48, R60 ;  /* 0x0000003051577223 */ /* 0x000fe2000001003c */
[----:B------:R-:W-:Y:S02]  /*4f20*/  SHF.L.U32 R60, R50, 0x10, RZ ;  /* 0x00000010323c7819 */ /* 0x000fe400000006ff */
[----:B------:R-:W-:Y:S02]  /*4f30*/  PRMT R63, R63, 0x7632, R63 ;  /* 0x000076323f3f7816 */ /* 0x000fe4000000003f */
        /* <DEDUP_REMOVED lines=8> */
[----:B------:R-:W2:Y:S01]  /*4fc0*/  LDG.E.128 R60, desc[UR6][R100.64+0x1a800] ;  /* 0x01a80006643c7981 */ /* 0x000ea2000c1e1d00 */
[----:B------:R-:W-:Y:S01]  /*4fd0*/  SHF.L.U32 R50, R57, 0x10, RZ ;  /* 0x0000001039327819 */ /* 0x000fe200000006ff */
[----:B------:R-:W-:Y:S01]  /*4fe0*/  FFMA.FTZ R56, R24, R79, R89 ;  /* 0x0000004f18387223 */ /* 0x000fe20000010059 */
[----:B------:R-:W-:Y:S01]  /*4ff0*/  FFMA.FTZ R88, R81, R88, R48 ;  /* 0x0000005851587223 */ /* 0x000fe20000010030 */
[----:B---3--:R-:W-:Y:S01]  /*5000*/  SHF.L.U32 R48, R64, 0x10, RZ ;  /* 0x0000001040307819 */ /* 0x008fe200000006ff */
[----:B------:R-:W-:Y:S01]  /*5010*/  FFMA.FTZ R89, R26, R49, R77 ;  /* 0x000000311a597223 */ /* 0x000fe2000001004d */
[----:B------:R-:W-:Y:S01]  /*5020*/  PRMT R57, R57, 0x7632, R57 ;  /* 0x0000763239397816 */ /* 0x000fe20000000039 */
[----:B------:R-:W-:Y:S01]  /*5030*/  FFMA.FTZ R105, R25, R50, R56 ;  /* 0x0000003219697223 */ /* 0x000fe20000010038 */
[----:B------:R-:W-:-:S02]  /*5040*/  SHF.L.U32 R49, R51, 0x10, RZ ;  /* 0x0000001033317819 */ /* 0x000fc400000006ff */
[----:B------:R-:W-:Y:S01]  /*5050*/  PRMT R64, R64, 0x7632, R64 ;  /* 0x0000763240407816 */ /* 0x000fe20000000040 */
[----:B------:R-:W-:Y:S01]  /*5060*/  FFMA.FTZ R107, R94, R48, R91 ;  /* 0x000000305e6b7223 */ /* 0x000fe2000001005b */
[----:B------:R-:W-:Y:S01]  /*5070*/  SHF.L.U32 R57, R57, 0x10, RZ ;  /* 0x0000001039397819 */ /* 0x000fe200000006ff */
[----:B------:R-:W-:Y:S01]  /*5080*/  FFMA.FTZ R48, R80, R49, R89 ;  /* 0x0000003150307223 */ /* 0x000fe20000010059 */
[----:B------:R-:W-:Y:S01]  /*5090*/  PRMT R49, R58, 0x7632, R49 ;  /* 0x000076323a317816 */ /* 0x000fe20000000031 */
[----:B------:R-:W-:Y:S01]  /*50a0*/  IMAD.U32 R91, R64, 0x10000, RZ ;  /* 0x00010000405b7824 */ /* 0x000fe200078e00ff */
[----:B------:R-:W3:Y:S01]  /*50b0*/  LDG.E.128 R76, desc[UR6][R100.64+0x1e000] ;  /* 0x01e00006644c7981 */ /* 0x000ee2000c1e1d00 */
[----:B------:R-:W-:Y:S01]  /*50c0*/  PRMT R51, R51, 0x7632, R51 ;  /* 0x0000763233337816 */ /* 0x000fe20000000033 */
[----:B------:R-:W-:Y:S01]  /*50d0*/  FFMA.FTZ R50, R96, R57, R105 ;  /* 0x0000003960327223 */ /* 0x000fe20000010069 */
[----:B------:R-:W-:Y:S01]  /*50e0*/  SHF.L.U32 R58, R58, 0x10, RZ ;  /* 0x000000103a3a7819 */ /* 0x000fe200000006ff */
[----:B------:R-:W-:Y:S01]  /*50f0*/  FFMA.FTZ R98, R24, R91, R107 ;  /* 0x0000005b18627223 */ /* 0x000fe2000001006b */
[----:B------:R-:W-:-:S02]  /*5100*/  PRMT R56, R65, 0x7632, R56 ;  /* 0x0000763241387816 */ /* 0x000fc40000000038 */
[----:B------:R-:W-:Y:S02]  /*5110*/  SHF.L.U32 R90, R65, 0x10, RZ ;  /* 0x00000010415a7819 */ /* 0x000fe400000006ff */
[----:B------:R-:W-:Y:S01]  /*5120*/  SHF.L.U32 R64, R51, 0x10, RZ ;  /* 0x0000001033407819 */ /* 0x000fe200000006ff */
[----:B------:R-:W-:Y:S01]  /*5130*/  FFMA.FTZ R51, R95, R58, R50 ;  /* 0x0000003a5f337223 */ /* 0x000fe20000010032 */
[----:B------:R-:W-:Y:S01]  /*5140*/  SHF.L.U32 R49, R49, 0x10, RZ ;  /* 0x0000001031317819 */ /* 0x000fe200000006ff */
[----:B------:R-:W-:Y:S02]  /*5150*/  IMAD.U32 R57, R56, 0x10000, RZ ;  /* 0x0001000038397824 */ /* 0x000fe400078e00ff */
[----:B------:R-:W-:Y:S01]  /*5160*/  FFMA.FTZ R65, R25, R90, R98 ;  /* 0x0000005a19417223 */ /* 0x000fe20000010062 */
[----:B------:R-:W-:Y:S01]  /*5170*/  FFMA.FTZ R64, R81, R64, R48 ;  /* 0x0000004051407223 */ /* 0x000fe20000010030 */
[----:B------:R-:W-:Y:S01]  /*5180*/  FFMA.FTZ R51, R26, R49, R51 ;  /* 0x000000311a337223 */ /* 0x000fe20000010033 */
[----:B------:R-:W-:Y:S01]  /*5190*/  SHF.L.U32 R49, R59, 0x10, RZ ;  /* 0x000000103b317819 */ /* 0x000fe200000006ff */
[----:B------:R-:W-:Y:S01]  /*51a0*/  FFMA.FTZ R50, R96, R57, R65 ;  /* 0x0000003960327223 */ /* 0x000fe20000010041 */
[----:B------:R-:W-:-:S02]  /*51b0*/  SHF.L.U32 R48, R66, 0x10, RZ ;  /* 0x0000001042307819 */ /* 0x000fc400000006ff */
[----:B------:R-:W-:Y:S01]  /*51c0*/  PRMT R66, R66, 0x7632, R66 ;  /* 0x0000763242427816 */ /* 0x000fe20000000042 */
[----:B------:R-:W-:Y:S01]  /*51d0*/  FFMA.FTZ R56, R80, R49, R51 ;  /* 0x0000003150387223 */ /* 0x000fe20000010033 */
[C---:B------:R-:W-:Y:S01]  /*51e0*/  PRMT R58, R44.reuse, 0x7632, R58 ;  /* 0x000076322c3a7816 */ /* 0x040fe2000000003a */
[----:B------:R-:W-:Y:S01]  /*51f0*/  FFMA.FTZ R51, R95, R48, R50 ;  /* 0x000000305f337223 */ /* 0x000fe20000010032 */
[----:B------:R-:W-:Y:S02]  /*5200*/  SHF.L.U32 R89, R44, 0x10, RZ ;  /* 0x000000102c597819 */ /* 0x000fe400000006ff */
[----:B------:R-:W-:Y:S02]  /*5210*/  SHF.L.U32 R49, R66, 0x10, RZ ;  /* 0x0000001042317819 */ /* 0x000fe400000006ff */
[----:B------:R-:W-:Y:S01]  /*5220*/  SHF.L.U32 R91, R58, 0x10, RZ ;  /* 0x000000103a5b7819 */ /* 0x000fe200000006ff */
[----:B------:R-:W-:Y:S01]  /*5230*/  FFMA.FTZ R89, R94, R89, R92 ;  /* 0x000000595e597223 */ /* 0x000fe2000001005c */
[----:B------:R-:W-:Y:S01]  /*5240*/  PRMT R59, R59, 0x7632, R59 ;  /* 0x000076323b3b7816 */ /* 0x000fe2000000003b */
[----:B------:R-:W-:Y:S01]  /*5250*/  FFMA.FTZ R65, R26, R49, R51 ;  /* 0x000000311a417223 */ /* 0x000fe20000010033 */
[----:B------:R-:W-:Y:S01]  /*5260*/  PRMT R57, R67, 0x7632, R57 ;  /* 0x0000763243397816 */ /* 0x000fe20000000039 */
[----:B------:R-:W3:Y:S01]  /*5270*/  LDG.E.128 R48, desc[UR6][R100.64+0x21800] ;  /* 0x0218000664307981 */ /* 0x000ee2000c1e1d00 */
[C---:B------:R-:W-:Y:S01]  /*5280*/  PRMT R58, R45.reuse, 0x7632, R58 ;  /* 0x000076322d3a7816 */ /* 0x040fe2000000003a */
[----:B------:R-:W-:Y:S01]  /*5290*/  FFMA.FTZ R92, R24, R91, R89 ;  /* 0x0000005b185c7223 */ /* 0x000fe20000010059 */
[----:B------:R-:W-:Y:S01]  /*52a0*/  SHF.L.U32 R90, R45, 0x10, RZ ;  /* 0x000000102d5a7819 */ /* 0x000fe200000006ff */
[----:B------:R-:W-:Y:S01]  /*52b0*/  IMAD.U32 R67, R67, 0x10000, RZ ;  /* 0x0001000043437824 */ /* 0x000fe200078e00ff */
[----:B------:R-:W-:Y:S01]  /*52c0*/  SHF.L.U32 R44, R59, 0x10, RZ ;  /* 0x000000103b2c7819 */ /* 0x000fe200000006ff */
[----:B------:R-:W-:Y:S01]  /*52d0*/  IMAD.U32 R45, R58, 0x10000, RZ ;  /* 0x000100003a2d7824 */ /* 0x000fe200078e00ff */
[----:B------:R-:W-:Y:S01]  /*52e0*/  SHF.L.U32 R66, R57, 0x10, RZ ;  /* 0x0000001039427819 */ /* 0x000fe200000006ff */
[----:B------:R-:W-:Y:S01]  /*52f0*/  FFMA.FTZ R57, R25, R90, R92 ;  /* 0x0000005a19397223 */ /* 0x000fe2000001005c */
[----:B------:R-:W-:Y:S01]  /*5300*/  FFMA.FTZ R67, R80, R67, R65 ;  /* 0x0000004350437223 */ /* 0x000fe20000010041 */
[----:B------:R-:W-:Y:S01]  /*5310*/  FFMA.FTZ R65, R81, R44, R56 ;  /* 0x0000002c51417223 */ /* 0x000fe20000010038 */
[----:B------:R-:W-:Y:S01]  /*5320*/  SHF.L.U32 R58, R32, 0x10, RZ ;  /* 0x00000010203a7819 */ /* 0x000fe200000006ff */
[----:B------:R-:W-:Y:S01]  /*5330*/  FFMA.FTZ R56, R96, R45, R57 ;  /* 0x0000002d60387223 */ /* 0x000fe20000010039 */
[----:B------:R-:W-:-:S02]  /*5340*/  PRMT R45, R32, 0x7632, R45 ;  /* 0x00007632202d7816 */ /* 0x000fc4000000002d */
[----:B------:R-:W-:Y:S01]  /*5350*/  SHF.L.U32 R44, R46, 0x10, RZ ;  /* 0x000000102e2c7819 */ /* 0x000fe200000006ff */
[----:B------:R-:W-:Y:S01]  /*5360*/  FFMA.FTZ R93, R94, R58, R93 ;  /* 0x0000003a5e5d7223 */ /* 0x000fe2000001005d */
[----:B------:R-:W-:Y:S02]  /*5370*/  SHF.L.U32 R57, R45, 0x10, RZ ;  /* 0x000000102d397819 */ /* 0x000fe400000006ff */
[----:B------:R-:W-:Y:S01]  /*5380*/  PRMT R32, R46, 0x7632, R32 ;  /* 0x000076322e207816 */ /* 0x000fe20000000020 */
[----:B------:R-:W-:Y:S01]  /*5390*/  FFMA.FTZ R66, R81, R66, R67 ;  /* 0x0000004251427223 */ /* 0x000fe20000010043 */
[----:B------:R-:W-:Y:S01]  /*53a0*/  FFMA.FTZ R59, R95, R44, R56 ;  /* 0x0000002c5f3b7223 */ /* 0x000fe20000010038 */
[----:B------:R-:W-:Y:S01]  /*53b0*/  FFMA.FTZ R58, R24, R57, R93 ;  /* 0x00000039183a7223 */ /* 0x000fe2000001005d */
[C---:B------:R-:W-:Y:S01]  /*53c0*/  PRMT R67, R47.reuse, 0x7632, R67 ;  /* 0x000076322f437816 */ /* 0x040fe20000000043 */
[----:B------:R-:W-:Y:S01]  /*53d0*/  IMAD.U32 R57, R32, 0x10000, RZ ;  /* 0x0001000020397824 */ /* 0x000fe200078e00ff */
[----:B------:R-:W-:-:S02]  /*53e0*/  SHF.L.U32 R89, R47, 0x10, RZ ;  /* 0x000000102f597819 */ /* 0x000fc400000006ff */
[C---:B------:R-:W-:Y:S01]  /*53f0*/  SHF.L.U32 R56, R33.reuse, 0x10, RZ ;  /* 0x0000001021387819 */ /* 0x040fe200000006ff */
[----:B------:R-:W3:Y:S01]  /*5400*/  LDG.E.128 R44, desc[UR6][R100.64+0x25000] ;  /* 0x02500006642c7981 */ /* 0x000ee2000c1e1d00 */
[----:B------:R-:W-:Y:S02]  /*5410*/  PRMT R90, R28, 0x7632, R90 ;  /* 0x000076321c5a7816 */ /* 0x000fe4000000005a */
[----:B------:R-:W-:Y:S01]  /*5420*/  PRMT R32, R33, 0x7632, R32 ;  /* 0x0000763221207816 */ /* 0x000fe20000000020 */
[----:B------:R-:W-:Y:S01]  /*5430*/  FFMA.FTZ R33, R26, R57, R59 ;  /* 0x000000391a217223 */ /* 0x000fe2000001003b */
[----:B------:R-:W-:Y:S01]  /*5440*/  SHF.L.U32 R28, R28, 0x10, RZ ;  /* 0x000000101c1c7819 */ /* 0x000fe200000006ff */
[----:B------:R-:W-:Y:S02]  /*5450*/  FFMA.FTZ R93, R25, R56, R58 ;  /* 0x00000038195d7223 */ /* 0x000fe4000001003a */
[----:B------:R-:W3:Y:S01]  /*5460*/  LDG.E.128 R56, desc[UR6][R100.64+0x28800] ;  /* 0x0288000664387981 */ /* 0x000ee2000c1e1d00 */
[----:B------:R-:W-:Y:S01]  /*5470*/  SHF.L.U32 R105, R90, 0x10, RZ ;  /* 0x000000105a697819 */ /* 0x000fe200000006ff */
[----:B------:R-:W-:Y:S01]  /*5480*/  FFMA.FTZ R3, R94, R28, R3 ;  /* 0x0000001c5e037223 */ /* 0x000fe20000010003 */
[----:B------:R-:W-:-:S02]  /*5490*/  SHF.L.U32 R91, R32, 0x10, RZ ;  /* 0x00000010205b7819 */ /* 0x000fc400000006ff */
[----:B------:R-:W-:Y:S01]  /*54a0*/  SHF.L.U32 R28, R67, 0x10, RZ ;  /* 0x00000010431c7819 */ /* 0x000fe200000006ff */
[--C-:B------:R-:W-:Y:S01]  /*54b0*/  FFMA.FTZ R98, R24, R105, R3.reuse ;  /* 0x0000006918627223 */ /* 0x100fe20000010003 */
[----:B------:R-:W-:Y:S01]  /*54c0*/  PRMT R3, R34, 0x7632, R3 ;  /* 0x0000763222037816 */ /* 0x000fe20000000003 */
[----:B------:R-:W-:Y:S01]  /*54d0*/  FFMA.FTZ R90, R96, R91, R93 ;  /* 0x0000005b605a7223 */ /* 0x000fe2000001005d */
        /* <DEDUP_REMOVED lines=8> */
[C---:B-----5:R-:W-:Y:S01]  /*5560*/  PRMT R34, R72.reuse, 0x7632, R34 ;  /* 0x0000763248227816 */ /* 0x060fe20000000022 */
[----:B------:R-:W-:-:S02]  /*5570*/  IMAD.U32 R72, R72, 0x10000, RZ ;  /* 0x0001000048487824 */ /* 0x000fc400078e00ff */
[----:B------:R-:W-:Y:S01]  /*5580*/  FFMA.FTZ R3, R81, R28, R32 ;  /* 0x0000001c51037223 */ /* 0x000fe20000010020 */
[----:B------:R-:W-:Y:S01]  /*5590*/  FFMA.FTZ R32, R96, R67, R89 ;  /* 0x0000004360207223 */ /* 0x000fe20000010059 */
[----:B------:R-:W-:Y:S01]  /*55a0*/  FFMA.FTZ R33, R26, R29, R33 ;  /* 0x0000001d1a217223 */ /* 0x000fe20000010021 */
[----:B------:R-:W-:Y:S01]  /*55b0*/  SHF.L.U32 R67, R34, 0x10, RZ ;  /* 0x0000001022437819 */ /* 0x000fe200000006ff */
[----:B------:R-:W-:Y:S01]  /*55c0*/  FFMA.FTZ R97, R94, R72, R97 ;  /* 0x000000485e617223 */ /* 0x000fe20000010061 */
[C---:B------:R-:W-:Y:S02]  /*55d0*/  SHF.L.U32 R29, R35.reuse, 0x10, RZ ;  /* 0x00000010231d7819 */ /* 0x040fe400000006ff */
[C---:B------:R-:W-:Y:S02]  /*55e0*/  SHF.L.U32 R28, R30.reuse, 0x10, RZ ;  /* 0x000000101e1c7819 */ /* 0x040fe400000006ff */
[----:B------:R-:W-:Y:S02]  /*55f0*/  PRMT R35, R35, 0x7632, R35 ;  /* 0x0000763223237816 */ /* 0x000fe40000000023 */
[----:B------:R-:W-:Y:S01]  /*5600*/  PRMT R30, R30, 0x7632, R30 ;  /* 0x000076321e1e7816 */ /* 0x000fe2000000001e */
[----:B------:R-:W-:Y:S01]  /*5610*/  FFMA.FTZ R98, R24, R67, R97 ;  /* 0x0000004318627223 */ /* 0x000fe20000010061 */
[C---:B------:R-:W-:Y:S01]  /*5620*/  PRMT R90, R73.reuse, 0x7632, R90 ;  /* 0x00007632495a7816 */ /* 0x040fe2000000005a */
[----:B------:R-:W-:-:S02]  /*5630*/  IMAD.U32 R92, R73, 0x10000, RZ ;  /* 0x00010000495c7824 */ /* 0x000fc400078e00ff */
[----:B------:R-:W-:Y:S01]  /*5640*/  FFMA.FTZ R72, R80, R29, R33 ;  /* 0x0000001d50487223 */ /* 0x000fe20000010021 */
[----:B------:R-:W-:Y:S01]  /*5650*/  FFMA.FTZ R89, R95, R28, R32 ;  /* 0x0000001c5f597223 */ /* 0x000fe20000010020 */
[----:B------:R-:W-:Y:S02]  /*5660*/  SHF.L.U32 R28, R35, 0x10, RZ ;  /* 0x00000010231c7819 */ /* 0x000fe400000006ff */
[----:B------:R-:W-:Y:S01]  /*5670*/  SHF.L.U32 R29, R30, 0x10, RZ ;  /* 0x000000101e1d7819 */ /* 0x000fe200000006ff */
[----:B------:R-:W5:Y:S01]  /*5680*/  LDG.E.128 R32, desc[UR6][R100.64+0x2c000] ;  /* 0x02c0000664207981 */ /* 0x000f62000c1e1d00 */
[----:B------:R-:W-:Y:S01]  /*5690*/  SHF.L.U32 R73, R90, 0x10, RZ ;  /* 0x000000105a497819 */ /* 0x000fe200000006ff */
        /* <DEDUP_REMOVED lines=8> */
[C---:B----4-:R-:W-:Y:S01]  /*5720*/  SHF.L.U32 R91, R8.reuse, 0x10, RZ ;  /* 0x00000010085b7819 */ /* 0x050fe200000006ff */
[----:B------:R-:W-:Y:S01]  /*5730*/  FFMA.FTZ R89, R95, R28, R30 ;  /* 0x0000001c5f597223 */ /* 0x000fe2000001001e */
[----:B------:R-:W-:Y:S01]  /*5740*/  PRMT R90, R8, 0x7632, R90 ;  /* 0x00007632085a7816 */ /* 0x000fe2000000005a */
[----:B------:R-:W-:Y:S01]  /*5750*/  IMAD.U32 R73, R73, 0x10000, RZ ;  /* 0x0001000049497824 */ /* 0x000fe200078e00ff */
[----:B------:R-:W-:Y:S01]  /*5760*/  PRMT R8, R75, 0x7632, R8 ;  /* 0x000076324b087816 */ /* 0x000fe20000000008 */
[----:B------:R-:W-:Y:S02]  /*5770*/  FFMA.FTZ R91, R94, R91, R99 ;  /* 0x0000005b5e5b7223 */ /* 0x000fe40000010063 */
[----:B------:R-:W-:Y:S01]  /*5780*/  FFMA.FTZ R73, R26, R73, R89 ;  /* 0x000000491a497223 */ /* 0x000fe20000010059 */
[----:B------:R-:W-:-:S02]  /*5790*/  SHF.L.U32 R89, R90, 0x10, RZ ;  /* 0x000000105a597819 */ /* 0x000fc400000006ff */
[----:B------:R-:W-:Y:S02]  /*57a0*/  PRMT R72, R31, 0x7632, R72 ;  /* 0x000076321f487816 */ /* 0x000fe40000000048 */
[----:B------:R-:W-:Y:S01]  /*57b0*/  SHF.L.U32 R75, R75, 0x10, RZ ;  /* 0x000000104b4b7819 */ /* 0x000fe200000006ff */
[----:B------:R-:W4:Y:S01]  /*57c0*/  LDG.E.128 R28, desc[UR6][R100.64+0x2f800] ;  /* 0x02f80006641c7981 */ /* 0x000f22000c1e1d00 */
[C---:B------:R-:W-:Y:S01]  /*57d0*/  SHF.L.U32 R92, R9.reuse, 0x10, RZ ;  /* 0x00000010095c7819 */ /* 0x040fe200000006ff */
[----:B------:R-:W-:Y:S01]  /*57e0*/  FFMA.FTZ R24, R24, R89, R91 ;  /* 0x0000005918187223 */ /* 0x000fe2000001005b */
[----:B------:R-:W-:Y:S01]  /*57f0*/  SHF.L.U32 R72, R72, 0x10, RZ ;  /* 0x0000001048487819 */ /* 0x000fe200000006ff */
[----:B------:R-:W-:Y:S01]  /*5800*/  FFMA.FTZ R73, R80, R75, R73 ;  /* 0x0000004b50497223 */ /* 0x000fe20000010049 */
[----:B------:R-:W-:Y:S01]  /*5810*/  PRMT R9, R9, 0x7632, R9 ;  /* 0x0000763209097816 */ /* 0x000fe20000000009 */
[----:B------:R-:W-:Y:S02]  /*5820*/  IMAD.U32 R8, R8, 0x10000, RZ ;  /* 0x0001000008087824 */ /* 0x000fe400078e00ff */
[----:B------:R-:W-:Y:S01]  /*5830*/  FFMA.FTZ R75, R25, R92, R24 ;  /* 0x0000005c194b7223 */ /* 0x000fe20000010018 */
[----:B------:R-:W-:Y:S01]  /*5840*/  FFMA.FTZ R89, R81, R72, R74 ;  /* 0x0000004851597223 */ /* 0x000fe2000001004a */
[----:B------:R-:W-:Y:S01]  /*5850*/  SHF.L.U32 R25, R9, 0x10, RZ ;  /* 0x0000001009197819 */ /* 0x000fe200000006ff */
[----:B------:R-:W-:Y:S01]  /*5860*/  FFMA.FTZ R90, R81, R8, R73 ;  /* 0x00000008515a7223 */ /* 0x000fe20000010049 */
[----:B------:R-:W-:-:S02]  /*5870*/  PRMT R24, R10, 0x7632, R24 ;  /* 0x000076320a187816 */ /* 0x000fc40000000018 */
[----:B------:R-:W-:Y:S02]  /*5880*/  SHF.L.U32 R74, R10, 0x10, RZ ;  /* 0x000000100a4a7819 */ /* 0x000fe400000006ff */
[C---:B------:R-:W-:Y:S02]  /*5890*/  PRMT R72, R11.reuse, 0x7632, R72 ;  /* 0x000076320b487816 */ /* 0x040fe40000000048 */
[----:B------:R-:W-:Y:S02]  /*58a0*/  SHF.L.U32 R73, R11, 0x10, RZ ;  /* 0x000000100b497819 */ /* 0x000fe400000006ff */
[----:B------:R-:W4:Y:S01]  /*58b0*/  LDG.E.128 R8, desc[UR6][R100.64+0x33000] ;  /* 0x0330000664087981 */ /* 0x000f22000c1e1d00 */
[--C-:B------:R-:W-:Y:S01]  /*58c0*/  FFMA.FTZ R96, R96, R25, R75.reuse ;  /* 0x0000001960607223 */ /* 0x100fe2000001004b */
[C---:B------:R-:W-:Y:S01]  /*58d0*/  PRMT R75, R4.reuse, 0x7632, R75 ;  /* 0x00007632044b7816 */ /* 0x040fe2000000004b */
[----:B------:R-:W-:Y:S01]  /*58e0*/  IMAD.U32 R4, R4, 0x10000, RZ ;  /* 0x0001000004047824 */ /* 0x000fe200078e00ff */
[----:B------:R-:W-:-:S02]  /*58f0*/  SHF.L.U32 R92, R12, 0x10, RZ ;  /* 0x000000100c5c7819 */ /* 0x000fc400000006ff */
[----:B------:R-:W-:Y:S02]  /*5900*/  PRMT R91, R12, 0x7632, R91 ;  /* 0x000076320c5b7816 */ /* 0x000fe4000000005b */
[----:B------:R-:W-:Y:S01]  /*5910*/  SHF.L.U32 R25, R24, 0x10, RZ ;  /* 0x0000001018197819 */ /* 0x000fe200000006ff */
[----:B------:R-:W-:Y:S01]  /*5920*/  FFMA.FTZ R24, R92, R4, R27 ;  /* 0x000000045c187223 */ /* 0x000fe2000001001b */
[----:B------:R-:W-:Y:S01]  /*5930*/  SHF.L.U32 R12, R75, 0x10, RZ ;  /* 0x000000104b0c7819 */ /* 0x000fe200000006ff */
[----:B------:R-:W-:Y:S01]  /*5940*/  FFMA.FTZ R95, R95, R74, R96 ;  /* 0x0000004a5f5f7223 */ /* 0x000fe20000010060 */
[----:B------:R-:W-:-:S03]  /*5950*/  SHF.L.U32 R91, R91, 0x10, RZ ;  /* 0x000000105b5b7819 */ /* 0x000fc600000006ff */
[----:B------:R-:W-:Y:S02]  /*5960*/  FFMA.FTZ R95, R26, R25, R95 ;  /* 0x000000191a5f7223 */ /* 0x000fe4000001005f */
[----:B------:R-:W-:Y:S02]  /*5970*/  FFMA.FTZ R12, R91, R12, R24 ;  /* 0x0000000c5b0c7223 */ /* 0x000fe40000010018 */
[----:B------:R-:W4:Y:S01]  /*5980*/  LDG.E.128 R24, desc[UR6][R100.64+0x36800] ;  /* 0x0368000664187981 */ /* 0x000f22000c1e1d00 */
[----:B------:R-:W-:Y:S02]  /*5990*/  IMAD.U32 R4, R5, 0x10000, RZ ;  /* 0x0001000005047824 */ /* 0x000fe400078e00ff */
[----:B------:R-:W-:Y:S01]  /*59a0*/  FFMA.FTZ R74, R80, R73, R95 ;  /* 0x00000049504a7223 */ /* 0x000fe2000001005f */
[----:B------:R-:W-:Y:S02]  /*59b0*/  SHF.L.U32 R93, R13, 0x10, RZ ;  /* 0x000000100d5d7819 */ /* 0x000fe400000006ff */
[----:B------:R-:W-:-:S02]  /*59c0*/  SHF.L.U32 R75, R20, 0x10, RZ ;  /* 0x00000010144b7819 */ /* 0x000fc400000006ff */
[----:B------:R-:W-:Y:S02]  /*59d0*/  PRMT R5, R5, 0x7632, R5 ;  /* 0x0000763205057816 */ /* 0x000fe40000000005 */
[----:B------:R-:W-:Y:S02]  /*59e0*/  PRMT R80, R13, 0x7632, R80 ;  /* 0x000076320d507816 */ /* 0x000fe40000000050 */
[----:B------:R-:W-:Y:S01]  /*59f0*/  PRMT R20, R20, 0x7632, R20 ;  /* 0x0000763214147816 */ /* 0x000fe20000000014 */
[----:B------:R-:W-:Y:S01]  /*5a00*/  FFMA.FTZ R73, R93, R4, R12 ;  /* 0x000000045d497223 */ /* 0x000fe2000001000c */
[----:B------:R-:W-:Y:S01]  /*5a10*/  SHF.L.U32 R5, R5, 0x10, RZ ;  /* 0x0000001005057819 */ /* 0x000fe200000006ff */
        /* <DEDUP_REMOVED lines=8> */
[----:B------:R-:W-:Y:S02]  /*5aa0*/  PRMT R5, R21, 0x7632, R5 ;  /* 0x0000763215057816 */ /* 0x000fe40000000005 */
[C---:B------:R-:W-:Y:S02]  /*5ab0*/  PRMT R12, R6.reuse, 0x7632, R12 ;  /* 0x00007632060c7816 */ /* 0x040fe4000000000c */
[C---:B------:R-:W-:Y:S02]  /*5ac0*/  PRMT R96, R15.reuse, 0x7632, R96 ;  /* 0x000076320f607816 */ /* 0x040fe40000000060 */
[----:B------:R-:W-:Y:S01]  /*5ad0*/  SHF.L.U32 R94, R15, 0x10, RZ ;  /* 0x000000100f5e7819 */ /* 0x000fe200000006ff */
[----:B------:R-:W-:Y:S01]  /*5ae0*/  FFMA.FTZ R15, R93, R14, R20 ;  /* 0x0000000e5d0f7223 */ /* 0x000fe20000010014 */
[----:B------:R-:W-:Y:S02]  /*5af0*/  SHF.L.U32 R6, R6, 0x10, RZ ;  /* 0x0000001006067819 */ /* 0x000fe400000006ff */
[----:B------:R-:W-:Y:S01]  /*5b00*/  SHF.L.U32 R13, R5, 0x10, RZ ;  /* 0x00000010050d7819 */ /* 0x000fe200000006ff */
[----:B------:R-:W-:Y:S01]  /*5b10*/  IMAD.U32 R73, R7, 0x10000, RZ ;  /* 0x0001000007497824 */ /* 0x000fe200078e00ff */
[----:B------:R-:W-:Y:S01]  /*5b20*/  SHF.L.U32 R20, R12, 0x10, RZ ;  /* 0x000000100c147819 */ /* 0x000fe200000006ff */
[----:B------:R-:W-:Y:S01]  /*5b30*/  FFMA.FTZ R98, R83, R6, R4 ;  /* 0x0000000653627223 */ /* 0x000fe20000010004 */
[----:B------:R-:W-:Y:S01]  /*5b40*/  SHF.L.U32 R95, R95, 0x10, RZ ;  /* 0x000000105f5f7819 */ /* 0x000fe200000006ff */
[----:B------:R-:W-:Y:S01]  /*5b50*/  FFMA.FTZ R106, R80, R13, R15 ;  /* 0x0000000d506a7223 */ /* 0x000fe2000001000f */
[----:B------:R-:W-:Y:S01]  /*5b60*/  PRMT R21, R7, 0x7632, R21 ;  /* 0x0000763207157816 */ /* 0x000fe20000000015 */
[----:B------:R-:W4:Y:S04]  /*5b70*/  LDG.E.128 R12, desc[UR6][R102.64+0x2800] ;  /* 0x00280006660c7981 */ /* 0x000f28000c1e1d00 */
[----:B------:R-:W4:Y:S01]  /*5b80*/  LDG.E.128 R4, desc[UR6][R100.64+0x2800] ;  /* 0x0028000664047981 */ /* 0x000f22000c1e1d00 */
[----:B------:R-:W-:Y:S01]  /*5b90*/  FFMA.FTZ R75, R95, R20, R98 ;  /* 0x000000145f4b7223 */ /* 0x000fe20000010062 */
[----:B------:R-:W-:Y:S01]  /*5ba0*/  SHF.L.U32 R104, R22, 0x10, RZ ;  /* 0x0000001016687819 */ /* 0x000fe200000006ff */
[----:B------:R-:W-:Y:S01]  /*5bb0*/  IMAD.U32 R72, R72, 0x10000, RZ ;  /* 0x0001000048487824 */ /* 0x000fe200078e00ff */
[----:B------:R-:W-:Y:S01]  /*5bc0*/  PRMT R22, R22, 0x7632, R22 ;  /* 0x0000763216167816 */ /* 0x000fe20000000016 */
[----:B------:R-:W-:Y:S01]  /*5bd0*/  FFMA.FTZ R73, R94, R73, R75 ;  /* 0x000000495e497223 */ /* 0x000fe2000001004b */
[----:B------:R-:W-:-:S02]  /*5be0*/  SHF.L.U32 R21, R21, 0x10, RZ ;  /* 0x0000001015157819 */ /* 0x000fc400000006ff */
[----:B------:R-:W-:Y:S01]  /*5bf0*/  SHF.L.U32 R96, R96, 0x10, RZ ;  /* 0x0000001060607819 */ /* 0x000fe200000006ff */
[----:B------:R-:W-:Y:S01]  /*5c00*/  FFMA.FTZ R97, R81, R72, R74 ;  /* 0x0000004851617223 */ /* 0x000fe2000001004a */
[----:B------:R-:W-:Y:S01]  /*5c10*/  SHF.L.U32 R22, R22, 0x10, RZ ;  /* 0x0000001016167819 */ /* 0x000fe200000006ff */
[----:B------:R-:W-:Y:S01]  /*5c20*/  FFMA.FTZ R104, R83, R104, R106 ;  /* 0x0000006853687223 */ /* 0x000fe2000001006a */
[----:B------:R-:W-:Y:S01]  /*5c30*/  PRMT R20, R36, 0x7632, R20 ;  /* 0x0000763224147816 */ /* 0x000fe20000000014 */
[----:B------:R-:W-:Y:S01]  /*5c40*/  FFMA.FTZ R81, R96, R21, R73 ;  /* 0x0000001560517223 */ /* 0x000fe20000010049 */
[----:B------:R-:W-:Y:S01]  /*5c50*/  IMAD.U32 R21, R36, 0x10000, RZ ;  /* 0x0001000024157824 */ /* 0x000fe200078e00ff */
[----:B------:R-:W-:Y:S01]  /*5c60*/  SHF.L.U32 R75, R23, 0x10, RZ ;  /* 0x00000010174b7819 */ /* 0x000fe200000006ff */
[----:B------:R-:W-:Y:S01]  /*5c70*/  FFMA.FTZ R99, R95, R22, R104 ;  /* 0x000000165f637223 */ /* 0x000fe20000010068 */
[----:B------:R-:W-:Y:S01]  /*5c80*/  PRMT R23, R23, 0x7632, R23 ;  /* 0x0000763217177816 */ /* 0x000fe20000000017 */
[----:B------:R-:W-:Y:S01]  /*5c90*/  FFMA.FTZ R22, R92, R21, R82 ;  /* 0x000000155c167223 */ /* 0x000fe20000010052 */
[----:B------:R-:W-:-:S02]  /*5ca0*/  PRMT R36, R52, 0x7632, R36 ;  /* 0x0000763234247816 */ /* 0x000fc40000000024 */
[----:B------:R-:W-:Y:S02]  /*5cb0*/  SHF.L.U32 R73, R52, 0x10, RZ ;  /* 0x0000001034497819 */ /* 0x000fe400000006ff */
[----:B------:R-:W-:Y:S01]  /*5cc0*/  SHF.L.U32 R20, R20, 0x10, RZ ;  /* 0x0000001014147819 */ /* 0x000fe200000006ff */
[----:B------:R-:W-:Y:S01]  /*5cd0*/  FFMA.FTZ R75, R94, R75, R99 ;  /* 0x0000004b5e4b7223 */ /* 0x000fe20000010063 */
[----:B------:R-:W-:Y:S01]  /*5ce0*/  SHF.L.U32 R23, R23, 0x10, RZ ;  /* 0x0000001017177819 */ /* 0x000fe200000006ff */
[----:B------:R-:W-:Y:S01]  /*5cf0*/  FFMA.FTZ R73, R92, R73, R84 ;  /* 0x000000495c497223 */ /* 0x000fe20000010054 */
[----:B------:R-:W-:Y:S01]  /*5d00*/  SHF.L.U32 R52, R36, 0x10, RZ ;  /* 0x0000001024347819 */ /* 0x000fe200000006ff */
[----:B------:R-:W-:Y:S01]  /*5d10*/  FFMA.FTZ R36, R91, R20, R22 ;  /* 0x000000145b247223 */ /* 0x000fe20000010016 */
[C---:B------:R-:W-:Y:S01]  /*5d20*/  PRMT R20, R37.reuse, 0x7632, R20 ;  /* 0x0000763225147816 */ /* 0x040fe20000000014 */
[----:B------:R-:W-:Y:S02]  /*5d30*/  IMAD.U32 R22, R37, 0x10000, RZ ;  /* 0x0001000025167824 */ /* 0x000fe400078e00ff */
[----:B------:R-:W-:Y:S01]  /*5d40*/  FFMA.FTZ R82, R96, R23, R75 ;  /* 0x0000001760527223 */ /* 0x000fe2000001004b */
[----:B------:R-:W-:Y:S01]  /*5d50*/  FFMA.FTZ R75, R91, R52, R73 ;  /* 0x000000345b4b7223 */ /* 0x000fe20000010049 */
[----:B------:R-:W-:-:S02]  /*5d60*/  PRMT R52, R53, 0x7632, R52 ;  /* 0x0000763235347816 */ /* 0x000fc40000000034 */
[----:B------:R-:W-:Y:S01]  /*5d70*/  SHF.L.U32 R72, R53, 0x10, RZ ;  /* 0x0000001035487819 */ /* 0x000fe200000006ff */
[C---:B------:R-:W-:Y:S01]  /*5d80*/  FFMA.FTZ R53, R93.reuse, R22, R36 ;  /* 0x000000165d357223 */ /* 0x040fe20000010024 */
[----:B------:R-:W-:Y:S02]  /*5d90*/  SHF.L.U32 R37, R20, 0x10, RZ ;  /* 0x0000001014257819 */ /* 0x000fe400000006ff */
[----:B------:R-:W4:Y:S01]  /*5da0*/  LDG.E.128 R20, desc[UR6][R100.64+0x6000] ;  /* 0x0060000664147981 */ /* 0x000f22000c1e1d00 */
[----:B------:R-:W-:Y:S01]  /*5db0*/  SHF.L.U32 R73, R52, 0x10, RZ ;  /* 0x0000001034497819 */ /* 0x000fe200000006ff */
[----:B------:R-:W-:Y:S01]  /*5dc0*/  FFMA.FTZ R74, R93, R72, R75 ;  /* 0x000000485d4a7223 */ /* 0x000fe2000001004b */
[----:B------:R-:W-:-:S03]  /*5dd0*/  IMAD.U32 R72, R54, 0x10000, RZ ;  /* 0x0001000036487824 */ /* 0x000fc600078e00ff */
[C---:B------:R-:W-:Y:S01]  /*5de0*/  FFMA.FTZ R73, R80.reuse, R73, R74 ;  /* 0x0000004950497223 */ /* 0x040fe2000001004a */
[----:B------:R-:W-:-:S03]  /*5df0*/  FFMA.FTZ R52, R80, R37, R53 ;  /* 0x0000002550347223 */ /* 0x000fc60000010035 */
[----:B------:R-:W-:Y:S02]  /*5e00*/  FFMA.FTZ R53, R83, R72, R73 ;  /* 0x0000004853357223 */ /* 0x000fe40000010049 */
[----:B------:R-:W4:Y:S01]  /*5e10*/  LDG.E.128 R72, desc[UR6][R100.64+0x9800] ;  /* 0x0098000664487981 */ /* 0x000f22000c1e1d00 */
[C---:B------:R-:W-:Y:S02]  /*5e20*/  SHF.L.U32 R36, R38.reuse, 0x10, RZ ;  /* 0x0000001026247819 */ /* 0x040fe400000006ff */
[----:B------:R-:W-:-:S03]  /*5e30*/  PRMT R38, R38, 0x7632, R38 ;  /* 0x0000763226267816 */ /* 0x000fc60000000026 */
[----:B------:R-:W-:Y:S01]  /*5e40*/  FFMA.FTZ R52, R83, R36, R52 ;  /* 0x0000002453347223 */ /* 0x000fe20000010034 */
[----:B------:R-:W-:-:S05]  /*5e50*/  SHF.L.U32 R38, R38, 0x10, RZ ;  /* 0x0000001026267819 */ /* 0x000fca00000006ff */
[----:B------:R-:W-:Y:S01]  /*5e60*/  FFMA.FTZ R37, R95, R38, R52 ;  /* 0x000000265f257223 */ /* 0x000fe20000010034 */
[C---:B------:R-:W-:Y:S01]  /*5e70*/  IMAD.U32 R38, R16.reuse, 0x10000, RZ ;  /* 0x0001000010267824 */ /* 0x040fe200078e00ff */
[----:B------:R-:W-:Y:S02]  /*5e80*/  PRMT R16, R16, 0x7632, R16 ;  /* 0x0000763210107816 */ /* 0x000fe40000000010 */
[C---:B------:R-:W-:Y:S02]  /*5e90*/  PRMT R36, R39.reuse, 0x7632, R36 ;  /* 0x0000763227247816 */ /* 0x040fe40000000024 */
[----:B------:R-:W-:Y:S01]  /*5ea0*/  SHF.L.U32 R39, R39, 0x10, RZ ;  /* 0x0000001027277819 */ /* 0x000fe200000006ff */
[----:B------:R-:W-:Y:S01]  /*5eb0*/  FFMA.FTZ R52, R92, R38, R85 ;  /* 0x000000265c347223 */ /* 0x000fe20000010055 */
[----:B------:R-:W-:Y:S02]  /*5ec0*/  SHF.L.U32 R16, R16, 0x10, RZ ;  /* 0x0000001010107819 */ /* 0x000fe400000006ff */
        /* <DEDUP_REMOVED lines=8> */
[----:B------:R-:W-:Y:S02]  /*5f50*/  IMAD.U32 R17, R36, 0x10000, RZ ;  /* 0x0001000024117824 */ /* 0x000fe400078e00ff */
[----:B------:R-:W-:Y:S01]  /*5f60*/  FFMA.FTZ R37, R93, R38, R16 ;  /* 0x000000265d257223 */ /* 0x000fe20000010010 */
[----:B------:R-:W-:Y:S01]  /*5f70*/  SHF.L.U32 R16, R18, 0x10, RZ ;  /* 0x0000001012107819 */ /* 0x000fe200000006ff */
[----:B------:R-:W-:Y:S01]  /*5f80*/  FFMA.FTZ R54, R95, R54, R53 ;  /* 0x000000365f367223 */ /* 0x000fe20000010035 */
[C---:B------:R-:W-:Y:S01]  /*5f90*/  SHF.L.U32 R53, R55.reuse, 0x10, RZ ;  /* 0x0000001037357819 */ /* 0x040fe200000006ff */
[----:B------:R-:W-:Y:S01]  /*5fa0*/  FFMA.FTZ R36, R80, R17, R37 ;  /* 0x0000001150247223 */ /* 0x000fe20000010025 */
[----:B------:R-:W-:-:S02]  /*5fb0*/  PRMT R55, R55, 0x7632, R55 ;  /* 0x0000763237377816 */ /* 0x000fc40000000037 */
[----:B------:R-:W-:Y:S02]  /*5fc0*/  PRMT R18, R18, 0x7632, R18 ;  /* 0x0000763212127816 */ /* 0x000fe40000000012 */
[C---:B------:R-:W-:Y:S02]  /*5fd0*/  PRMT R38, R68.reuse, 0x7632, R38 ;  /* 0x0000763244267816 */ /* 0x040fe40000000026 */
        /* <DEDUP_REMOVED lines=13> */
[----:B------:R-:W-:Y:S01]  /*60b0*/  PRMT R52, R19, 0x7632, R52 ;  /* 0x0000763213347816 */ /* 0x000fe20000000034 */
[----:B------:R-:W-:Y:S01]  /*60c0*/  FFMA.FTZ R53, R94, R17, R53 ;  /* 0x000000115e357223 */ /* 0x000fe20000010035 */
[----:B------:R-:W-:Y:S01]  /*60d0*/  SHF.L.U32 R19, R54, 0x10, RZ ;  /* 0x0000001036137819 */ /* 0x000fe200000006ff */
[----:B------:R-:W-:Y:S01]  /*60e0*/  FFMA.FTZ R55, R93, R68, R86 ;  /* 0x000000445d377223 */ /* 0x000fe20000010056 */
[C---:B------:R-:W-:Y:S01]  /*60f0*/  PRMT R16, R40.reuse, 0x7632, R16 ;  /* 0x0000763228107816 */ /* 0x040fe20000000010 */
[----:B------:R-:W4:Y:S01]  /*6100*/  LDG.E.128 R36, desc[UR6][R100.64+0xd000] ;  /* 0x00d0000664247981 */ /* 0x000f22000c1e1d00 */
[----:B------:R-:W-:Y:S01]  /*6110*/  SHF.L.U32 R17, R40, 0x10, RZ ;  /* 0x0000001028117819 */ /* 0x000fe200000006ff */
[----:B------:R-:W-:Y:S01]  /*6120*/  FFMA.FTZ R54, R80, R19, R55 ;  /* 0x0000001350367223 */ /* 0x000fe20000010037 */
[----:B------:R-:W-:Y:S01]  /*6130*/  SHF.L.U32 R40, R70, 0x10, RZ ;  /* 0x0000001046287819 */ /* 0x000fe200000006ff */
[----:B------:R-:W-:-:S02]  /*6140*/  IMAD.U32 R68, R16, 0x10000, RZ ;  /* 0x0001000010447824 */ /* 0x000fc400078e00ff */
[----:B------:R-:W-:Y:S01]  /*6150*/  FFMA.FTZ R86, R92, R17, R87 ;  /* 0x000000115c567223 */ /* 0x000fe20000010057 */
[----:B------:R-:W-:Y:S01]  /*6160*/  PRMT R70, R70, 0x7632, R70 ;  /* 0x0000763246467816 */ /* 0x000fe20000000046 */
[--C-:B------:R-:W-:Y:S01]  /*6170*/  FFMA.FTZ R40, R83, R40, R54.reuse ;  /* 0x0000002853287223 */ /* 0x100fe20000010036 */
[----:B------:R-:W-:Y:S01]  /*6180*/  PRMT R54, R41, 0x7632, R54 ;  /* 0x0000763229367816 */ /* 0x000fe20000000036 */
[----:B------:R-:W-:Y:S01]  /*6190*/  FFMA.FTZ R86, R91, R68, R86 ;  /* 0x000000445b567223 */ /* 0x000fe20000010056 */
[----:B------:R-:W-:Y:S01]  /*61a0*/  SHF.L.U32 R68, R41, 0x10, RZ ;  /* 0x0000001029447819 */ /* 0x000fe200000006ff */
[----:B------:R-:W4:Y:S01]  /*61b0*/  LDG.E.128 R16, desc[UR6][R100.64+0x10800] ;  /* 0x0108000664107981 */ /* 0x000f22000c1e1d00 */
[----:B------:R-:W-:Y:S01]  /*61c0*/  SHF.L.U32 R70, R70, 0x10, RZ ;  /* 0x0000001046467819 */ /* 0x000fe200000006ff */
[----:B------:R-:W-:Y:S01]  /*61d0*/  IMAD.U32 R87, R54, 0x10000, RZ ;  /* 0x0001000036577824 */ /* 0x000fe200078e00ff */
        /* <DEDUP_REMOVED lines=9> */
[C---:B--2---:R-:W-:Y:S02]  /*6270*/  PRMT R41, R60.reuse, 0x7632, R41 ;  /* 0x000076323c297816 */ /* 0x044fe40000000029 */
[----:B------:R-:W-:Y:S01]  /*6280*/  SHF.L.U32 R87, R60, 0x10, RZ ;  /* 0x000000103c577819 */ /* 0x000fe200000006ff */
[----:B------:R-:W-:Y:S01]  /*6290*/  FFMA.FTZ R69, R94, R55, R69 ;  /* 0x000000375e457223 */ /* 0x000fe20000010045 */
[----:B------:R-:W-:Y:S01]  /*62a0*/  SHF.L.U32 R71, R71, 0x10, RZ ;  /* 0x0000001047477819 */ /* 0x000fe200000006ff */
[----:B------:R-:W-:Y:S01]  /*62b0*/  FFMA.FTZ R42, R83, R42, R68 ;  /* 0x0000002a532a7223 */ /* 0x000fe20000010044 */
[----:B------:R-:W-:Y:S01]  /*62c0*/  SHF.L.U32 R40, R40, 0x10, RZ ;  /* 0x0000001028287819 */ /* 0x000fe200000006ff */
[----:B------:R-:W-:-:S02]  /*62d0*/  IMAD.U32 R60, R41, 0x10000, RZ ;  /* 0x00010000293c7824 */ /* 0x000fc400078e00ff */
[----:B------:R-:W-:Y:S01]  /*62e0*/  FFMA.FTZ R88, R92, R87, R88 ;  /* 0x000000575c587223 */ /* 0x000fe20000010058 */
[----:B------:R-:W-:Y:S01]  /*62f0*/  FFMA.FTZ R87, R96, R71, R69 ;  /* 0x0000004760577223 */ /* 0x000fe20000010045 */
[C---:B---3--:R-:W-:Y:S01]  /*6300*/  SHF.L.U32 R99, R76.reuse, 0x10, RZ ;  /* 0x000000104c637819 */ /* 0x048fe200000006ff */
[----:B------:R-:W-:Y:S01]  /*6310*/  FFMA.FTZ R69, R95, R40, R42 ;  /* 0x000000285f457223 */ /* 0x000fe2000001002a */
[----:B------:R-:W-:Y:S01]  /*6320*/  SHF.L.U32 R40, R61, 0x10, RZ ;  /* 0x000000103d287819 */ /* 0x000fe200000006ff */
[----:B------:R-:W-:Y:S01]  /*6330*/  FFMA.FTZ R60, R91, R60, R88 ;  /* 0x0000003c5b3c7223 */ /* 0x000fe20000010058 */
[----:B------:R-:W-:Y:S01]  /*6340*/  PRMT R42, R76, 0x7632, R42 ;  /* 0x000076324c2a7816 */ /* 0x000fe2000000002a */
[----:B------:R-:W2:Y:S01]  /*6350*/  LDG.E.128 R52, desc[UR6][R100.64+0x14000] ;  /* 0x0140000664347981 */ /* 0x000ea2000c1e1d00 */
[----:B------:R-:W-:Y:S01]  /*6360*/  PRMT R61, R61, 0x7632, R61 ;  /* 0x000076323d3d7816 */ /* 0x000fe2000000003d */
[----:B------:R-:W-:Y:S01]  /*6370*/  FFMA.FTZ R71, R93, R40, R60 ;  /* 0x000000285d477223 */ /* 0x000fe2000001003c */
[----:B------:R-:W-:Y:S01]  /*6380*/  FFMA.FTZ R40, R92, R99, R64 ;  /* 0x000000635c287223 */ /* 0x000fe20000010040 */
[----:B------:R-:W-:Y:S01]  /*6390*/  IMAD.U32 R42, R42, 0x10000, RZ ;  /* 0x000100002a2a7824 */ /* 0x000fe200078e00ff */
[----:B------:R-:W-:-:S02]  /*63a0*/  SHF.L.U32 R61, R61, 0x10, RZ ;  /* 0x000000103d3d7819 */ /* 0x000fc400000006ff */
[----:B------:R-:W-:Y:S01]  /*63b0*/  PRMT R68, R77, 0x7632, R68 ;  /* 0x000076324d447816 */ /* 0x000fe20000000044 */
[----:B------:R-:W-:Y:S01]  /*63c0*/  FFMA.FTZ R76, R91, R42, R40 ;  /* 0x0000002a5b4c7223 */ /* 0x000fe20000010028 */
[----:B------:R-:W-:Y:S01]  /*63d0*/  SHF.L.U32 R70, R77, 0x10, RZ ;  /* 0x000000104d467819 */ /* 0x000fe200000006ff */
[----:B------:R-:W-:Y:S01]  /*63e0*/  FFMA.FTZ R64, R80, R61, R71 ;  /* 0x0000003d50407223 */ /* 0x000fe20000010047 */
[----:B------:R-:W-:-:S03]  /*63f0*/  SHF.L.U32 R71, R68, 0x10, RZ ;  /* 0x0000001044477819 */ /* 0x000fc600000006ff */
[----:B------:R-:W-:Y:S01]  /*6400*/  FFMA.FTZ R77, R93, R70, R76 ;  /* 0x000000465d4d7223 */ /* 0x000fe2000001004c */
[C---:B------:R-:W-:Y:S02]  /*6410*/  PRMT R60, R43.reuse, 0x7632, R60 ;  /* 0x000076322b3c7816 */ /* 0x040fe4000000003c */
[----:B------:R-:W-:Y:S01]  /*6420*/  SHF.L.U32 R68, R78, 0x10, RZ ;  /* 0x000000104e447819 */ /* 0x000fe200000006ff */
[----:B------:R-:W-:Y:S01]  /*6430*/  FFMA.FTZ R70, R80, R71, R77 ;  /* 0x0000004750467223 */ /* 0x000fe2000001004d */
[----:B------:R-:W-:Y:S02]  /*6440*/  SHF.L.U32 R41, R43, 0x10, RZ ;  /* 0x000000102b297819 */ /* 0x000fe400000006ff */
[----:B------:R-:W-:Y:S01]  /*6450*/  SHF.L.U32 R61, R60, 0x10, RZ ;  /* 0x000000103c3d7819 */ /* 0x000fe200000006ff */
[----:B------:R-:W-:Y:S01]  /*6460*/  FFMA.FTZ R68, R83, R68, R70 ;  /* 0x0000004453447223 */ /* 0x000fe20000010046 */
[C---:B------:R-:W-:Y:S02]  /*6470*/  SHF.L.U32 R60, R62.reuse, 0x10, RZ ;  /* 0x000000103e3c7819 */ /* 0x040fe400000006ff */
[----:B------:R-:W-:-:S02]  /*6480*/  PRMT R62, R62, 0x7632, R62 ;  /* 0x000076323e3e7816 */ /* 0x000fc4000000003e */
[----:B------:R-:W-:Y:S02]  /*6490*/  PRMT R78, R78, 0x7632, R78 ;  /* 0x000076324e4e7816 */ /* 0x000fe4000000004e */
[----:B------:R-:W-:Y:S01]  /*64a0*/  PRMT R70, R48, 0x7632, R70 ;  /* 0x0000763230467816 */ /* 0x000fe20000000046 */
[----:B------:R-:W-:Y:S01]  /*64b0*/  FFMA.FTZ R69, R94, R41, R69 ;  /* 0x000000295e457223 */ /* 0x000fe20000010045 */
[----:B------:R-:W-:Y:S01]  /*64c0*/  SHF.L.U32 R48, R48, 0x10, RZ ;  /* 0x0000001030307819 */ /* 0x000fe200000006ff */
[----:B------:R-:W-:Y:S01]  /*64d0*/  FFMA.FTZ R60, R83, R60, R64 ;  /* 0x0000003c533c7223 */ /* 0x000fe20000010040 */
[----:B------:R-:W-:Y:S01]  /*64e0*/  SHF.L.U32 R78, R78, 0x10, RZ ;  /* 0x000000104e4e7819 */ /* 0x000fe200000006ff */
[----:B------:R-:W-:Y:S02]  /*64f0*/  IMAD.U32 R62, R62, 0x10000, RZ ;  /* 0x000100003e3e7824 */ /* 0x000fe400078e00ff */
[----:B------:R-:W-:Y:S01]  /*6500*/  FFMA.FTZ R76, R96, R61, R69 ;  /* 0x0000003d604c7223 */ /* 0x000fe20000010045 */
[----:B------:R-:W-:-:S02]  /*6510*/  IMAD.U32 R70, R70, 0x10000, RZ ;  /* 0x0001000046467824 */ /* 0x000fc400078e00ff */
[----:B------:R-:W-:Y:S01]  /*6520*/  FFMA.FTZ R88, R92, R48, R65 ;  /* 0x000000305c587223 */ /* 0x000fe20000010041 */
[----:B------:R-:W-:Y:S01]  /*6530*/  SHF.L.U32 R69, R63, 0x10, RZ ;  /* 0x000000103f457819 */ /* 0x000fe200000006ff */
[----:B------:R-:W3:Y:S01]  /*6540*/  LDG.E.128 R40, desc[UR6][R100.64+0x17800] ;  /* 0x0178000664287981 */ /* 0x000ee2000c1e1d00 */
[C---:B------:R-:W-:Y:S01]  /*6550*/  FFMA.FTZ R71, R95.reuse, R62, R60 ;  /* 0x0000003e5f477223 */ /* 0x040fe2000001003c */
[----:B------:R-:W-:Y:S01]  /*6560*/  FFMA.FTZ R65, R95, R78, R68 ;  /* 0x0000004e5f417223 */ /* 0x000fe20000010044 */
[----:B------:R-:W-:Y:S01]  /*6570*/  PRMT R48, R49, 0x7632, R48 ;  /* 0x0000763231307816 */ /* 0x000fe20000000030 */
[----:B------:R-:W-:Y:S01]  /*6580*/  FFMA.FTZ R70, R91, R70, R88 ;  /* 0x000000465b467223 */ /* 0x000fe20000010058 */
[----:B------:R-:W-:Y:S01]  /*6590*/  SHF.L.U32 R68, R49, 0x10, RZ ;  /* 0x0000001031447819 */ /* 0x000fe200000006ff */
[----:B------:R-:W-:Y:S01]  /*65a0*/  FFMA.FTZ R69, R94, R69, R71 ;  /* 0x000000455e457223 */ /* 0x000fe20000010047 */
[----:B------:R-:W-:Y:S02]  /*65b0*/  PRMT R64, R63, 0x7632, R64 ;  /* 0x000076323f407816 */ /* 0x000fe40000000040 */
[----:B------:R-:W-:Y:S01]  /*65c0*/  SHF.L.U32 R71, R48, 0x10, RZ ;  /* 0x0000001030477819 */ /* 0x000fe200000006ff */
[----:B------:R-:W-:Y:S01]  /*65d0*/  FFMA.FTZ R99, R93, R68, R70 ;  /* 0x000000445d637223 */ /* 0x000fe20000010046 */
[C---:B------:R-:W-:Y:S01]  /*65e0*/  SHF.L.U32 R49, R79.reuse, 0x10, RZ ;  /* 0x000000104f317819 */ /* 0x040fe200000006ff */
[----:B------:R-:W3:Y:S01]  /*65f0*/  LDG.E.128 R60, desc[UR6][R100.64+0x1b000] ;  /* 0x01b00006643c7981 */ /* 0x000ee2000c1e1d00 */
[----:B------:R-:W-:-:S02]  /*6600*/  PRMT R79, R79, 0x7632, R79 ;  /* 0x000076324f4f7816 */ /* 0x000fc4000000004f */
[----:B------:R-:W-:Y:S02]  /*6610*/  SHF.L.U32 R48, R50, 0x10, RZ ;  /* 0x0000001032307819 */ /* 0x000fe400000006ff */
[----:B------:R-:W-:Y:S01]  /*6620*/  SHF.L.U32 R77, R64, 0x10, RZ ;  /* 0x00000010404d7819 */ /* 0x000fe200000006ff */
[----:B------:R-:W-:Y:S01]  /*6630*/  FFMA.FTZ R64, R80, R71, R99 ;  /* 0x0000004750407223 */ /* 0x000fe20000010063 */
[----:B------:R-:W-:Y:S01]  /*6640*/  PRMT R50, R50, 0x7632, R50 ;  /* 0x0000763232327816 */ /* 0x000fe20000000032 */
[----:B------:R-:W-:Y:S01]  /*6650*/  FFMA.FTZ R49, R94, R49, R65 ;  /* 0x000000315e317223 */ /* 0x000fe20000010041 */
[----:B------:R-:W-:Y:S01]  /*6660*/  IMAD.U32 R79, R79, 0x10000, RZ ;  /* 0x000100004f4f7824 */ /* 0x000fe200078e00ff */
[----:B------:R-:W-:Y:S01]  /*6670*/  SHF.L.U32 R65, R44, 0x10, RZ ;  /* 0x000000102c417819 */ /* 0x000fe200000006ff */
[----:B------:R-:W-:Y:S01]  /*6680*/  FFMA.FTZ R48, R83, R48, R64 ;  /* 0x0000003053307223 */ /* 0x000fe20000010040 */
[----:B------:R-:W-:Y:S02]  /*6690*/  SHF.L.U32 R50, R50, 0x10, RZ ;  /* 0x0000001032327819 */ /* 0x000fe400000006ff */
[----:B------:R-:W-:Y:S01]  /*66a0*/  PRMT R44, R44, 0x7632, R44 ;  /* 0x000076322c2c7816 */ /* 0x000fe2000000002c */
[----:B------:R-:W-:-:S02]  /*66b0*/  FFMA.FTZ R78, R96, R79, R49 ;  /* 0x0000004f604e7223 */ /* 0x000fc40000010031 */
[----:B------:R-:W-:Y:S01]  /*66c0*/  FFMA.FTZ R49, R95, R50, R48 ;  /* 0x000000325f317223 */ /* 0x000fe20000010030 */
[----:B------:R-:W-:Y:S01]  /*66d0*/  SHF.L.U32 R64, R44, 0x10, RZ ;  /* 0x000000102c407819 */ /* 0x000fe200000006ff */
[----:B------:R-:W-:Y:S01]  /*66e0*/  FFMA.FTZ R66, R92, R65, R66 ;  /* 0x000000415c427223 */ /* 0x000fe20000010042 */
[C---:B------:R-:W-:Y:S02]  /*66f0*/  PRMT R50, R56.reuse, 0x7632, R50 ;  /* 0x0000763238327816 */ /* 0x040fe40000000032 */
[----:B------:R-:W-:Y:S01]  /*6700*/  SHF.L.U32 R56, R56, 0x10, RZ ;  /* 0x0000001038387819 */ /* 0x000fe200000006ff */
[----:B------:R-:W-:Y:S01]  /*6710*/  FFMA.FTZ R77, R96, R77, R69 ;  /* 0x0000004d604d7223 */ /* 0x000fe20000010045 */
[C---:B------:R-:W-:Y:S01]  /*6720*/  PRMT R44, R51.reuse, 0x7632, R44 ;  /* 0x00007632332c7816 */ /* 0x040fe2000000002c */
[----:B------:R-:W-:Y:S01]  /*6730*/  IMAD.U32 R51, R51, 0x10000, RZ ;  /* 0x0001000033337824 */ /* 0x000fe200078e00ff */
[C---:B------:R-:W-:Y:S01]  /*6740*/  SHF.L.U32 R48, R45.reuse, 0x10, RZ ;  /* 0x000000102d307819 */ /* 0x040fe200000006ff */
[----:B------:R-:W3:Y:S01]  /*6750*/  LDG.E.128 R68, desc[UR6][R100.64+0x1e800] ;  /* 0x01e8000664447981 */ /* 0x000ee2000c1e1d00 */
[----:B------:R-:W-:Y:S01]  /*6760*/  PRMT R45, R45, 0x7632, R45 ;  /* 0x000076322d2d7816 */ /* 0x000fe2000000002d */
[----:B------:R-:W-:Y:S01]  /*6770*/  FFMA.FTZ R64, R91, R64, R66 ;  /* 0x000000405b407223 */ /* 0x000fe20000010042 */
[----:B------:R-:W-:Y:S01]  /*6780*/  SHF.L.U32 R50, R50, 0x10, RZ ;  /* 0x0000001032327819 */ /* 0x000fe200000006ff */
[----:B------:R-:W-:Y:S01]  /*6790*/  FFMA.FTZ R56, R92, R56, R3 ;  /* 0x000000385c387223 */ /* 0x000fe20000010003 */
[----:B------:R-:W-:Y:S01]  /*67a0*/  FFMA.FTZ R49, R94, R51, R49 ;  /* 0x000000335e317223 */ /* 0x000fe20000010031 */
[----:B------:R-:W-:Y:S01]  /*67b0*/  SHF.L.U32 R3, R44, 0x10, RZ ;  /* 0x000000102c037819 */ /* 0x000fe200000006ff */
[----:B------:R-:W-:Y:S01]  /*67c0*/  FFMA.FTZ R51, R93, R48, R64 ;  /* 0x000000305d337223 */ /* 0x000fe20000010040 */
[----:B------:R-:W-:Y:S01]  /*67d0*/  IMAD.U32 R45, R45, 0x10000, RZ ;  /* 0x000100002d2d7824 */ /* 0x000fe200078e00ff */
[----:B------:R-:W-:Y:S01]  /*67e0*/  SHF.L.U32 R44, R57, 0x10, RZ ;  /* 0x00000010392c7819 */ /* 0x000fe200000006ff */
[----:B------:R-:W-:Y:S01]  /*67f0*/  FFMA.FTZ R50, R91, R50, R56 ;  /* 0x000000325b327223 */ /* 0x000fe20000010038 */
[----:B------:R-:W-:Y:S01]  /*6800*/  PRMT R57, R57, 0x7632, R57 ;  /* 0x0000763239397816 */ /* 0x000fe20000000039 */
[----:B------:R-:W-:-:S02]  /*6810*/  FFMA.FTZ R56, R80, R45, R51 ;  /* 0x0000002d50387223 */ /* 0x000fc40000010033 */
[----:B------:R-:W-:Y:S01]  /*6820*/  FFMA.FTZ R45, R93, R44, R50 ;  /* 0x0000002c5d2d7223 */ /* 0x000fe20000010032 */
[----:B------:R-:W-:Y:S02]  /*6830*/  SHF.L.U32 R57, R57, 0x10, RZ ;  /* 0x0000001039397819 */ /* 0x000fe400000006ff */
[----:B------:R-:W-:Y:S01]  /*6840*/  SHF.L.U32 R44, R46, 0x10, RZ ;  /* 0x000000102e2c7819 */ /* 0x000fe200000006ff */
[----:B------:R-:W-:Y:S01]  /*6850*/  FFMA.FTZ R3, R96, R3, R49 ;  /* 0x0000000360037223 */ /* 0x000fe20000010031 */
[----:B------:R-:W-:Y:S01]  /*6860*/  PRMT R46, R46, 0x7632, R46 ;  /* 0x000076322e2e7816 */ /* 0x000fe2000000002e */
[----:B------:R-:W3:Y:S01]  /*6870*/  LDG.E.128 R48, desc[UR6][R100.64+0x22000] ;  /* 0x0220000664307981 */ /* 0x000ee2000c1e1d00 */
[----:B------:R-:W-:Y:S01]  /*6880*/  SHF.L.U32 R64, R58, 0x10, RZ ;  /* 0x000000103a407819 */ /* 0x000fe200000006ff */
[----:B------:R-:W-:Y:S01]  /*6890*/  FFMA.FTZ R45, R80, R57, R45 ;  /* 0x00000039502d7223 */ /* 0x000fe2000001002d */
[----:B------:R-:W-:Y:S01]  /*68a0*/  PRMT R58, R58, 0x7632, R58 ;  /* 0x000076323a3a7816 */ /* 0x000fe2000000003a */
[----:B------:R-:W-:Y:S01]  /*68b0*/  FFMA.FTZ R44, R83, R44, R56 ;  /* 0x0000002c532c7223 */ /* 0x000fe20000010038 */
[----:B------:R-:W-:-:S02]  /*68c0*/  IMAD.U32 R46, R46, 0x10000, RZ ;  /* 0x000100002e2e7824 */ /* 0x000fc400078e00ff */
[----:B------:R-:W-:Y:S01]  /*68d0*/  FFMA.FTZ R65, R83, R64, R45 ;  /* 0x0000004053417223 */ /* 0x000fe2000001002d */
[----:B------:R-:W-:Y:S01]  /*68e0*/  SHF.L.U32 R58, R58, 0x10, RZ ;  /* 0x000000103a3a7819 */ /* 0x000fe200000006ff */
[----:B------:R-:W-:Y:S01]  /*68f0*/  FFMA.FTZ R45, R95, R46, R44 ;  /* 0x0000002e5f2d7223 */ /* 0x000fe2000001002c */
[----:B-----5:R-:W-:Y:S02]  /*6900*/  SHF.L.U32 R44, R32, 0x10, RZ ;  /* 0x00000010202c7819 */ /* 0x020fe400000006ff */
[----:B------:R-:W-:Y:S01]  /*6910*/  PRMT R32, R59, 0x7632, R32 ;  /* 0x000076323b207816 */ /* 0x000fe20000000020 */
[--C-:B------:R-:W-:Y:S01]  /*6920*/  FFMA.FTZ R58, R95, R58, R65.reuse ;  /* 0x0000003a5f3a7223 */ /* 0x100fe20000010041 */
[----:B------:R-:W-:Y:S02]  /*6930*/  SHF.L.U32 R57, R59, 0x10, RZ ;  /* 0x000000103b397819 */ /* 0x000fe400000006ff */
[----:B------:R-:W-:Y:S02]  /*6940*/  PRMT R64, R47, 0x7632, R64 ;  /* 0x000076322f407816 */ /* 0x000fe40000000040 */
[----:B------:R-:W-:-:S02]  /*6950*/  PRMT R65, R32, 0x7632, R65 ;  /* 0x0000763220417816 */ /* 0x000fc40000000041 */
[----:B------:R-:W-:Y:S01]  /*6960*/  SHF.L.U32 R47, R47, 0x10, RZ ;  /* 0x000000102f2f7819 */ /* 0x000fe200000006ff */
[----:B------:R-:W-:Y:S01]  /*6970*/  FFMA.FTZ R98, R94, R57, R58 ;  /* 0x000000395e627223 */ /* 0x000fe2000001003a */
[----:B------:R-:W-:Y:S01]  /*6980*/  FFMA.FTZ R104, R92, R44, R67 ;  /* 0x0000002c5c687223 */ /* 0x000fe20000010043 */
[----:B------:R-:W5:Y:S01]  /*6990*/  LDG.E.128 R56, desc[UR6][R100.64+0x3000] ;  /* 0x0030000664387981 */ /* 0x000f62000c1e1d00 */
[----:B------:R-:W-:Y:S01]  /*69a0*/  IMAD.U32 R88, R65, 0x10000, RZ ;  /* 0x0001000041587824 */ /* 0x000fe200078e00ff */
[----:B------:R-:W-:Y:S01]  /*69b0*/  SHF.L.U32 R79, R64, 0x10, RZ ;  /* 0x00000010404f7819 */ /* 0x000fe200000006ff */
[----:B------:R-:W-:Y:S01]  /*69c0*/  FFMA.FTZ R99, R94, R47, R45 ;  /* 0x0000002f5e637223 */ /* 0x000fe2000001002d */
[----:B------:R0:W5:Y:S01]  /*69d0*/  LDG.E.128 R64, desc[UR6][R102.64+0x3000] ;  /* 0x0030000666407981 */ /* 0x000162000c1e1d00 */
[----:B------:R-:W-:Y:S01]  /*69e0*/  SHF.L.U32 R105, R32, 0x10, RZ ;  /* 0x0000001020697819 */ /* 0x000fe200000006ff */
[----:B------:R-:W-:Y:S01]  /*69f0*/  FFMA.FTZ R104, R91, R88, R104 ;  /* 0x000000585b687223 */ /* 0x000fe20000010068 */
[C---:B------:R-:W-:Y:S01]  /*6a00*/  SHF.L.U32 R32, R33.reuse, 0x10, RZ ;  /* 0x0000001021207819 */ /* 0x040fe200000006ff */
[----:B------:R-:W5:Y:S01]  /*6a10*/  LDG.E.128 R44, desc[UR6][R100.64+0x25800] ;  /* 0x02580006642c7981 */ /* 0x000f62000c1e1d00 */
[----:B------:R-:W-:Y:S01]  /*6a20*/  PRMT R33, R33, 0x7632, R33 ;  /* 0x0000763221217816 */ /* 0x000fe20000000021 */
[----:B------:R-:W-:-:S02]  /*6a30*/  FFMA.FTZ R88, R96, R79, R99 ;  /* 0x0000004f60587223 */ /* 0x000fc40000010063 */
[----:B------:R-:W-:Y:S01]  /*6a40*/  FFMA.FTZ R99, R93, R32, R104 ;  /* 0x000000205d637223 */ /* 0x000fe20000010068 */
[C---:B----4-:R-:W-:Y:S01]  /*6a50*/  PRMT R32, R28.reuse, 0x7632, R32 ;  /* 0x000076321c207816 */ /* 0x050fe20000000020 */
[----:B------:R-:W-:Y:S01]  /*6a60*/  IMAD.U32 R33, R33, 0x10000, RZ ;  /* 0x0001000021217824 */ /* 0x000fe200078e00ff */
[----:B------:R-:W-:Y:S01]  /*6a70*/  SHF.L.U32 R106, R28, 0x10, RZ ;  /* 0x000000101c6a7819 */ /* 0x000fe200000006ff */
[----:B------:R-:W-:Y:S01]  /*6a80*/  FFMA.FTZ R79, R96, R105, R98 ;  /* 0x00000069604f7223 */ /* 0x000fe20000010062 */
[C---:B------:R-:W-:Y:S02]  /*6a90*/  PRMT R28, R34.reuse, 0x7632, R28 ;  /* 0x00007632221c7816 */ /* 0x040fe4000000001c */
[----:B------:R-:W-:Y:S02]  /*6aa0*/  SHF.L.U32 R34, R34, 0x10, RZ ;  /* 0x0000001022227819 */ /* 0x000fe400000006ff */
[----:B------:R-:W-:Y:S01]  /*6ab0*/  SHF.L.U32 R98, R32, 0x10, RZ ;  /* 0x0000001020627819 */ /* 0x000fe200000006ff */
[----:B------:R-:W-:Y:S01]  /*6ac0*/  FFMA.FTZ R32, R80, R33, R99 ;  /* 0x0000002150207223 */ /* 0x000fe20000010063 */
[----:B------:R-:W-:Y:S01]  /*6ad0*/  FFMA.FTZ R106, R92, R106, R89 ;  /* 0x0000006a5c6a7223 */ /* 0x000fe20000010059 */
[----:B0-----:R-:W-:-:S02]  /*6ae0*/  SHF.L.U32 R102, R29, 0x10, RZ ;  /* 0x000000101d667819 */ /* 0x001fc400000006ff */
[----:B------:R-:W-:Y:S01]  /*6af0*/  FFMA.FTZ R32, R83, R34, R32 ;  /* 0x0000002253207223 */ /* 0x000fe20000010020 */
        /* <DEDUP_REMOVED lines=11> */
[----:B------:R-:W-:-:S02]  /*6bb0*/  SHF.L.U32 R34, R34, 0x10, RZ ;  /* 0x0000001022227819 */ /* 0x000fc400000006ff */
[----:B------:R-:W-:Y:S01]  /*6bc0*/  SHF.L.U32 R8, R30, 0x10, RZ ;  /* 0x000000101e087819 */ /* 0x000fe200000006ff */
[----:B------:R-:W-:Y:S01]  /*6bd0*/  FFMA.FTZ R28, R80, R33, R99 ;  /* 0x00000021501c7223 */ /* 0x000fe20000010063 */
[----:B------:R-:W-:Y:S01]  /*6be0*/  FFMA.FTZ R29, R94, R35, R29 ;  /* 0x000000235e1d7223 */ /* 0x000fe2000001001d */
[----:B------:R-:W-:Y:S01]  /*6bf0*/  PRMT R30, R30, 0x7632, R30 ;  /* 0x000076321e1e7816 */ /* 0x000fe2000000001e */
[----:B------:R-:W-:Y:S02]  /*6c00*/  FFMA.FTZ R98, R91, R34, R90 ;  /* 0x000000225b627223 */ /* 0x000fe4000001005a */
[----:B------:R-:W4:Y:S01]  /*6c10*/  LDG.E.128 R32, desc[UR6][R100.64+0x29000] ;  /* 0x0290000664207981 */ /* 0x000f22000c1e1d00 */
[----:B------:R-:W-:Y:S01]  /*6c20*/  IMAD.U32 R89, R89, 0x10000, RZ ;  /* 0x0001000059597824 */ /* 0x000fe200078e00ff */
[----:B------:R-:W-:Y:S01]  /*6c30*/  SHF.L.U32 R30, R30, 0x10, RZ ;  /* 0x000000101e1e7819 */ /* 0x000fe200000006ff */
[----:B------:R-:W-:Y:S01]  /*6c40*/  FFMA.FTZ R8, R83, R8, R28 ;  /* 0x0000000853087223 */ /* 0x000fe2000001001c */
[----:B------:R-:W-:-:S02]  /*6c50*/  SHF.L.U32 R90, R9, 0x10, RZ ;  /* 0x00000010095a7819 */ /* 0x000fc400000006ff */
[C---:B------:R-:W-:Y:S02]  /*6c60*/  PRMT R9, R24.reuse, 0x7632, R9 ;  /* 0x0000763218097816 */ /* 0x040fe40000000009 */
[----:B------:R-:W-:Y:S01]  /*6c70*/  SHF.L.U32 R24, R24, 0x10, RZ ;  /* 0x0000001018187819 */ /* 0x000fe200000006ff */
[----:B------:R-:W-:Y:S01]  /*6c80*/  FFMA.FTZ R28, R96, R89, R29 ;  /* 0x00000059601c7223 */ /* 0x000fe2000001001d */
[----:B------:R-:W-:Y:S01]  /*6c90*/  FFMA.FTZ R29, R95, R30, R8 ;  /* 0x0000001e5f1d7223 */ /* 0x000fe20000010008 */
[C---:B------:R-:W-:Y:S02]  /*6ca0*/  SHF.L.U32 R8, R9.reuse, 0x10, RZ ;  /* 0x0000001009087819 */ /* 0x040fe400000006ff */
[----:B------:R-:W-:Y:S01]  /*6cb0*/  FFMA.FTZ R92, R92, R24, R97 ;  /* 0x000000185c5c7223 */ /* 0x000fe20000010061 */
[----:B------:R-:W-:Y:S01]  /*6cc0*/  PRMT R9, R9, 0x7632, R9 ;  /* 0x0000763209097816 */ /* 0x000fe20000000009 */
[C---:B------:R-:W-:Y:S01]  /*6cd0*/  IMAD.U32 R30, R25.reuse, 0x10000, RZ ;  /* 0x00010000191e7824 */ /* 0x040fe200078e00ff */
[----:B------:R-:W-:Y:S01]  /*6ce0*/  PRMT R24, R25, 0x7632, R24 ;  /* 0x0000763219187816 */ /* 0x000fe20000000018 */
[----:B------:R-:W-:Y:S01]  /*6cf0*/  FFMA.FTZ R8, R91, R8, R92 ;  /* 0x000000085b087223 */ /* 0x000fe2000001005c */
[----:B------:R-:W-:Y:S01]  /*6d00*/  SHF.L.U32 R9, R9, 0x10, RZ ;  /* 0x0000001009097819 */ /* 0x000fe200000006ff */
[C---:B------:R-:W-:Y:S01]  /*6d10*/  FFMA.FTZ R99, R93.reuse, R90, R98 ;  /* 0x0000005a5d637223 */ /* 0x040fe20000010062 */
[----:B------:R-:W-:Y:S01]  /*6d20*/  SHF.L.U32 R25, R24, 0x10, RZ ;  /* 0x0000001018197819 */ /* 0x000fe200000006ff */
[----:B------:R-:W-:-:S02]  /*6d30*/  FFMA.FTZ R8, R93, R30, R8 ;  /* 0x0000001e5d087223 */ /* 0x000fc40000010008 */
[C---:B------:R-:W-:Y:S02]  /*6d40*/  FFMA.FTZ R30, R80.reuse, R9, R99 ;  /* 0x00000009501e7223 */ /* 0x040fe40000010063 */
[----:B------:R-:W-:Y:S01]  /*6d50*/  FFMA.FTZ R9, R80, R25, R8 ;  /* 0x0000001950097223 */ /* 0x000fe20000010008 */
[----:B------:R-:W-:Y:S01]  /*6d60*/  SHF.L.U32 R8, R10, 0x10, RZ ;  /* 0x000000100a087819 */ /* 0x000fe200000006ff */
[----:B------:R-:W-:Y:S01]  /*6d70*/  IMAD.U32 R80, R26, 0x10000, RZ ;  /* 0x000100001a507824 */ /* 0x000fe200078e00ff */
[C---:B------:R-:W-:Y:S02]  /*6d80*/  SHF.L.U32 R89, R31.reuse, 0x10, RZ ;  /* 0x000000101f597819 */ /* 0x040fe400000006ff */
[----:B------:R-:W-:Y:S01]  /*6d90*/  PRMT R90, R31, 0x7632, R90 ;  /* 0x000076321f5a7816 */ /* 0x000fe2000000005a */
[C---:B------:R-:W-:Y:S01]  /*6da0*/  FFMA.FTZ R30, R83.reuse, R8, R30 ;  /* 0x00000008531e7223 */ /* 0x040fe2000001001e */
[----:B------:R-:W-:Y:S01]  /*6db0*/  PRMT R24, R10, 0x7632, R24 ;  /* 0x000076320a187816 */ /* 0x000fe20000000018 */
[----:B------:R-:W-:Y:S01]  /*6dc0*/  FFMA.FTZ R31, R83, R80, R9 ;  /* 0x00000050531f7223 */ /* 0x000fe20000010009 */
[----:B------:R-:W-:-:S02]  /*6dd0*/  PRMT R91, R11, 0x7632, R91 ;  /* 0x000076320b5b7816 */ /* 0x000fc4000000005b */
[----:B------:R-:W-:Y:S02]  /*6de0*/  SHF.L.U32 R25, R11, 0x10, RZ ;  /* 0x000000100b197819 */ /* 0x000fe400000006ff */
[----:B------:R-:W4:Y:S01]  /*6df0*/  LDG.E.128 R8, desc[UR6][R100.64+0x2c800] ;  /* 0x02c8000664087981 */ /* 0x000f22000c1e1d00 */
[----:B------:R-:W-:Y:S02]  /*6e00*/  PRMT R26, R26, 0x7632, R26 ;  /* 0x000076321a1a7816 */ /* 0x000fe4000000001a */
[----:B------:R-:W-:Y:S01]  /*6e10*/  SHF.L.U32 R24, R24, 0x10, RZ ;  /* 0x0000001018187819 */ /* 0x000fe200000006ff */
[----:B------:R-:W-:Y:S01]  /*6e20*/  FFMA.FTZ R89, R94, R89, R29 ;  /* 0x000000595e597223 */ /* 0x000fe2000001001d */
[----:B------:R-:W-:Y:S02]  /*6e30*/  PRMT R80, R4, 0x7632, R80 ;  /* 0x0000763204507816 */ /* 0x000fe40000000050 */
[----:B------:R-:W-:Y:S02]  /*6e40*/  SHF.L.U32 R26, R26, 0x10, RZ ;  /* 0x000000101a1a7819 */ /* 0x000fe400000006ff */
[----:B------:R-:W-:Y:S01]  /*6e50*/  SHF.L.U32 R92, R4, 0x10, RZ ;  /* 0x00000010045c7819 */ /* 0x000fe200000006ff */
[C---:B------:R-:W-:Y:S01]  /*6e60*/  IMAD.U32 R29, R12.reuse, 0x10000, RZ ;  /* 0x000100000c1d7824 */ /* 0x040fe200078e00ff */
[----:B------:R-:W-:Y:S01]  /*6e70*/  PRMT R4, R12, 0x7632, R4 ;  /* 0x000076320c047816 */ /* 0x000fe20000000004 */
[C---:B------:R-:W-:Y:S01]  /*6e80*/  FFMA.FTZ R83, R95.reuse, R24, R30 ;  /* 0x000000185f537223 */ /* 0x040fe2000001001e */
[----:B------:R-:W-:Y:S01]  /*6e90*/  FFMA.FTZ R26, R95, R26, R31 ;  /* 0x0000001a5f1a7223 */ /* 0x000fe2000001001f */
[----:B------:R-:W-:Y:S01]  /*6ea0*/  SHF.L.U32 R93, R80, 0x10, RZ ;  /* 0x00000010505d7819 */ /* 0x000fe200000006ff */
[----:B------:R-:W-:Y:S01]  /*6eb0*/  FFMA.FTZ R95, R29, R92, R81 ;  /* 0x0000005c1d5f7223 */ /* 0x000fe20000010051 */
[----:B------:R-:W-:Y:S01]  /*6ec0*/  SHF.L.U32 R30, R4, 0x10, RZ ;  /* 0x00000010041e7819 */ /* 0x000fe200000006ff */
[----:B------:R-:W-:Y:S01]  /*6ed0*/  IMAD.U32 R31, R13, 0x10000, RZ ;  /* 0x000100000d1f7824 */ /* 0x000fe200078e00ff */
[----:B------:R-:W-:-:S02]  /*6ee0*/  SHF.L.U32 R12, R5, 0x10, RZ ;  /* 0x00000010050c7819 */ /* 0x000fc400000006ff */
[C---:B------:R-:W-:Y:S01]  /*6ef0*/  PRMT R5, R27.reuse, 0x7632, R5 ;  /* 0x000076321b057816 */ /* 0x040fe20000000005 */
[----:B------:R-:W-:Y:S01]  /*6f00*/  FFMA.FTZ R24, R30, R93, R95 ;  /* 0x0000005d1e187223 */ /* 0x000fe2000001005f */
[C---:B------:R-:W-:Y:S01]  /*6f10*/  FFMA.FTZ R4, R94.reuse, R25, R83 ;  /* 0x000000195e047223 */ /* 0x040fe20000010053 */
[----:B------:R-:W-:Y:S02]  /*6f20*/  SHF.L.U32 R81, R27, 0x10, RZ ;  /* 0x000000101b517819 */ /* 0x000fe400000006ff */
[----:B------:R-:W-:Y:S01]  /*6f30*/  FFMA.FTZ R83, R31, R12, R24 ;  /* 0x0000000c1f537223 */ /* 0x000fe20000010018 */
[----:B------:R-:W-:Y:S02]  /*6f40*/  PRMT R12, R5, 0x7632, R12 ;  /* 0x00007632050c7816 */ /* 0x000fe4000000000c */
[----:B------:R-:W-:Y:S01]  /*6f50*/  PRMT R80, R13, 0x7632, R80 ;  /* 0x000076320d507816 */ /* 0x000fe20000000050 */
[----:B------:R-:W-:Y:S01]  /*6f60*/  FFMA.FTZ R94, R94, R81, R26 ;  /* 0x000000515e5e7223 */ /* 0x000fe2000001001a */
[----:B------:R-:W-:Y:S01]  /*6f70*/  SHF.L.U32 R13, R12, 0x10, RZ ;  /* 0x000000100c0d7819 */ /* 0x000fe200000006ff */
[----:B------:R-:W4:Y:S01]  /*6f80*/  LDG.E.128 R24, desc[UR6][R100.64+0x30000] ;  /* 0x0300000664187981 */ /* 0x000f22000c1e1d00 */
[----:B------:R-:W-:-:S02]  /*6f90*/  SHF.L.U32 R80, R80, 0x10, RZ ;  /* 0x0000001050507819 */ /* 0x000fc400000006ff */
[----:B------:R-:W-:Y:S01]  /*6fa0*/  SHF.L.U32 R90, R90, 0x10, RZ ;  /* 0x000000105a5a7819 */ /* 0x000fe200000006ff */
[----:B------:R-:W-:Y:S01]  /*6fb0*/  IMAD.U32 R91, R91, 0x10000, RZ ;  /* 0x000100005b5b7824 */ /* 0x000fe200078e00ff */
        /* <DEDUP_REMOVED lines=8> */
[----:B------:R-:W-:-:S02]  /*7040*/  PRMT R83, R14, 0x7632, R83 ;  /* 0x000076320e537816 */ /* 0x000fc40000000053 */
[C---:B------:R-:W-:Y:S02]  /*7050*/  PRMT R4, R20.reuse, 0x7632, R4 ;  /* 0x0000763214047816 */ /* 0x040fe40000000004 */
[----:B------:R-:W-:Y:S01]  /*7060*/  SHF.L.U32 R5, R20, 0x10, RZ ;  /* 0x0000001014057819 */ /* 0x000fe200000006ff */
        /* <DEDUP_REMOVED lines=9> */
[----:B------:R-:W4:Y:S01]  /*7100*/  LDG.E.128 R12, desc[UR6][R100.64+0x6800] ;  /* 0x00680006640c7981 */ /* 0x000f22000c1e1d00 */
[----:B------:R-:W-:-:S02]  /*7110*/  SHF.L.U32 R4, R21, 0x10, RZ ;  /* 0x0000001015047819 */ /* 0x000fc400000006ff */
[----:B------:R-:W-:Y:S02]  /*7120*/  PRMT R21, R21, 0x7632, R21 ;  /* 0x0000763215157816 */ /* 0x000fe40000000015 */
[----:B------:R-:W-:Y:S01]  /*7130*/  PRMT R91, R72, 0x7632, R91 ;  /* 0x00007632485b7816 */ /* 0x000fe2000000005b */
[----:B------:R-:W-:Y:S01]  /*7140*/  FFMA.FTZ R93, R31, R4, R82 ;  /* 0x000000041f5d7223 */ /* 0x000fe20000010052 */
[----:B------:R-:W-:Y:S01]  /*7150*/  IMAD.U32 R4, R7, 0x10000, RZ ;  /* 0x0001000007047824 */ /* 0x000fe200078e00ff */
[----:B------:R-:W-:Y:S02]  /*7160*/  SHF.L.U32 R5, R21, 0x10, RZ ;  /* 0x0000001015057819 */ /* 0x000fe400000006ff */
[----:B------:R-:W-:Y:S01]  /*7170*/  SHF.L.U32 R95, R91, 0x10, RZ ;  /* 0x000000105b5f7819 */ /* 0x000fe200000006ff */
[----:B------:R-:W-:Y:S01]  /*7180*/  FFMA.FTZ R91, R89, R4, R6 ;  /* 0x00000004595b7223 */ /* 0x000fe20000010006 */
[----:B------:R-:W-:Y:S01]  /*7190*/  PRMT R21, R7, 0x7632, R21 ;  /* 0x0000763207157816 */ /* 0x000fe20000000015 */
[----:B------:R-:W-:-:S02]  /*71a0*/  FFMA.FTZ R82, R80, R5, R93 ;  /* 0x0000000550527223 */ /* 0x000fc4000001005d */
[----:B------:R-:W4:Y:S01]  /*71b0*/  LDG.E.128 R4, desc[UR6][R100.64+0x33800] ;  /* 0x0338000664047981 */ /* 0x000f22000c1e1d00 */
[----:B------:R-:W-:-:S05]  /*71c0*/  SHF.L.U32 R72, R72, 0x10, RZ ;  /* 0x0000001048487819 */ /* 0x000fca00000006ff */
[----:B------:R-:W-:Y:S01]  /*71d0*/  FFMA.FTZ R85, R29, R72, R85 ;  /* 0x000000481d557223 */ /* 0x000fe20000010055 */
[----:B------:R-:W-:Y:S01]  /*71e0*/  IMAD.U32 R72, R20, 0x10000, RZ ;  /* 0x0001000014487824 */ /* 0x000fe200078e00ff */
[----:B------:R-:W-:Y:S02]  /*71f0*/  SHF.L.U32 R20, R22, 0x10, RZ ;  /* 0x0000001016147819 */ /* 0x000fe400000006ff */
[--C-:B------:R-:W-:Y:S01]  /*7200*/  FFMA.FTZ R98, R30, R95, R85.reuse ;  /* 0x0000005f1e627223 */ /* 0x100fe20000010055 */
[----:B------:R-:W-:Y:S02]  /*7210*/  PRMT R22, R22, 0x7632, R22 ;  /* 0x0000763216167816 */ /* 0x000fe40000000016 */
[C---:B------:R-:W-:Y:S02]  /*7220*/  PRMT R85, R73.reuse, 0x7632, R85 ;  /* 0x0000763249557816 */ /* 0x040fe40000000055 */
        /* <DEDUP_REMOVED lines=8> */
[----:B------:R-:W-:Y:S01]  /*72b0*/  IMAD.U32 R20, R23, 0x10000, RZ ;  /* 0x0001000017147824 */ /* 0x000fe200078e00ff */
[----:B------:R-:W-:Y:S01]  /*72c0*/  SHF.L.U32 R74, R74, 0x10, RZ ;  /* 0x000000104a4a7819 */ /* 0x000fe200000006ff */
[----:B------:R-:W-:Y:S01]  /*72d0*/  FFMA.FTZ R22, R83, R22, R82 ;  /* 0x0000001653167223 */ /* 0x000fe20000010052 */
[----:B------:R-:W-:Y:S01]  /*72e0*/  FFMA.FTZ R94, R80, R85, R73 ;  /* 0x00000055505e7223 */ /* 0x000fe20000010049 */
[----:B------:R-:W-:-:S02]  /*72f0*/  SHF.L.U32 R82, R21, 0x10, RZ ;  /* 0x0000001015527819 */ /* 0x000fc400000006ff */
[----:B------:R-:W-:Y:S01]  /*7300*/  FFMA.FTZ R85, R89, R20, R22 ;  /* 0x0000001459557223 */ /* 0x000fe20000010016 */
[----:B------:R-:W-:Y:S01]  /*7310*/  FFMA.FTZ R74, R81, R74, R94 ;  /* 0x0000004a514a7223 */ /* 0x000fe2000001005e */
[C---:B------:R-:W-:Y:S02]  /*7320*/  SHF.L.U32 R21, R36.reuse, 0x10, RZ ;  /* 0x0000001024157819 */ /* 0x040fe400000006ff */
[----:B------:R-:W-:Y:S01]  /*7330*/  PRMT R20, R36, 0x7632, R20 ;  /* 0x0000763224147816 */ /* 0x000fe20000000014 */
[----:B------:R-:W-:Y:S01]  /*7340*/  FFMA.FTZ R74, R83, R82, R74 ;  /* 0x00000052534a7223 */ /* 0x000fe2000001004a */
[----:B------:R-:W-:Y:S01]  /*7350*/  SHF.L.U32 R36, R75, 0x10, RZ ;  /* 0x000000104b247819 */ /* 0x000fe200000006ff */
[----:B------:R-:W-:Y:S01]  /*7360*/  FFMA.FTZ R95, R29, R21, R84 ;  /* 0x000000151d5f7223 */ /* 0x000fe20000010054 */
[----:B------:R-:W-:Y:S02]  /*7370*/  SHF.L.U32 R93, R20, 0x10, RZ ;  /* 0x00000010145d7819 */ /* 0x000fe400000006ff */
[----:B------:R-:W-:-:S02]  /*7380*/  PRMT R73, R23, 0x7632, R73 ;  /* 0x0000763217497816 */ /* 0x000fc40000000049 */
[----:B------:R-:W-:Y:S01]  /*7390*/  PRMT R75, R75, 0x7632, R75 ;  /* 0x000076324b4b7816 */ /* 0x000fe2000000004b */
[----:B------:R-:W-:Y:S01]  /*73a0*/  FFMA.FTZ R36, R89, R36, R74 ;  /* 0x0000002459247223 */ /* 0x000fe2000001004a */
[----:B------:R-:W-:Y:S02]  /*73b0*/  IMAD.U32 R74, R37, 0x10000, RZ ;  /* 0x00010000254a7824 */ /* 0x000fe400078e00ff */
[----:B------:R-:W-:Y:S01]  /*73c0*/  FFMA.FTZ R82, R30, R93, R95 ;  /* 0x0000005d1e527223 */ /* 0x000fe2000001005f */
[----:B------:R-:W-:Y:S01]  /*73d0*/  SHF.L.U32 R73, R73, 0x10, RZ ;  /* 0x0000001049497819 */ /* 0x000fe200000006ff */
[----:B------:R-:W4:Y:S01]  /*73e0*/  LDG.E.128 R20, desc[UR6][R100.64+0x37000] ;  /* 0x0370000664147981 */ /* 0x000f22000c1e1d00 */
[----:B------:R-:W-:Y:S02]  /*73f0*/  PRMT R37, R37, 0x7632, R37 ;  /* 0x0000763225257816 */ /* 0x000fe40000000025 */
[----:B------:R-:W-:Y:S01]  /*7400*/  SHF.L.U32 R75, R75, 0x10, RZ ;  /* 0x000000104b4b7819 */ /* 0x000fe200000006ff */
[----:B------:R-:W-:Y:S01]  /*7410*/  FFMA.FTZ R93, R31, R74, R82 ;  /* 0x0000004a1f5d7223 */ /* 0x000fe20000010052 */
[----:B------:R-:W-:Y:S01]  /*7420*/  SHF.L.U32 R37, R37, 0x10, RZ ;  /* 0x0000001025257819 */ /* 0x000fe200000006ff */
[----:B------:R-:W-:Y:S01]  /*7430*/  FFMA.FTZ R74, R72, R73, R85 ;  /* 0x00000049484a7223 */ /* 0x000fe20000010055 */
[----:B------:R-:W-:Y:S01]  /*7440*/  SHF.L.U32 R84, R16, 0x10, RZ ;  /* 0x0000001010547819 */ /* 0x000fe200000006ff */
[--C-:B------:R-:W-:Y:S01]  /*7450*/  FFMA.FTZ R73, R72, R75, R36.reuse ;  /* 0x0000004b48497223 */ /* 0x100fe20000010024 */
[----:B------:R-:W-:Y:S01]  /*7460*/  PRMT R36, R16, 0x7632, R36 ;  /* 0x0000763210247816 */ /* 0x000fe20000000024 */
[----:B------:R-:W-:-:S02]  /*7470*/  IMAD.U32 R16, R38, 0x10000, RZ ;  /* 0x0001000026107824 */ /* 0x000fc400078e00ff */
[----:B------:R-:W-:Y:S01]  /*7480*/  FFMA.FTZ R82, R80, R37, R93 ;  /* 0x0000002550527223 */ /* 0x000fe2000001005d */
[----:B------:R-:W-:Y:S01]  /*7490*/  PRMT R38, R38, 0x7632, R38 ;  /* 0x0000763226267816 */ /* 0x000fe20000000026 */
[----:B------:R-:W-:Y:S01]  /*74a0*/  FFMA.FTZ R85, R29, R84, R86 ;  /* 0x000000541d557223 */ /* 0x000fe20000010056 */
[----:B------:R-:W-:Y:S01]  /*74b0*/  SHF.L.U32 R37, R36, 0x10, RZ ;  /* 0x0000001024257819 */ /* 0x000fe200000006ff */
[----:B------:R-:W-:Y:S01]  /*74c0*/  FFMA.FTZ R16, R81, R16, R82 ;  /* 0x0000001051107223 */ /* 0x000fe20000010052 */
[----:B------:R-:W-:Y:S02]  /*74d0*/  SHF.L.U32 R38, R38, 0x10, RZ ;  /* 0x0000001026267819 */ /* 0x000fe400000006ff */
[C---:B------:R-:W-:Y:S01]  /*74e0*/  SHF.L.U32 R82, R17.reuse, 0x10, RZ ;  /* 0x0000001011527819 */ /* 0x040fe200000006ff */
[----:B------:R-:W-:Y:S01]  /*74f0*/  FFMA.FTZ R84, R30, R37, R85 ;  /* 0x000000251e547223 */ /* 0x000fe20000010055 */
[----:B------:R-:W-:Y:S01]  /*7500*/  PRMT R37, R17, 0x7632, R37 ;  /* 0x0000763211257816 */ /* 0x000fe20000000025 */
[----:B------:R-:W-:Y:S01]  /*7510*/  FFMA.FTZ R16, R83, R38, R16 ;  /* 0x0000002653107223 */ /* 0x000fe20000010010 */
[----:B------:R-:W-:-:S02]  /*7520*/  SHF.L.U32 R36, R39, 0x10, RZ ;  /* 0x0000001027247819 */ /* 0x000fc400000006ff */
[C---:B--2---:R-:W-:Y:S01]  /*7530*/  PRMT R17, R52.reuse, 0x7632, R17 ;  /* 0x0000763234117816 */ /* 0x044fe20000000011 */
[----:B------:R-:W-:Y:S01]  /*7540*/  IMAD.U32 R52, R52, 0x10000, RZ ;  /* 0x0001000034347824 */ /* 0x000fe200078e00ff */
[----:B------:R-:W-:Y:S01]  /*7550*/  PRMT R75, R39, 0x7632, R75 ;  /* 0x00007632274b7816 */ /* 0x000fe2000000004b */
[----:B------:R-:W-:Y:S01]  /*7560*/  FFMA.FTZ R39, R31, R82, R84 ;  /* 0x000000521f277223 */ /* 0x000fe20000010054 */
[----:B------:R-:W-:Y:S02]  /*7570*/  SHF.L.U32 R37, R37, 0x10, RZ ;  /* 0x0000001025257819 */ /* 0x000fe400000006ff */
[----:B------:R-:W-:Y:S01]  /*7580*/  SHF.L.U32 R85, R17, 0x10, RZ ;  /* 0x0000001011557819 */ /* 0x000fe200000006ff */
[--C-:B------:R-:W-:Y:S01]  /*7590*/  FFMA.FTZ R17, R89, R36, R16.reuse ;  /* 0x0000002459117223 */ /* 0x100fe20000010010 */
[C---:B------:R-:W-:Y:S01]  /*75a0*/  PRMT R16, R18.reuse, 0x7632, R16 ;  /* 0x0000763212107816 */ /* 0x040fe20000000010 */
        /* <DEDUP_REMOVED lines=10> */
[----:B------:R-:W-:Y:S01]  /*7650*/  SHF.L.U32 R17, R82, 0x10, RZ ;  /* 0x0000001052117819 */ /* 0x000fe200000006ff */
[----:B------:R-:W-:Y:S01]  /*7660*/  FFMA.FTZ R53, R31, R84, R86 ;  /* 0x000000541f357223 */ /* 0x000fe20000010056 */
[----:B------:R-:W2:Y:S01]  /*7670*/  LDG.E.128 R36, desc[UR6][R100.64+0xa000] ;  /* 0x00a0000664247981 */ /* 0x000ea2000c1e1d00 */
[----:B------:R-:W-:Y:S01]  /*7680*/  FFMA.FTZ R18, R83, R16, R18 ;  /* 0x0000001053127223 */ /* 0x000fe20000010012 */
[----:B------:R-:W-:-:S02]  /*7690*/  SHF.L.U32 R16, R19, 0x10, RZ ;  /* 0x0000001013107819 */ /* 0x000fc400000006ff */
[----:B------:R-:W-:Y:S01]  /*76a0*/  SHF.L.U32 R82, R54, 0x10, RZ ;  /* 0x0000001036527819 */ /* 0x000fe200000006ff */
[----:B------:R-:W-:Y:S01]  /*76b0*/  FFMA.FTZ R84, R80, R17, R53 ;  /* 0x0000001150547223 */ /* 0x000fe20000010035 */
[----:B------:R-:W-:Y:S01]  /*76c0*/  PRMT R54, R54, 0x7632, R54 ;  /* 0x0000763236367816 */ /* 0x000fe20000000036 */
[----:B------:R-:W-:Y:S01]  /*76d0*/  FFMA.FTZ R53, R89, R16, R18 ;  /* 0x0000001059357223 */ /* 0x000fe20000010012 */
[C---:B---3--:R-:W-:Y:S01]  /*76e0*/  SHF.L.U32 R17, R40.reuse, 0x10, RZ ;  /* 0x0000001028117819 */ /* 0x048fe200000006ff */
[----:B------:R-:W-:Y:S01]  /*76f0*/  FFMA.FTZ R84, R81, R82, R84 ;  /* 0x0000005251547223 */ /* 0x000fe20000010054 */
[----:B------:R-:W-:Y:S01]  /*7700*/  PRMT R16, R40, 0x7632, R16 ;  /* 0x0000763228107816 */ /* 0x000fe20000000010 */
[----:B------:R-:W-:Y:S01]  /*7710*/  IMAD.U32 R54, R54, 0x10000, RZ ;  /* 0x0001000036367824 */ /* 0x000fe200078e00ff */
[C---:B------:R-:W-:Y:S02]  /*7720*/  PRMT R40, R55.reuse, 0x7632, R40 ;  /* 0x0000763237287816 */ /* 0x040fe40000000028 */
[----:B------:R-:W-:Y:S01]  /*7730*/  SHF.L.U32 R82, R55, 0x10, RZ ;  /* 0x0000001037527819 */ /* 0x000fe200000006ff */
[----:B------:R-:W-:Y:S01]  /*7740*/  FFMA.FTZ R54, R83, R54, R84 ;  /* 0x0000003653367223 */ /* 0x000fe20000010054 */
[----:B------:R-:W-:Y:S01]  /*7750*/  SHF.L.U32 R55, R16, 0x10, RZ ;  /* 0x0000001010377819 */ /* 0x000fe200000006ff */
[----:B------:R-:W-:Y:S01]  /*7760*/  FFMA.FTZ R85, R29, R17, R76 ;  /* 0x000000111d557223 */ /* 0x000fe2000001004c */
[----:B------:R-:W-:Y:S01]  /*7770*/  PRMT R52, R19, 0x7632, R52 ;  /* 0x0000763213347816 */ /* 0x000fe20000000034 */
[--C-:B------:R-:W-:Y:S01]  /*7780*/  FFMA.FTZ R82, R89, R82, R54.reuse ;  /* 0x0000005259527223 */ /* 0x100fe20000010036 */
[C---:B------:R-:W-:Y:S01]  /*7790*/  PRMT R54, R41.reuse, 0x7632, R54 ;  /* 0x0000763229367816 */ /* 0x040fe20000000036 */
[----:B------:R-:W-:Y:S01]  /*77a0*/  FFMA.FTZ R84, R30, R55, R85 ;  /* 0x000000371e547223 */ /* 0x000fe20000010055 */
[----:B------:R-:W-:Y:S01]  /*77b0*/  SHF.L.U32 R76, R41, 0x10, RZ ;  /* 0x00000010294c7819 */ /* 0x000fe200000006ff */
[----:B------:R-:W3:Y:S01]  /*77c0*/  LDG.E.128 R16, desc[UR6][R100.64+0xd800] ;  /* 0x00d8000664107981 */ /* 0x000ee2000c1e1d00 */
[----:B------:R-:W-:-:S02]  /*77d0*/  SHF.L.U32 R55, R40, 0x10, RZ ;  /* 0x0000001028377819 */ /* 0x000fc400000006ff */
[----:B------:R-:W-:Y:S01]  /*77e0*/  SHF.L.U32 R40, R60, 0x10, RZ ;  /* 0x000000103c287819 */ /* 0x000fe200000006ff */
[----:B------:R-:W-:Y:S01]  /*77f0*/  IMAD.U32 R41, R52, 0x10000, RZ ;  /* 0x0001000034297824 */ /* 0x000fe200078e00ff */
[----:B------:R-:W-:Y:S01]  /*7800*/  SHF.L.U32 R85, R54, 0x10, RZ ;  /* 0x0000001036557819 */ /* 0x000fe200000006ff */
[----:B------:R-:W-:Y:S01]  /*7810*/  FFMA.FTZ R87, R31, R76, R84 ;  /* 0x0000004c1f577223 */ /* 0x000fe20000010054 */
[----:B------:R-:W-:Y:S01]  /*7820*/  PRMT R60, R60, 0x7632, R60 ;  /* 0x000076323c3c7816 */ /* 0x000fe2000000003c */
[----:B------:R-:W-:Y:S01]  /*7830*/  FFMA.FTZ R77, R29, R40, R77 ;  /* 0x000000281d4d7223 */ /* 0x000fe2000001004d */
[----:B------:R-:W-:Y:S01]  /*7840*/  FFMA.FTZ R84, R72, R41, R53 ;  /* 0x0000002948547223 */ /* 0x000fe20000010035 */
[----:B------:R-:W-:Y:S01]  /*7850*/  SHF.L.U32 R40, R42, 0x10, RZ ;  /* 0x000000102a287819 */ /* 0x000fe200000006ff */
[----:B------:R-:W-:Y:S01]  /*7860*/  FFMA.FTZ R86, R80, R85, R87 ;  /* 0x0000005550567223 */ /* 0x000fe20000010057 */
[----:B------:R-:W-:Y:S01]  /*7870*/  IMAD.U32 R41, R60, 0x10000, RZ ;  /* 0x000100003c297824 */ /* 0x000fe200078e00ff */
[----:B------:R-:W-:-:S02]  /*7880*/  PRMT R42, R42, 0x7632, R42 ;  /* 0x000076322a2a7816 */ /* 0x000fc4000000002a */
[----:B------:R-:W-:Y:S01]  /*7890*/  FFMA.FTZ R40, R81, R40, R86 ;  /* 0x0000002851287223 */ /* 0x000fe20000010056 */
[----:B------:R-:W-:Y:S01]  /*78a0*/  FFMA.FTZ R94, R30, R41, R77 ;  /* 0x000000291e5e7223 */ /* 0x000fe2000001004d */
[----:B------:R-:W-:Y:S02]  /*78b0*/  SHF.L.U32 R42, R42, 0x10, RZ ;  /* 0x000000102a2a7819 */ /* 0x000fe400000006ff */
[C---:B------:R-:W-:Y:S02]  /*78c0*/  PRMT R41, R61.reuse, 0x7632, R41 ;  /* 0x000076323d297816 */ /* 0x040fe40000000029 */
[----:B------:R-:W-:Y:S02]  /*78d0*/  SHF.L.U32 R86, R61, 0x10, RZ ;  /* 0x000000103d567819 */ /* 0x000fe400000006ff */
[C---:B------:R-:W-:Y:S02]  /*78e0*/  PRMT R61, R68.reuse, 0x7632, R61 ;  /* 0x00007632443d7816 */ /* 0x040fe4000000003d */
[----:B------:R-:W-:Y:S01]  /*78f0*/  SHF.L.U32 R68, R68, 0x10, RZ ;  /* 0x0000001044447819 */ /* 0x000fe200000006ff */
[----:B------:R-:W-:Y:S01]  /*7900*/  FFMA.FTZ R82, R72, R55, R82 ;  /* 0x0000003748527223 */ /* 0x000fe20000010052 */
[----:B------:R-:W-:Y:S01]  /*7910*/  SHF.L.U32 R76, R43, 0x10, RZ ;  /* 0x000000102b4c7819 */ /* 0x000fe200000006ff */
[----:B------:R-:W-:Y:S01]  /*7920*/  FFMA.FTZ R40, R83, R42, R40 ;  /* 0x0000002a53287223 */ /* 0x000fe20000010028 */
[----:B------:R-:W-:Y:S01]  /*7930*/  PRMT R60, R43, 0x7632, R60 ;  /* 0x000076322b3c7816 */ /* 0x000fe2000000003c */
[----:B------:R-:W3:Y:S01]  /*7940*/  LDG.E.128 R52, desc[UR6][R100.64+0x11000] ;  /* 0x0110000664347981 */ /* 0x000ee2000c1e1d00 */
[----:B------:R-:W-:-:S02]  /*7950*/  IMAD.U32 R41, R41, 0x10000, RZ ;  /* 0x0001000029297824 */ /* 0x000fc400078e00ff */
[----:B------:R-:W-:Y:S01]  /*7960*/  FFMA.FTZ R43, R31, R86, R94 ;  /* 0x000000561f2b7223 */ /* 0x000fe2000001005e */
[----:B------:R-:W-:Y:S01]  /*7970*/  FFMA.FTZ R85, R29, R68, R78 ;  /* 0x000000441d557223 */ /* 0x000fe2000001004e */
[----:B------:R-:W-:Y:S01]  /*7980*/  SHF.L.U32 R77, R61, 0x10, RZ ;  /* 0x000000103d4d7819 */ /* 0x000fe200000006ff */
[----:B------:R-:W-:Y:S01]  /*7990*/  FFMA.FTZ R61, R89, R76, R40 ;  /* 0x0000004c593d7223 */ /* 0x000fe20000010028 */
[----:B------:R-:W-:Y:S01]  /*79a0*/  PRMT R68, R62, 0x7632, R68 ;  /* 0x000076323e447816 */ /* 0x000fe20000000044 */
[----:B------:R-:W-:Y:S01]  /*79b0*/  FFMA.FTZ R76, R80, R41, R43 ;  /* 0x00000029504c7223 */ /* 0x000fe2000001002b */
[----:B------:R-:W-:Y:S01]  /*79c0*/  SHF.L.U32 R62, R62, 0x10, RZ ;  /* 0x000000103e3e7819 */ /* 0x000fe200000006ff */
[C---:B------:R-:W-:Y:S01]  /*79d0*/  IMAD.U32 R94, R48.reuse, 0x10000, RZ ;  /* 0x00010000305e7824 */ /* 0x040fe200078e00ff */
[----:B------:R-:W-:Y:S01]  /*79e0*/  PRMT R48, R48, 0x7632, R48 ;  /* 0x0000763230307816 */ /* 0x000fe20000000030 */
[----:B------:R-:W-:Y:S02]  /*79f0*/  IMAD.U32 R68, R68, 0x10000, RZ ;  /* 0x0001000044447824 */ /* 0x000fe400078e00ff */
[----:B------:R-:W-:Y:S01]  /*7a00*/  FFMA.FTZ R86, R30, R77, R85 ;  /* 0x0000004d1e567223 */ /* 0x000fe20000010055 */
[----:B------:R-:W-:Y:S01]  /*7a10*/  FFMA.FTZ R62, R81, R62, R76 ;  /* 0x0000003e513e7223 */ /* 0x000fe2000001004c */
[----:B------:R-:W-:Y:S01]  /*7a20*/  SHF.L.U32 R77, R48, 0x10, RZ ;  /* 0x00000010304d7819 */ /* 0x000fe200000006ff */
[----:B------:R-:W3:Y:S02]  /*7a30*/  LDG.E.128 R40, desc[UR6][R100.64+0x14800] ;  /* 0x0148000664287981 */ /* 0x000ee4000c1e1d00 */
[----:B------:R-:W-:Y:S01]  /*7a40*/  FFMA.FTZ R62, R83, R68, R62 ;  /* 0x00000044533e7223 */ /* 0x000fe2000001003e */
[----:B------:R-:W-:Y:S01]  /*7a50*/  PRMT R68, R63, 0x7632, R68 ;  /* 0x000076323f447816 */ /* 0x000fe20000000044 */
[----:B------:R-:W-:Y:S01]  /*7a60*/  FFMA.FTZ R87, R29, R94, R3 ;  /* 0x0000005e1d577223 */ /* 0x000fe20000010003 */
[----:B------:R-:W-:Y:S01]  /*7a70*/  SHF.L.U32 R85, R60, 0x10, RZ ;  /* 0x000000103c557819 */ /* 0x000fe200000006ff */
[----:B------:R-:W-:Y:S01]  /*7a80*/  IMAD.U32 R48, R49, 0x10000, RZ ;  /* 0x0001000031307824 */ /* 0x000fe200078e00ff */
[----:B------:R-:W-:-:S02]  /*7a90*/  PRMT R60, R69, 0x7632, R60 ;  /* 0x00007632453c7816 */ /* 0x000fc4000000003c */
[----:B------:R-:W-:Y:S02]  /*7aa0*/  SHF.L.U32 R78, R69, 0x10, RZ ;  /* 0x00000010454e7819 */ /* 0x000fe400000006ff */
[----:B------:R-:W-:Y:S01]  /*7ab0*/  SHF.L.U32 R3, R68, 0x10, RZ ;  /* 0x0000001044037819 */ /* 0x000fe200000006ff */
[----:B------:R-:W-:Y:S01]  /*7ac0*/  FFMA.FTZ R68, R30, R77, R87 ;  /* 0x0000004d1e447223 */ /* 0x000fe20000010057 */
        /* <DEDUP_REMOVED lines=9> */
[----:B------:R-:W-:Y:S01]  /*7b60*/  PRMT R70, R70, 0x7632, R70 ;  /* 0x0000763246467816 */ /* 0x000fe20000000046 */
[----:B------:R-:W-:Y:S01]  /*7b70*/  FFMA.FTZ R48, R80, R49, R87 ;  /* 0x0000003150307223 */ /* 0x000fe20000010057 */
[C---:B------:R-:W-:Y:S02]  /*7b80*/  PRMT R77, R50.reuse, 0x7632, R77 ;  /* 0x00007632324d7816 */ /* 0x040fe4000000004d */
[----:B------:R-:W-:Y:S01]  /*7b90*/  SHF.L.U32 R102, R50, 0x10, RZ ;  /* 0x0000001032667819 */ /* 0x000fe200000006ff */
[----:B-----5:R-:W-:Y:S02]  /*7ba0*/  IMAD.U32 R50, R56, 0x10000, RZ ;  /* 0x0001000038327824 */ /* 0x020fe400078e00ff */
[----:B------:R-:W-:Y:S01]  /*7bb0*/  FFMA.FTZ R69, R89, R60, R62 ;  /* 0x0000003c59457223 */ /* 0x000fe2000001003e */
[----:B------:R-:W-:Y:S01]  /*7bc0*/  SHF.L.U32 R94, R64, 0x10, RZ ;  /* 0x00000010405e7819 */ /* 0x000fe200000006ff */
[----:B------:R-:W5:Y:S01]  /*7bd0*/  LDG.E.128 R60, desc[UR6][R100.64+0x18000] ;  /* 0x01800006643c7981 */ /* 0x000f62000c1e1d00 */
[----:B------:R-:W-:-:S02]  /*7be0*/  PRMT R56, R56, 0x7632, R56 ;  /* 0x0000763238387816 */ /* 0x000fc40000000038 */
[----:B------:R-:W-:Y:S01]  /*7bf0*/  PRMT R87, R64, 0x7632, R87 ;  /* 0x0000763240577816 */ /* 0x000fe20000000057 */
[----:B------:R-:W-:Y:S01]  /*7c00*/  FFMA.FTZ R86, R81, R76, R78 ;  /* 0x0000004c51567223 */ /* 0x000fe2000001004e */
[----:B------:R-:W-:Y:S02]  /*7c10*/  SHF.L.U32 R70, R70, 0x10, RZ ;  /* 0x0000001046467819 */ /* 0x000fe400000006ff */
[----:B------:R-:W-:Y:S01]  /*7c20*/  SHF.L.U32 R49, R44, 0x10, RZ ;  /* 0x000000102c317819 */ /* 0x000fe200000006ff */
[----:B------:R-:W-:Y:S01]  /*7c30*/  FFMA.FTZ R50, R94, R50, R91 ;  /* 0x000000325e327223 */ /* 0x000fe2000001005b */
[----:B------:R-:W-:Y:S02]  /*7c40*/  SHF.L.U32 R56, R56, 0x10, RZ ;  /* 0x0000001038387819 */ /* 0x000fe400000006ff */
[----:B------:R-:W-:Y:S01]  /*7c50*/  SHF.L.U32 R87, R87, 0x10, RZ ;  /* 0x0000001057577819 */ /* 0x000fe200000006ff */
[----:B------:R-:W-:Y:S01]  /*7c60*/  FFMA.FTZ R70, R83, R70, R86 ;  /* 0x0000004653467223 */ /* 0x000fe20000010056 */
[----:B------:R-:W-:Y:S01]  /*7c70*/  SHF.L.U32 R78, R71, 0x10, RZ ;  /* 0x00000010474e7819 */ /* 0x000fe200000006ff */
[----:B------:R-:W-:Y:S01]  /*7c80*/  FFMA.FTZ R95, R29, R49, R88 ;  /* 0x000000311d5f7223 */ /* 0x000fe20000010058 */
[----:B------:R-:W-:Y:S01]  /*7c90*/  PRMT R76, R71, 0x7632, R76 ;  /* 0x00007632474c7816 */ /* 0x000fe2000000004c */
[----:B------:R-:W-:Y:S01]  /*7ca0*/  IMAD.U32 R88, R65, 0x10000, RZ ;  /* 0x0001000041587824 */ /* 0x000fe200078e00ff */
[----:B------:R-:W-:-:S02]  /*7cb0*/  PRMT R44, R57, 0x7632, R44 ;  /* 0x00007632392c7816 */ /* 0x000fc4000000002c */
[----:B------:R-:W-:Y:S02]  /*7cc0*/  SHF.L.U32 R57, R57, 0x10, RZ ;  /* 0x0000001039397819 */ /* 0x000fe400000006ff */
[----:B------:R-:W-:Y:S01]  /*7cd0*/  PRMT R91, R65, 0x7632, R91 ;  /* 0x00007632415b7816 */ /* 0x000fe2000000005b */
[----:B------:R-:W-:Y:S01]  /*7ce0*/  FFMA.FTZ R65, R87, R56, R50 ;  /* 0x0000003857417223 */ /* 0x000fe20000010032 */
[----:B------:R-:W-:Y:S01]  /*7cf0*/  FFMA.FTZ R70, R89, R78, R70 ;  /* 0x0000004e59467223 */ /* 0x000fe20000010046 */
[----:B------:R-:W-:Y:S02]  /*7d00*/  SHF.L.U32 R71, R76, 0x10, RZ ;  /* 0x000000104c477819 */ /* 0x000fe400000006ff */
[----:B------:R-:W-:Y:S01]  /*7d10*/  SHF.L.U32 R56, R44, 0x10, RZ ;  /* 0x000000102c387819 */ /* 0x000fe200000006ff */
[----:B------:R-:W-:Y:S01]  /*7d20*/  FFMA.FTZ R98, R88, R57, R65 ;  /* 0x0000003958627223 */ /* 0x000fe20000010041 */
[----:B------:R-:W-:Y:S01]  /*7d30*/  SHF.L.U32 R91, R91, 0x10, RZ ;  /* 0x000000105b5b7819 */ /* 0x000fe200000006ff */
[----:B------:R-:W-:Y:S01]  /*7d40*/  FFMA.FTZ R3, R72, R3, R69 ;  /* 0x0000000348037223 */ /* 0x000fe20000010045 */
[----:B------:R-:W-:Y:S01]  /*7d50*/  PRMT R44, R44, 0x7632, R44 ;  /* 0x000076322c2c7816 */ /* 0x000fe2000000002c */
[----:B------:R-:W-:Y:S01]  /*7d60*/  FFMA.FTZ R86, R72, R71, R70 ;  /* 0x0000004748567223 */ /* 0x000fe20000010046 */
[----:B------:R-:W-:Y:S01]  /*7d70*/  SHF.L.U32 R64, R58, 0x10, RZ ;  /* 0x000000103a407819 */ /* 0x000fe200000006ff */
[----:B------:R-:W5:Y:S01]  /*7d80*/  LDG.E.128 R68, desc[UR6][R100.64+0x1b800] ;  /* 0x01b8000664447981 */ /* 0x000f62000c1e1d00 */
[----:B------:R-:W-:Y:S01]  /*7d90*/  SHF.L.U32 R93, R66, 0x10, RZ ;  /* 0x00000010425d7819 */ /* 0x000fe200000006ff */
[----:B------:R-:W-:Y:S01]  /*7da0*/  FFMA.FTZ R56, R91, R56, R98 ;  /* 0x000000385b387223 */ /* 0x000fe20000010062 */
[----:B------:R-:W-:-:S02]  /*7db0*/  PRMT R58, R58, 0x7632, R58 ;  /* 0x000076323a3a7816 */ /* 0x000fc4000000003a */
[----:B------:R-:W-:Y:S01]  /*7dc0*/  PRMT R97, R66, 0x7632, R97 ;  /* 0x0000763242617816 */ /* 0x000fe20000000061 */
[----:B------:R-:W-:Y:S01]  /*7dd0*/  IMAD.U32 R57, R44, 0x10000, RZ ;  /* 0x000100002c397824 */ /* 0x000fe200078e00ff */
[----:B------:R-:W-:Y:S01]  /*7de0*/  SHF.L.U32 R58, R58, 0x10, RZ ;  /* 0x000000103a3a7819 */ /* 0x000fe200000006ff */
[----:B------:R-:W-:Y:S01]  /*7df0*/  FFMA.FTZ R64, R93, R64, R56 ;  /* 0x000000405d407223 */ /* 0x000fe20000010038 */
        /* <DEDUP_REMOVED lines=8> */
[----:B------:R-:W-:-:S02]  /*7e80*/  PRMT R64, R59, 0x7632, R64 ;  /* 0x000076323b407816 */ /* 0x000fc40000000040 */
[C---:B----4-:R-:W-:Y:S01]  /*7e90*/  PRMT R44, R32.reuse, 0x7632, R44 ;  /* 0x00007632202c7816 */ /* 0x050fe2000000002c */
[----:B------:R-:W-:Y:S01]  /*7ea0*/  FFMA.FTZ R102, R81, R102, R48 ;  /* 0x0000006651667223 */ /* 0x000fe20000010030 */
[----:B------:R-:W-:Y:S02]  /*7eb0*/  PRMT R45, R45, 0x7632, R45 ;  /* 0x000076322d2d7816 */ /* 0x000fe4000000002d */
[----:B------:R-:W-:Y:S01]  /*7ec0*/  SHF.L.U32 R32, R32, 0x10, RZ ;  /* 0x0000001020207819 */ /* 0x000fe200000006ff */
[----:B------:R-:W-:Y:S01]  /*7ed0*/  FFMA.FTZ R103, R95, R66, R58 ;  /* 0x000000425f677223 */ /* 0x000fe2000001003a */
[C---:B------:R-:W-:Y:S01]  /*7ee0*/  PRMT R76, R51.reuse, 0x7632, R76 ;  /* 0x00007632334c7816 */ /* 0x040fe2000000004c */
[----:B------:R-:W-:Y:S01]  /*7ef0*/  IMAD.U32 R98, R98, 0x10000, RZ ;  /* 0x0001000062627824 */ /* 0x000fe200078e00ff */
[----:B------:R-:W-:Y:S02]  /*7f00*/  SHF.L.U32 R78, R51, 0x10, RZ ;  /* 0x00000010334e7819 */ /* 0x000fe400000006ff */
[----:B------:R-:W-:Y:S01]  /*7f10*/  SHF.L.U32 R99, R64, 0x10, RZ ;  /* 0x0000001040637819 */ /* 0x000fe200000006ff */
[----:B------:R-:W4:Y:S01]  /*7f20*/  LDG.E.128 R48, desc[UR6][R100.64+0x1f000] ;  /* 0x01f0000664307981 */ /* 0x000f22000c1e1d00 */
[----:B------:R-:W-:Y:S01]  /*7f30*/  SHF.L.U32 R45, R45, 0x10, RZ ;  /* 0x000000102d2d7819 */ /* 0x000fe200000006ff */
[----:B------:R-:W-:-:S02]  /*7f40*/  FFMA.FTZ R79, R29, R32, R79 ;  /* 0x000000201d4f7223 */ /* 0x000fc4000001004f */
[----:B------:R-:W-:Y:S01]  /*7f50*/  FFMA.FTZ R32, R98, R99, R103 ;  /* 0x0000006362207223 */ /* 0x000fe20000010067 */
[C---:B------:R-:W-:Y:S01]  /*7f60*/  SHF.L.U32 R106, R33.reuse, 0x10, RZ ;  /* 0x00000010216a7819 */ /* 0x040fe200000006ff */
[----:B------:R-:W-:Y:S01]  /*7f70*/  FFMA.FTZ R104, R80, R45, R65 ;  /* 0x0000002d50687223 */ /* 0x000fe20000010041 */
[----:B------:R-:W-:Y:S01]  /*7f80*/  PRMT R45, R33, 0x7632, R45 ;  /* 0x00007632212d7816 */ /* 0x000fe2000000002d */
[----:B------:R-:W4:Y:S01]  /*7f90*/  LDG.E.128 R56, desc[UR6][R100.64+0x22800] ;  /* 0x0228000664387981 */ /* 0x000f22000c1e1d00 */
[----:B------:R-:W-:-:S03]  /*7fa0*/  SHF.L.U32 R67, R44, 0x10, RZ ;  /* 0x000000102c437819 */ /* 0x000fc600000006ff */
[----:B------:R-:W0:Y:S01]  /*7fb0*/  SHFL.BFLY PT, R33, R32, 0x10, 0x1f ;  /* 0x0e001f0020217f89 */ /* 0x000e2200000e0000 */
[----:B------:R-:W-:Y:S01]  /*7fc0*/  SHF.L.U32 R77, R77, 0x10, RZ ;  /* 0x000000104d4d7819 */ /* 0x000fe200000006ff */
[----:B------:R-:W-:Y:S01]  /*7fd0*/  FFMA.FTZ R108, R30, R67, R79 ;  /* 0x000000431e6c7223 */ /* 0x000fe2000001004f */
[----:B------:R-:W-:Y:S01]  /*7fe0*/  SHF.L.U32 R45, R45, 0x10, RZ ;  /* 0x000000102d2d7819 */ /* 0x000fe200000006ff */
[----:B------:R-:W4:Y:S02]  /*7ff0*/  LDG.E.128 R64, desc[UR6][R100.64+0x26000] ;  /* 0x0260000664407981 */ /* 0x000f24000c1e1d00 */
[----:B------:R-:W-:Y:S01]  /*8000*/  FFMA.FTZ R102, R83, R77, R102 ;  /* 0x0000004d53667223 */ /* 0x000fe20000010066 */
[----:B------:R-:W-:Y:S01]  /*8010*/  FFMA.FTZ R77, R31, R106, R108 ;  /* 0x0000006a1f4d7223 */ /* 0x000fe2000001006c */
[----:B------:R-:W-:-:S03]  /*8020*/  SHF.L.U32 R44, R46, 0x10, RZ ;  /* 0x000000102e2c7819 */ /* 0x000fc600000006ff */
[--C-:B------:R-:W-:Y:S01]  /*8030*/  FFMA.FTZ R106, R80, R45, R77.reuse ;  /* 0x0000002d506a7223 */ /* 0x100fe2000001004d */
[----:B------:R-:W-:Y:S02]  /*8040*/  PRMT R77, R8, 0x7632, R77 ;  /* 0x00007632084d7816 */ /* 0x000fe4000000004d */
[----:B------:R-:W-:Y:S02]  /*8050*/  PRMT R46, R46, 0x7632, R46 ;  /* 0x000076322e2e7816 */ /* 0x000fe4000000002e */
[----:B------:R-:W-:Y:S01]  /*8060*/  SHF.L.U32 R8, R8, 0x10, RZ ;  /* 0x0000001008087819 */ /* 0x000fe200000006ff */
[----:B------:R-:W-:Y:S01]  /*8070*/  FFMA.FTZ R104, R81, R44, R104 ;  /* 0x0000002c51687223 */ /* 0x000fe20000010068 */
[----:B------:R-:W-:Y:S01]  /*8080*/  SHF.L.U32 R77, R77, 0x10, RZ ;  /* 0x000000104d4d7819 */ /* 0x000fe200000006ff */
[----:B------:R-:W-:Y:S02]  /*8090*/  IMAD.U32 R46, R46, 0x10000, RZ ;  /* 0x000100002e2e7824 */ /* 0x000fe400078e00ff */
[----:B------:R-:W-:Y:S01]  /*80a0*/  FFMA.FTZ R79, R29, R8, R28 ;  /* 0x000000081d4f7223 */ /* 0x000fe2000001001c */
[----:B0-----:R-:W-:Y:S01]  /*80b0*/  FADD.FTZ R8, R32, R33 ;  /* 0x0000002120087221 */ /* 0x001fe20000010000 */
[----:B------:R-:W-:-:S02]  /*80c0*/  FFMA.FTZ R46, R83, R46, R104 ;  /* 0x0000002e532e7223 */ /* 0x000fc40000010068 */
[----:B------:R-:W-:Y:S01]  /*80d0*/  FFMA.FTZ R104, R30, R77, R79 ;  /* 0x0000004d1e687223 */ /* 0x000fe2000001004f */
[----:B------:R-:W-:Y:S01]  /*80e0*/  FFMA.FTZ R105, R89, R78, R102 ;  /* 0x0000004e59697223 */ /* 0x000fe20000010066 */
[----:B------:R-:W0:Y:S01]  /*80f0*/  SHFL.BFLY PT, R77, R8, 0x8, 0x1f ;  /* 0x0d001f00084d7f89 */ /* 0x000e2200000e0000 */
[C---:B------:R-:W-:Y:S02]  /*8100*/  PRMT R45, R34.reuse, 0x7632, R45 ;  /* 0x00007632222d7816 */ /* 0x040fe4000000002d */
[----:B------:R-:W-:Y:S02]  /*8110*/  SHF.L.U32 R78, R34, 0x10, RZ ;  /* 0x00000010224e7819 */ /* 0x000fe400000006ff */
[----:B------:R-:W-:Y:S02]  /*8120*/  SHF.L.U32 R44, R47, 0x10, RZ ;  /* 0x000000102f2c7819 */ /* 0x000fe400000006ff */
[----:B------:R-:W-:Y:S01]  /*8130*/  SHF.L.U32 R102, R45, 0x10, RZ ;  /* 0x000000102d667819 */ /* 0x000fe200000006ff */
[----:B------:R-:W-:Y:S01]  /*8140*/  FFMA.FTZ R106, R81, R78, R106 ;  /* 0x0000004e516a7223 */ /* 0x000fe2000001006a */
[----:B------:R-:W-:-:S02]  /*8150*/  PRMT R28, R9, 0x7632, R28 ;  /* 0x00007632091c7816 */ /* 0x000fc4000000001c */
[----:B------:R-:W-:Y:S01]  /*8160*/  SHF.L.U32 R32, R9, 0x10, RZ ;  /* 0x0000001009207819 */ /* 0x000fe200000006ff */
[----:B------:R-:W-:Y:S01]  /*8170*/  FFMA.FTZ R78, R89, R44, R46 ;  /* 0x0000002c594e7223 */ /* 0x000fe2000001002e */
[----:B------:R-:W-:Y:S02]  /*8180*/  PRMT R34, R47, 0x7632, R34 ;  /* 0x000076322f227816 */ /* 0x000fe40000000022 */
[----:B------:R-:W-:Y:S01]  /*8190*/  SHF.L.U32 R76, R76, 0x10, RZ ;  /* 0x000000104c4c7819 */ /* 0x000fe200000006ff */
[----:B------:R-:W4:Y:S01]  /*81a0*/  LDG.E.128 R44, desc[UR6][R100.64+0x29800] ;  /* 0x02980006642c7981 */ /* 0x000f22000c1e1d00 */
[----:B------:R-:W-:Y:S01]  /*81b0*/  SHF.L.U32 R9, R28, 0x10, RZ ;  /* 0x000000101c097819 */ /* 0x000fe200000006ff */
[----:B------:R-:W-:Y:S01]  /*81c0*/  FFMA.FTZ R106, R83, R102, R106 ;  /* 0x00000066536a7223 */ /* 0x000fe2000001006a */
[----:B------:R-:W-:Y:S01]  /*81d0*/  FFMA.FTZ R33, R31, R32, R104 ;  /* 0x000000201f217223 */ /* 0x000fe20000010068 */
[C---:B------:R-:W-:Y:S01]  /*81e0*/  IMAD.U32 R102, R35.reuse, 0x10000, RZ ;  /* 0x0001000023667824 */ /* 0x040fe200078e00ff */
[----:B------:R-:W-:Y:S01]  /*81f0*/  PRMT R35, R35, 0x7632, R35 ;  /* 0x0000763223237816 */ /* 0x000fe20000000023 */
[----:B------:R-:W-:Y:S01]  /*8200*/  FFMA.FTZ R105, R72, R76, R105 ;  /* 0x0000004c48697223 */ /* 0x000fe20000010069 */
[----:B------:R-:W-:Y:S01]  /*8210*/  SHF.L.U32 R28, R10, 0x10, RZ ;  /* 0x000000100a1c7819 */ /* 0x000fe200000006ff */
[----:B------:R-:W-:Y:S01]  /*8220*/  FFMA.FTZ R76, R80, R9, R33 ;  /* 0x00000009504c7223 */ /* 0x000fe20000010021 */
[----:B------:R-:W-:Y:S01]  /*8230*/  PRMT R10, R10, 0x7632, R10 ;  /* 0x000076320a0a7816 */ /* 0x000fe2000000000a */
[----:B------:R-:W-:Y:S01]  /*8240*/  IMAD.U32 R35, R35, 0x10000, RZ ;  /* 0x0001000023237824 */ /* 0x000fe200078e00ff */
[----:B------:R-:W-:Y:S01]  /*8250*/  PRMT R9, R24, 0x7632, R9 ;  /* 0x0000763218097816 */ /* 0x000fe20000000009 */
[----:B------:R-:W-:Y:S01]  /*8260*/  FFMA.FTZ R102, R89, R102, R106 ;  /* 0x0000006659667223 */ /* 0x000fe2000001006a */
[----:B------:R-:W-:Y:S01]  /*8270*/  SHF.L.U32 R10, R10, 0x10, RZ ;  /* 0x000000100a0a7819 */ /* 0x000fe200000006ff */
[----:B------:R-:W-:Y:S01]  /*8280*/  FFMA.FTZ R76, R81, R28, R76 ;  /* 0x0000001c514c7223 */ /* 0x000fe2000001004c */
[----:B------:R-:W-:-:S02]  /*8290*/  SHF.L.U32 R24, R24, 0x10, RZ ;  /* 0x0000001018187819 */ /* 0x000fc400000006ff */
[----:B------:R-:W-:Y:S01]  /*82a0*/  SHF.L.U32 R103, R34, 0x10, RZ ;  /* 0x0000001022677819 */ /* 0x000fe200000006ff */
[----:B------:R-:W-:Y:S01]  /*82b0*/  FFMA.FTZ R99, R72, R35, R102 ;  /* 0x0000002348637223 */ /* 0x000fe20000010066 */
[----:B------:R-:W-:Y:S01]  /*82c0*/  SHF.L.U32 R28, R11, 0x10, RZ ;  /* 0x000000100b1c7819 */ /* 0x000fe200000006ff */
[----:B------:R-:W-:Y:S01]  /*82d0*/  FFMA.FTZ R76, R83, R10, R76 ;  /* 0x0000000a534c7223 */ /* 0x000fe2000001004c */
[----:B------:R-:W4:Y:S01]  /*82e0*/  LDG.E.128 R32, desc[UR6][R100.64+0x2d000] ;  /* 0x02d0000664207981 */ /* 0x000f22000c1e1d00 */
[----:B------:R-:W-:Y:S02]  /*82f0*/  IMAD.U32 R9, R9, 0x10000, RZ ;  /* 0x0001000009097824 */ /* 0x000fe400078e00ff */
[----:B------:R-:W-:Y:S01]  /*8300*/  FFMA.FTZ R79, R29, R24, R92 ;  /* 0x000000181d4f7223 */ /* 0x000fe2000001005c */
[----:B0-----:R-:W-:Y:S01]  /*8310*/  FADD.FTZ R77, R8, R77 ;  /* 0x0000004d084d7221 */ /* 0x001fe20000010000 */
[--C-:B------:R-:W-:Y:S01]  /*8320*/  FFMA.FTZ R103, R72, R103, R78.reuse ;  /* 0x0000006748677223 */ /* 0x100fe2000001004e */
[C---:B------:R-:W-:Y:S01]  /*8330*/  PRMT R78, R25.reuse, 0x7632, R78 ;  /* 0x00007632194e7816 */ /* 0x040fe2000000004e */
[----:B------:R-:W-:Y:S01]  /*8340*/  FFMA.FTZ R102, R30, R9, R79 ;  /* 0x000000091e667223 */ /* 0x000fe2000001004f */
[----:B------:R-:W-:Y:S01]  /*8350*/  SHF.L.U32 R92, R25, 0x10, RZ ;  /* 0x00000010195c7819 */ /* 0x000fe200000006ff */
[----:B------:R-:W-:Y:S01]  /*8360*/  FFMA.FTZ R25, R89, R28, R76 ;  /* 0x0000001c59197223 */ /* 0x000fe2000001004c */
[----:B------:R-:W-:Y:S01]  /*8370*/  PRMT R24, R11, 0x7632, R24 ;  /* 0x000076320b187816 */ /* 0x000fe20000000018 */
[----:B------:R-:W0:Y:S01]  /*8380*/  SHFL.BFLY PT, R76, R77, 0x4, 0x1f ;  /* 0x0c801f004d4c7f89 */ /* 0x000e2200000e0000 */
[----:B------:R-:W-:Y:S01]  /*8390*/  SHF.L.U32 R79, R78, 0x10, RZ ;  /* 0x000000104e4f7819 */ /* 0x000fe200000006ff */
[----:B------:R-:W-:Y:S01]  /*83a0*/  FFMA.FTZ R109, R31, R92, R102 ;  /* 0x0000005c1f6d7223 */ /* 0x000fe20000010066 */
[C---:B------:R-:W-:Y:S01]  /*83b0*/  PRMT R28, R12.reuse, 0x7632, R28 ;  /* 0x000076320c1c7816 */ /* 0x040fe2000000001c */
[----:B------:R-:W4:Y:S01]  /*83c0*/  LDG.E.128 R8, desc[UR6][R100.64+0x30800] ;  /* 0x0308000664087981 */ /* 0x000f22000c1e1d00 */
[----:B------:R-:W-:Y:S01]  /*83d0*/  SHF.L.U32 R111, R12, 0x10, RZ ;  /* 0x000000100c6f7819 */ /* 0x000fe200000006ff */
[----:B------:R-:W-:Y:S01]  /*83e0*/  IMAD.U32 R107, R24, 0x10000, RZ ;  /* 0x00010000186b7824 */ /* 0x000fe200078e00ff */
[----:B------:R-:W-:Y:S01]  /*83f0*/  SHF.L.U32 R12, R26, 0x10, RZ ;  /* 0x000000101a0c7819 */ /* 0x000fe200000006ff */
[----:B------:R-:W-:Y:S01]  /*8400*/  FFMA.FTZ R24, R80, R79, R109 ;  /* 0x0000004f50187223 */ /* 0x000fe2000001006d */
[----:B------:R-:W-:Y:S01]  /*8410*/  PRMT R26, R26, 0x7632, R26 ;  /* 0x000076321a1a7816 */ /* 0x000fe2000000001a */
[----:B------:R-:W-:Y:S01]  /*8420*/  FFMA.FTZ R74, R94, R111, R74 ;  /* 0x0000006f5e4a7223 */ /* 0x000fe2000001004a */
[----:B------:R-:W-:Y:S01]  /*8430*/  SHF.L.U32 R28, R28, 0x10, RZ ;  /* 0x000000101c1c7819 */ /* 0x000fe200000006ff */
[--C-:B------:R-:W-:Y:S01]  /*8440*/  FFMA.FTZ R107, R72, R107, R25.reuse ;  /* 0x0000006b486b7223 */ /* 0x100fe20000010019 */
[----:B------:R-:W-:Y:S01]  /*8450*/  SHF.L.U32 R26, R26, 0x10, RZ ;  /* 0x000000101a1a7819 */ /* 0x000fe200000006ff */
[----:B------:R-:W-:Y:S01]  /*8460*/  FFMA.FTZ R12, R81, R12, R24 ;  /* 0x0000000c510c7223 */ /* 0x000fe20000010018 */
[----:B------:R-:W-:Y:S01]  /*8470*/  PRMT R25, R13, 0x7632, R25 ;  /* 0x000076320d197816 */ /* 0x000fe20000000019 */
[----:B------:R-:W-:Y:S01]  /*8480*/  FFMA.FTZ R109, R87, R28, R74 ;  /* 0x0000001c576d7223 */ /* 0x000fe2000001004a */
[----:B------:R-:W-:Y:S01]  /*8490*/  SHF.L.U32 R79, R13, 0x10, RZ ;  /* 0x000000100d4f7819 */ /* 0x000fe200000006ff */
[----:B------:R-:W-:Y:S01]  /*84a0*/  FFMA.FTZ R74, R83, R26, R12 ;  /* 0x0000001a534a7223 */ /* 0x000fe2000001000c */
[----:B------:R-:W-:Y:S01]  /*84b0*/  IMAD.U32 R24, R4, 0x10000, RZ ;  /* 0x0001000004187824 */ /* 0x000fe200078e00ff */
[----:B------:R-:W-:-:S02]  /*84c0*/  SHF.L.U32 R26, R25, 0x10, RZ ;  /* 0x00000010191a7819 */ /* 0x000fc400000006ff */
[----:B------:R-:W-:Y:S01]  /*84d0*/  FFMA.FTZ R78, R88, R79, R109 ;  /* 0x0000004f584e7223 */ /* 0x000fe2000001006d */
[----:B------:R-:W-:Y:S01]  /*84e0*/  PRMT R13, R27, 0x7632, R13 ;  /* 0x000076321b0d7816 */ /* 0x000fe2000000000d */
[----:B------:R-:W-:Y:S01]  /*84f0*/  FFMA.FTZ R113, R29, R24, R90 ;  /* 0x000000181d717223 */ /* 0x000fe2000001005a */
[----:B------:R-:W-:Y:S01]  /*8500*/  SHF.L.U32 R28, R27, 0x10, RZ ;  /* 0x000000101b1c7819 */ /* 0x000fe200000006ff */
[----:B------:R-:W-:Y:S02]  /*8510*/  FFMA.FTZ R78, R91, R26, R78 ;  /* 0x0000001a5b4e7223 */ /* 0x000fe4000001004e */
[----:B------:R-:W4:Y:S01]  /*8520*/  LDG.E.128 R24, desc[UR6][R100.64+0x34000] ;  /* 0x0340000664187981 */ /* 0x000f22000c1e1d00 */
[----:B0-----:R-:W-:Y:S01]  /*8530*/  FADD.FTZ R12, R77, R76 ;  /* 0x0000004c4d0c7221 */ /* 0x001fe20000010000 */
[----:B------:R-:W-:-:S05]  /*8540*/  SHF.L.U32 R76, R14, 0x10, RZ ;  /* 0x000000100e4c7819 */ /* 0x000fca00000006ff */
[----:B------:R-:W-:Y:S02]  /*8550*/  FFMA.FTZ R102, R93, R76, R78 ;  /* 0x0000004c5d667223 */ /* 0x000fe4000001004e */
[----:B------:R0:W4:Y:S01]  /*8560*/  LDG.E.128 R76, desc[UR6][R100.64+0x37800] ;  /* 0x03780006644c7981 */ /* 0x000122000c1e1d00 */
[----:B------:R-:W-:Y:S02]  /*8570*/  PRMT R14, R14, 0x7632, R14 ;  /* 0x000076320e0e7816 */ /* 0x000fe4000000000e */
[----:B------:R-:W-:-:S03]  /*8580*/  SHF.L.U32 R92, R15, 0x10, RZ ;  /* 0x000000100f5c7819 */ /* 0x000fc600000006ff */
[----:B------:R-:W-:Y:S01]  /*8590*/  IMAD.U32 R90, R14, 0x10000, RZ ;  /* 0x000100000e5a7824 */ /* 0x000fe200078e00ff */
[----:B------:R-:W-:Y:S01]  /*85a0*/  PRMT R4, R4, 0x7632, R4 ;  /* 0x0000763204047816 */ /* 0x000fe20000000004 */
[----:B------:R-:W1:Y:S01]  /*85b0*/  SHFL.BFLY PT, R109, R12, 0x2, 0x1f ;  /* 0x0c401f000c6d7f89 */ /* 0x000e6200000e0000 */
[----:B------:R-:W-:Y:S01]  /*85c0*/  PRMT R15, R15, 0x7632, R15 ;  /* 0x000076320f0f7816 */ /* 0x000fe2000000000f */
[----:B------:R-:W-:Y:S01]  /*85d0*/  FFMA.FTZ R90, R97, R90, R102 ;  /* 0x0000005a615a7223 */ /* 0x000fe20000010066 */
[----:B------:R-:W-:-:S03]  /*85e0*/  SHF.L.U32 R111, R4, 0x10, RZ ;  /* 0x00000010046f7819 */ /* 0x000fc600000006ff */
[----:B------:R-:W-:Y:S01]  /*85f0*/  FFMA.FTZ R115, R95, R92, R90 ;  /* 0x0000005c5f737223 */ /* 0x000fe2000001005a */
[----:B0-----:R-:W-:Y:S01]  /*8600*/  IMAD.U32 R101, R15, 0x10000, RZ ;  /* 0x000100000f657824 */ /* 0x001fe200078e00ff */
[----:B------:R-:W-:Y:S01]  /*8610*/  SHF.L.U32 R4, R5, 0x10, RZ ;  /* 0x0000001005047819 */ /* 0x000fe200000006ff */
[----:B------:R-:W-:Y:S02]  /*8620*/  FFMA.FTZ R14, R30, R111, R113 ;  /* 0x0000006f1e0e7223 */ /* 0x000fe40000010071 */
[----:B------:R-:W-:Y:S01]  /*8630*/  FFMA.FTZ R101, R98, R101, R115 ;  /* 0x0000006562657223 */ /* 0x000fe20000010073 */
[----:B------:R-:W-:Y:S01]  /*8640*/  FFMA.FTZ R111, R89, R28, R74 ;  /* 0x0000001c596f7223 */ /* 0x000fe2000001004a */
[----:B------:R-:W-:Y:S01]  /*8650*/  FFMA.FTZ R113, R31, R4, R14 ;  /* 0x000000041f717223 */ /* 0x000fe2000001000e */
[----:B------:R-:W-:Y:S02]  /*8660*/  PRMT R4, R5, 0x7632, R4 ;  /* 0x0000763205047816 */ /* 0x000fe40000000004 */
[----:B------:R-:W0:Y:S01]  /*8670*/  SHFL.BFLY PT, R28, R101, 0x10, 0x1f ;  /* 0x0e001f00651c7f89 */ /* 0x000e2200000e0000 */
[----:B------:R-:W-:-:S02]  /*8680*/  PRMT R14, R20, 0x7632, R14 ;  /* 0x00007632140e7816 */ /* 0x000fc4000000000e */
[----:B------:R-:W-:Y:S02]  /*8690*/  SHF.L.U32 R20, R20, 0x10, RZ ;  /* 0x0000001014147819 */ /* 0x000fe400000006ff */
[----:B------:R-:W-:Y:S02]  /*86a0*/  SHF.L.U32 R5, R13, 0x10, RZ ;  /* 0x000000100d057819 */ /* 0x000fe400000006ff */
[----:B------:R-:W-:Y:S01]  /*86b0*/  SHF.L.U32 R13, R4, 0x10, RZ ;  /* 0x00000010040d7819 */ /* 0x000fe200000006ff */
[----:B------:R-:W-:Y:S01]  /*86c0*/  FFMA.FTZ R29, R29, R20, R96 ;  /* 0x000000141d1d7223 */ /* 0x000fe20000010060 */
[----:B------:R-:W-:Y:S02]  /*86d0*/  SHF.L.U32 R15, R14, 0x10, RZ ;  /* 0x000000100e0f7819 */ /* 0x000fe400000006ff */
[----:B------:R-:W-:Y:S01]  /*86e0*/  SHF.L.U32 R4, R6, 0x10, RZ ;  /* 0x0000001006047819 */ /* 0x000fe200000006ff */
[----:B------:R-:W-:Y:S01]  /*86f0*/  FFMA.FTZ R14, R80, R13, R113 ;  /* 0x0000000d500e7223 */ /* 0x000fe20000010071 */
[----:B------:R-:W-:Y:S01]  /*8700*/  PRMT R6, R6, 0x7632, R6 ;  /* 0x0000763206067816 */ /* 0x000fe20000000006 */
[----:B-1----:R-:W-:Y:S01]  /*8710*/  FADD.FTZ R109, R12, R109 ;  /* 0x0000006d0c6d7221 */ /* 0x002fe20000010000 */
[C---:B------:R-:W-:Y:S01]  /*8720*/  SHF.L.U32 R20, R21.reuse, 0x10, RZ ;  /* 0x0000001015147819 */ /* 0x040fe200000006ff */
[----:B------:R-:W-:Y:S01]  /*8730*/  FFMA.FTZ R30, R30, R15, R29 ;  /* 0x0000000f1e1e7223 */ /* 0x000fe2000001001d */
[----:B------:R-:W-:Y:S01]  /*8740*/  PRMT R21, R21, 0x7632, R21 ;  /* 0x0000763215157816 */ /* 0x000fe20000000015 */
[----:B------:R-:W-:Y:S01]  /*8750*/  FFMA.FTZ R4, R81, R4, R14 ;  /* 0x0000000451047223 */ /* 0x000fe2000001000e */
[----:B------:R-:W-:Y:S01]  /*8760*/  SHF.L.U32 R6, R6, 0x10, RZ ;  /* 0x0000001006067819 */ /* 0x000fe200000006ff */
[----:B------:R-:W1:Y:S01]  /*8770*/  SHFL.BFLY PT, R14, R109, 0x1, 0x1f ;  /* 0x0c201f006d0e7f89 */ /* 0x000e6200000e0000 */
[----:B------:R-:W-:Y:S01]  /*8780*/  FFMA.FTZ R31, R31, R20, R30 ;  /* 0x000000141f1f7223 */ /* 0x000fe2000001001e */
[----:B------:R-:W-:Y:S01]  /*8790*/  IMAD.U32 R21, R21, 0x10000, RZ ;  /* 0x0001000015157824 */ /* 0x000fe200078e00ff */
[----:B------:R-:W-:Y:S01]  /*87a0*/  PRMT R12, R22, 0x7632, R12 ;  /* 0x00007632160c7816 */ /* 0x000fe2000000000c */
[----:B------:R-:W-:Y:S01]  /*87b0*/  FFMA.FTZ R6, R83, R6, R4 ;  /* 0x0000000653067223 */ /* 0x000fe20000010004 */
[----:B------:R-:W-:Y:S01]  /*87c0*/  SHF.L.U32 R4, R7, 0x10, RZ ;  /* 0x0000001007047819 */ /* 0x000fe200000006ff */
[----:B------:R-:W-:Y:S01]  /*87d0*/  FFMA.FTZ R80, R80, R21, R31 ;  /* 0x0000001550507223 */ /* 0x000fe2000001001f */
[----:B------:R-:W-:Y:S01]  /*87e0*/  SHF.L.U32 R22, R22, 0x10, RZ ;  /* 0x0000001016167819 */ /* 0x000fe200000006ff */
[----:B0-----:R-:W-:Y:S01]  /*87f0*/  FADD.FTZ R28, R101, R28 ;  /* 0x0000001c651c7221 */ /* 0x001fe20000010000 */
[----:B------:R-:W-:Y:S01]  /*8800*/  SHF.L.U32 R12, R12, 0x10, RZ ;  /* 0x000000100c0c7819 */ /* 0x000fe200000006ff */
[----:B------:R-:W-:Y:S01]  /*8810*/  FFMA.FTZ R13, R89, R4, R6 ;  /* 0x00000004590d7223 */ /* 0x000fe20000010006 */
[C---:B--2---:R-:W-:Y:S01]  /*8820*/  SHF.L.U32 R6, R36.reuse, 0x10, RZ ;  /* 0x0000001024067819 */ /* 0x044fe200000006ff */
[----:B------:R-:W-:Y:S01]  /*8830*/  FFMA.FTZ R22, R81, R22, R80 ;  /* 0x0000001651167223 */ /* 0x000fe20000010050 */
[----:B------:R-:W-:-:S02]  /*8840*/  PRMT R36, R36, 0x7632, R36 ;  /* 0x0000763224247816 */ /* 0x000fc40000000024 */
[----:B------:R-:W-:Y:S01]  /*8850*/  LOP3.LUT P0, RZ, R2, 0x1f, RZ, 0xc0, !PT ;  /* 0x0000001f02ff7812 */ /* 0x000fe2000780c0ff */
[----:B------:R-:W-:Y:S01]  /*8860*/  FFMA.FTZ R12, R83, R12, R22 ;  /* 0x0000000c530c7223 */ /* 0x000fe20000010016 */
[----:B------:R-:W-:Y:S01]  /*8870*/  IMAD.U32 R4, R23, 0x10000, RZ ;  /* 0x0001000017047824 */ /* 0x000fe200078e00ff */
[----:B------:R-:W-:Y:S01]  /*8880*/  SHF.R.S32.HI R15, RZ, 0x1f, R2 ;  /* 0x0000001fff0f7819 */ /* 0x000fe20000011402 */
[----:B------:R-:W0:Y:S01]  /*8890*/  SHFL.BFLY PT, R21, R28, 0x8, 0x1f ;  /* 0x0d001f001c157f89 */ /* 0x000e2200000e0000 */
[----:B------:R-:W-:Y:S01]  /*88a0*/  SHF.L.U32 R36, R36, 0x10, RZ ;  /* 0x0000001024247819 */ /* 0x000fe200000006ff */
[----:B------:R-:W-:Y:S01]  /*88b0*/  FFMA.FTZ R6, R94, R6, R73 ;  /* 0x000000065e067223 */ /* 0x000fe20000010049 */
[----:B------:R-:W-:Y:S01]  /*88c0*/  PRMT R7, R7, 0x7632, R7 ;  /* 0x0000763207077816 */ /* 0x000fe20000000007 */
[----:B------:R-:W-:Y:S01]  /*88d0*/  FFMA.FTZ R12, R89, R4, R12 ;  /* 0x00000004590c7223 */ /* 0x000fe2000001000c */
[----:B------:R-:W-:Y:S02]  /*88e0*/  PRMT R23, R23, 0x7632, R23 ;  /* 0x0000763217177816 */ /* 0x000fe40000000017 */
[----:B------:R-:W-:Y:S01]  /*88f0*/  LEA.HI R4, R15, R2, RZ, 0x5 ;  /* 0x000000020f047211 */ /* 0x000fe200078f28ff */
[----:B------:R-:W-:Y:S01]  /*8900*/  FFMA.FTZ R15, R87, R36, R6 ;  /* 0x00000024570f7223 */ /* 0x000fe20000010006 */
[----:B------:R-:W-:-:S02]  /*8910*/  SHF.L.U32 R7, R7, 0x10, RZ ;  /* 0x0000001007077819 */ /* 0x000fc400000006ff */
[C---:B------:R-:W-:Y:S01]  /*8920*/  PRMT R6, R37.reuse, 0x7632, R6 ;  /* 0x0000763225067816 */ /* 0x040fe20000000006 */
[----:B------:R-:W-:Y:S01]  /*8930*/  IMAD.U32 R37, R37, 0x10000, RZ ;  /* 0x0001000025257824 */ /* 0x000fe200078e00ff */
[----:B------:R-:W-:Y:S01]  /*8940*/  SHF.L.U32 R23, R23, 0x10, RZ ;  /* 0x0000001017177819 */ /* 0x000fe200000006ff */
[----:B-1----:R-:W-:Y:S01]  /*8950*/  @!P0 FADD.FTZ R109, R109, R14 ;  /* 0x0000000e6d6d8221 */ /* 0x002fe20000010000 */
[----:B------:R-:W-:Y:S01]  /*8960*/  SHF.L.U32 R6, R6, 0x10, RZ ;  /* 0x0000001006067819 */ /* 0x000fe200000006ff */
[----:B------:R-:W-:Y:S01]  /*8970*/  FFMA.FTZ R7, R72, R7, R13 ;  /* 0x0000000748077223 */ /* 0x000fe2000001000d */
[----:B------:R-:W-:Y:S01]  /*8980*/  FFMA.FTZ R14, R88, R37, R15 ;  /* 0x00000025580e7223 */ /* 0x000fe2000001000f */
[--C-:B------:R-:W-:Y:S01]  /*8990*/  FFMA.FTZ R13, R72, R23, R12.reuse ;  /* 0x00000017480d7223 */ /* 0x100fe2000001000c */
[C---:B------:R-:W-:Y:S02]  /*89a0*/  PRMT R12, R38.reuse, 0x7632, R12 ;  /* 0x00007632260c7816 */ /* 0x040fe4000000000c */
[----:B------:R-:W-:Y:S01]  /*89b0*/  SHF.L.U32 R38, R38, 0x10, RZ ;  /* 0x0000001026267819 */ /* 0x000fe200000006ff */
[--C-:B------:R-:W-:Y:S01]  /*89c0*/  FFMA.FTZ R6, R91, R6, R14.reuse ;  /* 0x000000065b067223 */ /* 0x100fe2000001000e */
[----:B---3--:R-:W-:-:S02]  /*89d0*/  PRMT R14, R16, 0x7632, R14 ;  /* 0x00007632100e7816 */ /* 0x008fc4000000000e */
[----:B------:R-:W-:Y:S01]  /*89e0*/  SHF.L.U32 R16, R16, 0x10, RZ ;  /* 0x0000001010107819 */ /* 0x000fe200000006ff */
[----:B------:R-:W-:Y:S01]  /*89f0*/  FFMA.FTZ R38, R93, R38, R6 ;  /* 0x000000265d267223 */ /* 0x000fe20000010006 */
[----:B------:R-:W-:Y:S01]  /*8a00*/  SHF.L.U32 R12, R12, 0x10, RZ ;  /* 0x000000100c0c7819 */ /* 0x000fe200000006ff */
[----:B------:R-:W-:Y:S02]  /*8a10*/  IMAD.U32 R14, R14, 0x10000, RZ ;  /* 0x000100000e0e7824 */ /* 0x000fe400078e00ff */
[----:B------:R-:W-:Y:S01]  /*8a20*/  FFMA.FTZ R16, R94, R16, R75 ;  /* 0x000000105e107223 */ /* 0x000fe2000001004b */
[----:B0-----:R-:W-:Y:S01]  /*8a30*/  FADD.FTZ R6, R28, R21 ;  /* 0x000000151c067221 */ /* 0x001fe20000010000 */
[----:B------:R-:W-:Y:S01]  /*8a40*/  FFMA.FTZ R38, R97, R12, R38 ;  /* 0x0000000c61267223 */ /* 0x000fe20000010026 */
[----:B------:R-:W-:Y:S01]  /*8a50*/  SHF.L.U32 R12, R39, 0x10, RZ ;  /* 0x00000010270c7819 */ /* 0x000fe200000006ff */
[----:B------:R-:W-:Y:S01]  /*8a60*/  FFMA.FTZ R23, R87, R14, R16 ;  /* 0x0000000e57177223 */ /* 0x000fe20000010010 */
[----:B------:R-:W-:-:S02]  /*8a70*/  SHF.L.U32 R21, R17, 0x10, RZ ;  /* 0x0000001011157819 */ /* 0x000fc400000006ff */
[----:B------:R-:W-:Y:S01]  /*8a80*/  PRMT R17, R17, 0x7632, R17 ;  /* 0x0000763211117816 */ /* 0x000fe20000000011 */
[----:B------:R-:W-:Y:S01]  /*8a90*/  FFMA.FTZ R15, R95, R12, R38 ;  /* 0x0000000c5f0f7223 */ /* 0x000fe20000010026 */
[----:B------:R-:W-:Y:S01]  /*8aa0*/  PRMT R39, R39, 0x7632, R39 ;  /* 0x0000763227277816 */ /* 0x000fe20000000027 */
[----:B------:R-:W-:Y:S01]  /*8ab0*/  FFMA.FTZ R16, R88, R21, R23 ;  /* 0x0000001558107223 */ /* 0x000fe20000010017 */
[----:B------:R-:W-:Y:S02]  /*8ac0*/  SHF.L.U32 R12, R17, 0x10, RZ ;  /* 0x00000010110c7819 */ /* 0x000fe400000006ff */
[C---:B------:R-:W-:Y:S02]  /*8ad0*/  PRMT R17, R52.reuse, 0x7632, R17 ;  /* 0x0000763234117816 */ /* 0x040fe40000000011 */
[----:B------:R-:W-:Y:S01]  /*8ae0*/  SHF.L.U32 R21, R52, 0x10, RZ ;  /* 0x0000001034157819 */ /* 0x000fe200000006ff */
[----:B------:R-:W-:Y:S01]  /*8af0*/  IMAD.U32 R39, R39, 0x10000, RZ ;  /* 0x0001000027277824 */ /* 0x000fe200078e00ff */
[----:B------:R-:W-:Y:S01]  /*8b00*/  SHF.L.U32 R14, R18, 0x10, RZ ;  /* 0x00000010120e7819 */ /* 0x000fe200000006ff */
[----:B------:R-:W-:Y:S01]  /*8b10*/  FFMA.FTZ R16, R91, R12, R16 ;  /* 0x0000000c5b107223 */ /* 0x000fe20000010010 */
[----:B------:R-:W-:Y:S01]  /*8b20*/  SHF.L.U32 R22, R17, 0x10, RZ ;  /* 0x0000001011167819 */ /* 0x000fe200000006ff */
[----:B------:R-:W-:Y:S01]  /*8b30*/  FFMA.FTZ R84, R94, R21, R84 ;  /* 0x000000155e547223 */ /* 0x000fe20000010054 */
        /* <DEDUP_REMOVED lines=12> */
[----:B------:R-:W-:Y:S01]  /*8c00*/  IMAD.U32 R16, R19, 0x10000, RZ ;  /* 0x0001000013107824 */ /* 0x000fe200078e00ff */
[C---:B------:R-:W-:Y:S01]  /*8c10*/  SHF.L.U32 R20, R54.reuse, 0x10, RZ ;  /* 0x0000001036147819 */ /* 0x040fe200000006ff */
[----:B------:R-:W-:Y:S01]  /*8c20*/  FFMA.FTZ R22, R91, R22, R28 ;  /* 0x000000165b167223 */ /* 0x000fe2000001001c */
[----:B------:R-:W-:Y:S01]  /*8c30*/  PRMT R54, R54, 0x7632, R54 ;  /* 0x0000763236367816 */ /* 0x000fe20000000036 */
        /* <DEDUP_REMOVED lines=15> */
[C---:B-----5:R-:W-:Y:S01]  /*8d30*/  PRMT R19, R60.reuse, 0x7632, R19 ;  /* 0x000076323c137816 */ /* 0x060fe20000000013 */
[----:B------:R-:W-:Y:S01]  /*8d40*/  FFMA.FTZ R17, R95, R16, R20 ;  /* 0x000000105f117223 */ /* 0x000fe20000010014 */
[----:B------:R-:W-:Y:S01]  /*8d50*/  SHF.L.U32 R60, R60, 0x10, RZ ;  /* 0x000000103c3c7819 */ /* 0x000fe200000006ff */
[----:B------:R-:W-:Y:S01]  /*8d60*/  FFMA.FTZ R18, R91, R18, R22 ;  /* 0x000000125b127223 */ /* 0x000fe20000010016 */
[C---:B------:R-:W-:Y:S01]  /*8d70*/  PRMT R16, R42.reuse, 0x7632, R16 ;  /* 0x000076322a107816 */ /* 0x040fe20000000010 */
[----:B------:R-:W-:Y:S01]  /*8d80*/  IMAD.U32 R42, R42, 0x10000, RZ ;  /* 0x000100002a2a7824 */ /* 0x000fe200078e00ff */
        /* <DEDUP_REMOVED lines=9> */
[C---:B------:R-:W-:Y:S01]  /*8e20*/  IMAD.U32 R16, R43.reuse, 0x10000, RZ ;  /* 0x000100002b107824 */ /* 0x040fe200078e00ff */
[----:B------:R-:W-:Y:S01]  /*8e30*/  PRMT R43, R43, 0x7632, R43 ;  /* 0x000076322b2b7816 */ /* 0x000fe2000000002b */
[----:B------:R-:W-:Y:S01]  /*8e40*/  FFMA.FTZ R20, R88, R19, R21 ;  /* 0x0000001358147223 */ /* 0x000fe20000010015 */
[----:B------:R-:W-:Y:S01]  /*8e50*/  PRMT R19, R68, 0x7632, R19 ;  /* 0x0000763244137816 */ /* 0x000fe20000000013 */
[----:B------:R-:W-:Y:S01]  /*8e60*/  FFMA.FTZ R15, R98, R15, R17 ;  /* 0x0000000f620f7223 */ /* 0x000fe20000010011 */
[----:B------:R-:W-:-:S02]  /*8e70*/  PRMT R61, R61, 0x7632, R61 ;  /* 0x000076323d3d7816 */ /* 0x000fc4000000003d */
[----:B------:R-:W-:Y:S01]  /*8e80*/  SHF.L.U32 R68, R68, 0x10, RZ ;  /* 0x0000001044447819 */ /* 0x000fe200000006ff */
[----:B------:R-:W-:Y:S01]  /*8e90*/  FFMA.FTZ R17, R95, R16, R18 ;  /* 0x000000105f117223 */ /* 0x000fe20000010012 */
[----:B------:R-:W-:Y:S02]  /*8ea0*/  SHF.L.U32 R43, R43, 0x10, RZ ;  /* 0x000000102b2b7819 */ /* 0x000fe400000006ff */
[----:B------:R-:W-:Y:S01]  /*8eb0*/  SHF.L.U32 R16, R61, 0x10, RZ ;  /* 0x000000103d107819 */ /* 0x000fe200000006ff */
[----:B------:R-:W-:Y:S01]  /*8ec0*/  FFMA.FTZ R68, R94, R68, R3 ;  /* 0x000000445e447223 */ /* 0x000fe20000010003 */
[----:B------:R-:W-:Y:S01]  /*8ed0*/  SHF.L.U32 R22, R19, 0x10, RZ ;  /* 0x0000001013167819 */ /* 0x000fe200000006ff */
[--C-:B------:R-:W-:Y:S01]  /*8ee0*/  FFMA.FTZ R3, R98, R43, R17.reuse ;  /* 0x0000002b62037223 */ /* 0x100fe20000010011 */
[C---:B------:R-:W-:Y:S01]  /*8ef0*/  IMAD.U32 R18, R62.reuse, 0x10000, RZ ;  /* 0x000100003e127824 */ /* 0x040fe200078e00ff */
[----:B------:R-:W-:Y:S01]  /*8f00*/  PRMT R17, R69, 0x7632, R17 ;  /* 0x0000763245117816 */ /* 0x000fe20000000011 */
[----:B------:R-:W-:Y:S01]  /*8f10*/  FFMA.FTZ R16, R91, R16, R20 ;  /* 0x000000105b107223 */ /* 0x000fe20000010014 */
[----:B------:R-:W-:Y:S01]  /*8f20*/  PRMT R62, R62, 0x7632, R62 ;  /* 0x000076323e3e7816 */ /* 0x000fe2000000003e */
[----:B------:R-:W-:Y:S01]  /*8f30*/  FFMA.FTZ R19, R87, R22, R68 ;  /* 0x0000001657137223 */ /* 0x000fe20000010044 */
[----:B------:R-:W-:Y:S01]  /*8f40*/  SHF.L.U32 R69, R69, 0x10, RZ ;  /* 0x0000001045457819 */ /* 0x000fe200000006ff */
[----:B------:R-:W-:Y:S01]  /*8f50*/  FFMA.FTZ R20, R93, R18, R16 ;  /* 0x000000125d147223 */ /* 0x000fe20000010010 */
[----:B------:R-:W-:Y:S01]  /*8f60*/  SHF.L.U32 R62, R62, 0x10, RZ ;  /* 0x000000103e3e7819 */ /* 0x000fe200000006ff */
[----:B------:R-:W-:Y:S01]  /*8f70*/  IMAD.U32 R22, R17, 0x10000, RZ ;  /* 0x0001000011167824 */ /* 0x000fe200078e00ff */
[----:B----4-:R-:W-:Y:S01]  /*8f80*/  PRMT R17, R48, 0x7632, R17 ;  /* 0x0000763230117816 */ /* 0x010fe20000000011 */
[----:B------:R-:W-:Y:S01]  /*8f90*/  FFMA.FTZ R28, R88, R69, R19 ;  /* 0x00000045581c7223 */ /* 0x000fe20000010013 */
[----:B------:R-:W-:Y:S01]  /*8fa0*/  SHF.L.U32 R19, R48, 0x10, RZ ;  /* 0x0000001030137819 */ /* 0x000fe200000006ff */
[----:B------:R-:W-:Y:S01]  /*8fb0*/  FFMA.FTZ R20, R97, R62, R20 ;  /* 0x0000003e61147223 */ /* 0x000fe20000010014 */
[----:B------:R-:W-:Y:S01]  /*8fc0*/  SHF.L.U32 R18, R63, 0x10, RZ ;  /* 0x000000103f127819 */ /* 0x000fe200000006ff */
        /* <DEDUP_REMOVED lines=8> */
[C---:B------:R-:W-:Y:S01]  /*9050*/  PRMT R20, R49.reuse, 0x7632, R20 ;  /* 0x0000763231147816 */ /* 0x040fe20000000014 */
[----:B------:R-:W-:Y:S01]  /*9060*/  IMAD.U32 R49, R49, 0x10000, RZ ;  /* 0x0001000031317824 */ /* 0x000fe200078e00ff */
[----:B------:R-:W-:Y:S01]  /*9070*/  SHF.L.U32 R70, R70, 0x10, RZ ;  /* 0x0000001046467819 */ /* 0x000fe200000006ff */
[----:B------:R-:W-:Y:S01]  /*9080*/  FFMA.FTZ R22, R93, R22, R28 ;  /* 0x000000165d167223 */ /* 0x000fe2000001001c */
[----:B------:R-:W-:Y:S01]  /*9090*/  SHF.L.U32 R17, R16, 0x10, RZ ;  /* 0x0000001010117819 */ /* 0x000fe200000006ff */
[--C-:B------:R-:W-:Y:S01]  /*90a0*/  FFMA.FTZ R28, R88, R49, R21.reuse ;  /* 0x00000031581c7223 */ /* 0x100fe20000010015 */
        /* <DEDUP_REMOVED lines=8> */
[----:B------:R-:W-:Y:S01]  /*9130*/  FFMA.FTZ R56, R94, R56, R105 ;  /* 0x000000385e387223 */ /* 0x000fe20000010069 */
[C---:B------:R-:W-:Y:S01]  /*9140*/  PRMT R18, R50.reuse, 0x7632, R18 ;  /* 0x0000763232127816 */ /* 0x040fe20000000012 */
[----:B------:R-:W-:Y:S01]  /*9150*/  FFMA.FTZ R20, R91, R20, R28 ;  /* 0x000000145b147223 */ /* 0x000fe2000001001c */
[----:B------:R-:W-:Y:S01]  /*9160*/  SHF.L.U32 R50, R50, 0x10, RZ ;  /* 0x0000001032327819 */ /* 0x000fe200000006ff */
[----:B------:R-:W-:Y:S02]  /*9170*/  IMAD.U32 R21, R57, 0x10000, RZ ;  /* 0x0001000039157824 */ /* 0x000fe400078e00ff */
[----:B------:R-:W-:Y:S01]  /*9180*/  FFMA.FTZ R23, R87, R22, R56 ;  /* 0x0000001657177223 */ /* 0x000fe20000010038 */
[----:B------:R-:W-:-:S02]  /*9190*/  SHF.L.U32 R18, R18, 0x10, RZ ;  /* 0x0000001012127819 */ /* 0x000fc400000006ff */
[----:B------:R-:W-:Y:S01]  /*91a0*/  PRMT R71, R71, 0x7632, R71 ;  /* 0x0000763247477816 */ /* 0x000fe20000000047 */
[----:B------:R-:W-:Y:S01]  /*91b0*/  FFMA.FTZ R20, R93, R50, R20 ;  /* 0x000000325d147223 */ /* 0x000fe20000010014 */
[----:B------:R-:W-:Y:S01]  /*91c0*/  FFMA.FTZ R22, R88, R21, R23 ;  /* 0x0000001558167223 */ /* 0x000fe20000010017 */
[C---:B------:R-:W-:Y:S02]  /*91d0*/  PRMT R21, R64.reuse, 0x7632, R21 ;  /* 0x0000763240157816 */ /* 0x040fe40000000015 */
[----:B------:R-:W-:Y:S01]  /*91e0*/  FFMA.FTZ R20, R97, R18, R20 ;  /* 0x0000001261147223 */ /* 0x000fe20000010014 */
[----:B------:R-:W-:Y:S01]  /*91f0*/  SHF.L.U32 R64, R64, 0x10, RZ ;  /* 0x0000001040407819 */ /* 0x000fe200000006ff */
[----:B------:R-:W-:Y:S01]  /*9200*/  IMAD.U32 R17, R71, 0x10000, RZ ;  /* 0x0001000047117824 */ /* 0x000fe200078e00ff */
[----:B------:R-:W-:Y:S02]  /*9210*/  SHF.L.U32 R18, R51, 0x10, RZ ;  /* 0x0000001033127819 */ /* 0x000fe400000006ff */
[----:B------:R-:W-:Y:S01]  /*9220*/  PRMT R57, R57, 0x7632, R57 ;  /* 0x0000763239397816 */ /* 0x000fe20000000039 */
[----:B------:R-:W-:Y:S01]  /*9230*/  FFMA.FTZ R17, R98, R17, R19 ;  /* 0x0000001162117223 */ /* 0x000fe20000010013 */
[----:B------:R-:W-:-:S02]  /*9240*/  IMAD.U32 R28, R21, 0x10000, RZ ;  /* 0x00010000151c7824 */ /* 0x000fc400078e00ff */
[----:B------:R-:W-:Y:S01]  /*9250*/  FFMA.FTZ R64, R94, R64, R103 ;  /* 0x000000405e407223 */ /* 0x000fe20000010067 */
[----:B------:R-:W-:Y:S01]  /*9260*/  FFMA.FTZ R19, R95, R18, R20 ;  /* 0x000000125f137223 */ /* 0x000fe20000010014 */
[----:B------:R-:W-:Y:S02]  /*9270*/  SHF.L.U32 R18, R57, 0x10, RZ ;  /* 0x0000001039127819 */ /* 0x000fe400000006ff */
[----:B------:R-:W-:Y:S01]  /*9280*/  PRMT R21, R65, 0x7632, R21 ;  /* 0x0000763241157816 */ /* 0x000fe20000000015 */
[----:B------:R-:W-:Y:S01]  /*9290*/  FFMA.FTZ R23, R87, R28, R64 ;  /* 0x0000001c57177223 */ /* 0x000fe20000010040 */
[----:B------:R-:W-:Y:S02]  /*92a0*/  SHF.L.U32 R65, R65, 0x10, RZ ;  /* 0x0000001041417819 */ /* 0x000fe400000006ff */
[C---:B------:R-:W-:Y:S01]  /*92b0*/  SHF.L.U32 R20, R58.reuse, 0x10, RZ ;  /* 0x000000103a147819 */ /* 0x040fe200000006ff */
        /* <DEDUP_REMOVED lines=9> */
[C---:B------:R-:W-:Y:S01]  /*9350*/  PRMT R21, R44.reuse, 0x7632, R21 ;  /* 0x000076322c157816 */ /* 0x040fe20000000015 */
[----:B------:R-:W-:Y:S01]  /*9360*/  IMAD.U32 R44, R44, 0x10000, RZ ;  /* 0x000100002c2c7824 */ /* 0x000fe200078e00ff */
[----:B------:R-:W-:Y:S01]  /*9370*/  SHF.L.U32 R28, R66, 0x10, RZ ;  /* 0x00000010421c7819 */ /* 0x000fe200000006ff */
[----:B------:R-:W-:Y:S01]  /*9380*/  FFMA.FTZ R22, R97, R58, R22 ;  /* 0x0000003a61167223 */ /* 0x000fe20000010016 */
[----:B------:R-:W-:-:S02]  /*9390*/  SHF.L.U32 R20, R59, 0x10, RZ ;  /* 0x000000103b147819 */ /* 0x000fc400000006ff */
[----:B------:R-:W-:Y:S01]  /*93a0*/  PRMT R66, R66, 0x7632, R66 ;  /* 0x0000763242427816 */ /* 0x000fe20000000042 */
[--C-:B------:R-:W-:Y:S01]  /*93b0*/  FFMA.FTZ R18, R98, R51, R19.reuse ;  /* 0x0000003362127223 */ /* 0x100fe20000010013 */
        /* <DEDUP_REMOVED lines=15> */
[----:B------:R-:W-:Y:S01]  /*94b0*/  FFMA.FTZ R19, R98, R19, R21 ;  /* 0x0000001362137223 */ /* 0x000fe20000010015 */
[----:B------:R-:W-:Y:S01]  /*94c0*/  FFMA.FTZ R21, R95, R20, R28 ;  /* 0x000000145f157223 */ /* 0x000fe2000001001c */
[----:B------:R-:W-:-:S02]  /*94d0*/  PRMT R23, R32, 0x7632, R23 ;  /* 0x0000763220177816 */ /* 0x000fc40000000017 */
[----:B------:R-:W-:Y:S02]  /*94e0*/  PRMT R20, R46, 0x7632, R20 ;  /* 0x000076322e147816 */ /* 0x000fe40000000014 */
        /* <DEDUP_REMOVED lines=8> */
[----:B------:R-:W-:Y:S01]  /*9570*/  FFMA.FTZ R20, R98, R67, R21 ;  /* 0x0000004362147223 */ /* 0x000fe20000010015 */
[----:B------:R-:W-:Y:S01]  /*9580*/  SHF.L.U32 R21, R33, 0x10, RZ ;  /* 0x0000001021157819 */ /* 0x000fe200000006ff */
[----:B------:R-:W-:Y:S01]  /*9590*/  FFMA.FTZ R23, R87, R28, R32 ;  /* 0x0000001c57177223 */ /* 0x000fe20000010020 */
[----:B------:R-:W-:Y:S01]  /*95a0*/  PRMT R33, R33, 0x7632, R33 ;  /* 0x0000763221217816 */ /* 0x000fe20000000021 */
[----:B------:R-:W-:Y:S01]  /*95b0*/  FFMA.FTZ R22, R97, R22, R30 ;  /* 0x0000001661167223 */ /* 0x000fe2000001001e */
[----:B------:R-:W-:-:S02]  /*95c0*/  PRMT R29, R8, 0x7632, R29 ;  /* 0x00007632081d7816 */ /* 0x000fc4000000001d */
[----:B------:R-:W-:Y:S01]  /*95d0*/  SHF.L.U32 R31, R8, 0x10, RZ ;  /* 0x00000010081f7819 */ /* 0x000fe200000006ff */
[----:B------:R-:W-:Y:S01]  /*95e0*/  IMAD.U32 R8, R47, 0x10000, RZ ;  /* 0x000100002f087824 */ /* 0x000fe200078e00ff */
[----:B------:R-:W-:Y:S01]  /*95f0*/  SHF.L.U32 R28, R33, 0x10, RZ ;  /* 0x00000010211c7819 */ /* 0x000fe200000006ff */
[----:B------:R-:W-:Y:S01]  /*9600*/  FFMA.FTZ R30, R88, R21, R23 ;  /* 0x00000015581e7223 */ /* 0x000fe20000010017 */
[----:B------:R-:W-:Y:S01]  /*9610*/  FFMA.FTZ R5, R72, R5, R111 ;  /* 0x0000000548057223 */ /* 0x000fe2000001006f */
[----:B------:R-:W-:Y:S01]  /*9620*/  FFMA.FTZ R21, R95, R8, R22 ;  /* 0x000000085f157223 */ /* 0x000fe20000010016 */
[C---:B------:R-:W-:Y:S01]  /*9630*/  PRMT R8, R34.reuse, 0x7632, R8 ;  /* 0x0000763222087816 */ /* 0x040fe20000000008 */
[----:B------:R-:W-:Y:S01]  /*9640*/  FFMA.FTZ R28, R91, R28, R30 ;  /* 0x0000001c5b1c7223 */ /* 0x000fe2000001001e */
[----:B------:R-:W-:Y:S02]  /*9650*/  PRMT R47, R47, 0x7632, R47 ;  /* 0x000076322f2f7816 */ /* 0x000fe4000000002f */
[----:B------:R-:W-:Y:S01]  /*9660*/  SHF.L.U32 R34, R34, 0x10, RZ ;  /* 0x0000001022227819 */ /* 0x000fe200000006ff */
[----:B------:R-:W-:Y:S01]  /*9670*/  FFMA.FTZ R36, R94, R31, R5 ;  /* 0x0000001f5e247223 */ /* 0x000fe20000010005 */
[----:B------:R-:W-:-:S02]  /*9680*/  SHF.L.U32 R32, R29, 0x10, RZ ;  /* 0x000000101d207819 */ /* 0x000fc400000006ff */
        /* <DEDUP_REMOVED lines=8> */
[----:B------:R-:W-:Y:S01]  /*9710*/  SHF.L.U32 R22, R22, 0x10, RZ ;  /* 0x0000001016167819 */ /* 0x000fe200000006ff */
[----:B------:R-:W-:Y:S01]  /*9720*/  FFMA.FTZ R32, R88, R9, R23 ;  /* 0x0000000958207223 */ /* 0x000fe20000010017 */
        /* <DEDUP_REMOVED lines=12> */
[----:B------:R-:W-:-:S02]  /*97f0*/  SHF.L.U32 R21, R76, 0x10, RZ ;  /* 0x000000104c157819 */ /* 0x000fc400000006ff */
[C---:B------:R-:W-:Y:S01]  /*9800*/  PRMT R7, R25.reuse, 0x7632, R7 ;  /* 0x0000763219077816 */ /* 0x040fe20000000007 */
[----:B------:R-:W-:Y:S01]  /*9810*/  IMAD.U32 R25, R25, 0x10000, RZ ;  /* 0x0001000019197824 */ /* 0x000fe200078e00ff */
[----:B------:R-:W-:Y:S02]  /*9820*/  PRMT R76, R76, 0x7632, R76 ;  /* 0x000076324c4c7816 */ /* 0x000fe4000000004c */
[----:B------:R-:W-:Y:S01]  /*9830*/  PRMT R10, R10, 0x7632, R10 ;  /* 0x000076320a0a7816 */ /* 0x000fe2000000000a */
[----:B------:R-:W-:Y:S01]  /*9840*/  FFMA.FTZ R28, R88, R25, R11 ;  /* 0x00000019581c7223 */ /* 0x000fe2000001000b */
[----:B------:R-:W-:Y:S01]  /*9850*/  SHF.L.U32 R24, R7, 0x10, RZ ;  /* 0x0000001007187819 */ /* 0x000fe200000006ff */
[----:B------:R-:W-:Y:S01]  /*9860*/  FFMA.FTZ R94, R94, R21, R13 ;  /* 0x000000155e5e7223 */ /* 0x000fe2000001000d */
[----:B------:R-:W-:Y:S01]  /*9870*/  SHF.L.U32 R76, R76, 0x10, RZ ;  /* 0x000000104c4c7819 */ /* 0x000fe200000006ff */
[----:B------:R-:W-:Y:S01]  /*9880*/  IMAD.U32 R10, R10, 0x10000, RZ ;  /* 0x000100000a0a7824 */ /* 0x000fe200078e00ff */
[----:B------:R-:W-:Y:S01]  /*9890*/  PRMT R7, R77, 0x7632, R7 ;  /* 0x000076324d077816 */ /* 0x000fe20000000007 */
[----:B------:R-:W-:Y:S01]  /*98a0*/  FFMA.FTZ R28, R91, R24, R28 ;  /* 0x000000185b1c7223 */ /* 0x000fe2000001001c */
[----:B------:R-:W-:Y:S01]  /*98b0*/  SHF.L.U32 R77, R77, 0x10, RZ ;  /* 0x000000104d4d7819 */ /* 0x000fe200000006ff */
[----:B------:R-:W-:Y:S01]  /*98c0*/  FFMA.FTZ R87, R87, R76, R94 ;  /* 0x0000004c57577223 */ /* 0x000fe2000001005e */
[C---:B------:R-:W-:Y:S01]  /*98d0*/  SHF.L.U32 R24, R26.reuse, 0x10, RZ ;  /* 0x000000101a187819 */ /* 0x040fe200000006ff */
[----:B------:R-:W-:Y:S01]  /*98e0*/  FFMA.FTZ R10, R97, R10, R30 ;  /* 0x0000000a610a7223 */ /* 0x000fe2000001001e */
[----:B------:R-:W-:Y:S01]  /*98f0*/  PRMT R26, R26, 0x7632, R26 ;  /* 0x000076321a1a7816 */ /* 0x000fe2000000001a */
[----:B------:R-:W-:-:S02]  /*9900*/  IMAD.U32 R30, R7, 0x10000, RZ ;  /* 0x00010000071e7824 */ /* 0x000fc400078e00ff */
[----:B------:R-:W-:Y:S01]  /*9910*/  FFMA.FTZ R88, R88, R77, R87 ;  /* 0x0000004d58587223 */ /* 0x000fe20000010057 */
[----:B------:R-:W-:Y:S01]  /*9920*/  FFMA.FTZ R24, R93, R24, R28 ;  /* 0x000000185d187223 */ /* 0x000fe2000001001c */
[----:B------:R-:W-:Y:S02]  /*9930*/  SHF.L.U32 R26, R26, 0x10, RZ ;  /* 0x000000101a1a7819 */ /* 0x000fe400000006ff */
[C---:B------:R-:W-:Y:S01]  /*9940*/  SHF.L.U32 R28, R78.reuse, 0x10, RZ ;  /* 0x000000104e1c7819 */ /* 0x040fe200000006ff */
[----:B------:R-:W-:Y:S01]  /*9950*/  FFMA.FTZ R30, R91, R30, R88 ;  /* 0x0000001e5b1e7223 */ /* 0x000fe20000010058 */
        /* <DEDUP_REMOVED lines=8> */
[----:B------:R-:W-:Y:S01]  /*99e0*/  PRMT R11, R27, 0x7632, R11 ;  /* 0x000076321b0b7816 */ /* 0x000fe2000000000b */
[C---:B------:R-:W-:Y:S01]  /*99f0*/  IMAD.U32 R24, R79.reuse, 0x10000, RZ ;  /* 0x000100004f187824 */ /* 0x040fe200078e00ff */
[----:B------:R-:W-:Y:S01]  /*9a00*/  PRMT R13, R79, 0x7632, R13 ;  /* 0x000076324f0d7816 */ /* 0x000fe2000000000d */
[----:B------:R-:W-:Y:S01]  /*9a10*/  FFMA.FTZ R28, R97, R78, R28 ;  /* 0x0000004e611c7223 */ /* 0x000fe2000001001c */
[----:B------:R-:W-:-:S02]  /*9a20*/  SHF.L.U32 R35, R35, 0x10, RZ ;  /* 0x0000001023237819 */ /* 0x000fc400000006ff */
[----:B------:R-:W-:Y:S01]  /*9a30*/  SHF.L.U32 R7, R8, 0x10, RZ ;  /* 0x0000001008077819 */ /* 0x000fe200000006ff */
[----:B------:R-:W-:Y:S01]  /*9a40*/  FFMA.FTZ R24, R95, R24, R28 ;  /* 0x000000185f187223 */ /* 0x000fe2000001001c */
[----:B------:R-:W-:Y:S02]  /*9a50*/  SHF.L.U32 R11, R11, 0x10, RZ ;  /* 0x000000100b0b7819 */ /* 0x000fe400000006ff */
[----:B------:R-:W-:Y:S01]  /*9a60*/  SHF.L.U32 R13, R13, 0x10, RZ ;  /* 0x000000100d0d7819 */ /* 0x000fe200000006ff */
[C---:B------:R-:W-:Y:S01]  /*9a70*/  FFMA.FTZ R9, R98.reuse, R35, R9 ;  /* 0x0000002362097223 */ /* 0x040fe20000010009 */
[C---:B------:R-:W-:Y:S01]  /*9a80*/  FFMA.FTZ R7, R98.reuse, R7, R10 ;  /* 0x0000000762077223 */ /* 0x040fe2000001000a */
[C---:B------:R-:W-:Y:S02]  /*9a90*/  FFMA.FTZ R11, R98.reuse, R11, R22 ;  /* 0x0000000b620b7223 */ /* 0x040fe40000010016 */
[----:B------:R-:W-:Y:S01]  /*9aa0*/  FFMA.FTZ R13, R98, R13, R24 ;  /* 0x0000000d620d7223 */ /* 0x000fe20000010018 */
[----:B------:R-:W0:Y:S04]  /*9ab0*/  SHFL.BFLY PT, R23, R12, 0x10, 0x1f ;  /* 0x0e001f000c177f89 */ /* 0x000e2800000e0000 */
[----:B------:R-:W1:Y:S04]  /*9ac0*/  SHFL.BFLY PT, R25, R14, 0x10, 0x1f ;  /* 0x0e001f000e197f89 */ /* 0x000e6800000e0000 */
[----:B------:R-:W2:Y:S04]  /*9ad0*/  SHFL.BFLY PT, R26, R15, 0x10, 0x1f ;  /* 0x0e001f000f1a7f89 */ /* 0x000ea800000e0000 */
[----:B------:R-:W3:Y:S04]  /*9ae0*/  SHFL.BFLY PT, R30, R3, 0x10, 0x1f ;  /* 0x0e001f00031e7f89 */ /* 0x000ee800000e0000 */
[----:B------:R-:W4:Y:S04]  /*9af0*/  SHFL.BFLY PT, R27, R16, 0x10, 0x1f ;  /* 0x0e001f00101b7f89 */ /* 0x000f2800000e0000 */
[----:B------:R-:W5:Y:S04]  /*9b00*/  SHFL.BFLY PT, R28, R17, 0x10, 0x1f ;  /* 0x0e001f00111c7f89 */ /* 0x000f6800000e0000 */
[----:B------:R-:W5:Y:S04]  /*9b10*/  SHFL.BFLY PT, R29, R18, 0x10, 0x1f ;  /* 0x0e001f00121d7f89 */ /* 0x000f6800000e0000 */
[----:B------:R-:W5:Y:S04]  /*9b20*/  SHFL.BFLY PT, R32, R19, 0x10, 0x1f ;  /* 0x0e001f0013207f89 */ /* 0x000f6800000e0000 */
[----:B------:R-:W5:Y:S04]  /*9b30*/  SHFL.BFLY PT, R31, R20, 0x10, 0x1f ;  /* 0x0e001f00141f7f89 */ /* 0x000f6800000e0000 */
[----:B------:R-:W5:Y:S04]  /*9b40*/  SHFL.BFLY PT, R34, R5, 0x10, 0x1f ;  /* 0x0e001f0005227f89 */ /* 0x000f6800000e0000 */
[----:B------:R-:W5:Y:S04]  /*9b50*/  SHFL.BFLY PT, R22, R9, 0x10, 0x1f ;  /* 0x0e001f0009167f89 */ /* 0x000f6800000e0000 */
[----:B------:R-:W5:Y:S04]  /*9b60*/  SHFL.BFLY PT, R36, R7, 0x10, 0x1f ;  /* 0x0e001f0007247f89 */ /* 0x000f6800000e0000 */
[----:B------:R-:W5:Y:S04]  /*9b70*/  SHFL.BFLY PT, R38, R11, 0x10, 0x1f ;  /* 0x0e001f000b267f89 */ /* 0x000f6800000e0000 */
[----:B------:R-:W5:Y:S01]  /*9b80*/  SHFL.BFLY PT, R40, R13, 0x10, 0x1f ;  /* 0x0e001f000d287f89 */ /* 0x000f6200000e0000 */
[----:B0-----:R-:W-:Y:S01]  /*9b90*/  FADD.FTZ R23, R12, R23 ;  /* 0x000000170c177221 */ /* 0x001fe20000010000 */
[----:B-1----:R-:W-:Y:S01]  /*9ba0*/  FADD.FTZ R25, R14, R25 ;  /* 0x000000190e197221 */ /* 0x002fe20000010000 */
[----:B--2---:R-:W-:Y:S01]  /*9bb0*/  FADD.FTZ R26, R15, R26 ;  /* 0x0000001a0f1a7221 */ /* 0x004fe20000010000 */
[----:B---3--:R-:W-:Y:S01]  /*9bc0*/  FADD.FTZ R30, R3, R30 ;  /* 0x0000001e031e7221 */ /* 0x008fe20000010000 */
[----:B----4-:R-:W-:Y:S01]  /*9bd0*/  FADD.FTZ R27, R16, R27 ;  /* 0x0000001b101b7221 */ /* 0x010fe20000010000 */
[----:B-----5:R-:W-:Y:S01]  /*9be0*/  FADD.FTZ R28, R17, R28 ;  /* 0x0000001c111c7221 */ /* 0x020fe20000010000 */
[----:B------:R-:W-:Y:S01]  /*9bf0*/  FADD.FTZ R29, R18, R29 ;  /* 0x0000001d121d7221 */ /* 0x000fe20000010000 */
[----:B------:R-:W-:Y:S01]  /*9c00*/  FADD.FTZ R32, R19, R32 ;  /* 0x0000002013207221 */ /* 0x000fe20000010000 */
[----:B------:R-:W-:Y:S01]  /*9c10*/  FADD.FTZ R31, R20, R31 ;  /* 0x0000001f141f7221 */ /* 0x000fe20000010000 */
[----:B------:R-:W-:Y:S01]  /*9c20*/  FADD.FTZ R34, R5, R34 ;  /* 0x0000002205227221 */ /* 0x000fe20000010000 */
[----:B------:R-:W-:Y:S01]  /*9c30*/  FADD.FTZ R24, R9, R22 ;  /* 0x0000001609187221 */ /* 0x000fe20000010000 */
[----:B------:R-:W-:Y:S01]  /*9c40*/  FADD.FTZ R36, R7, R36 ;  /* 0x0000002407247221 */ /* 0x000fe20000010000 */
[----:B------:R-:W-:Y:S01]  /*9c50*/  FADD.FTZ R38, R11, R38 ;  /* 0x000000260b267221 */ /* 0x000fe20000010000 */
[----:B------:R-:W-:Y:S01]  /*9c60*/  FADD.FTZ R40, R13, R40 ;  /* 0x000000280d287221 */ /* 0x000fe20000010000 */
        /* <DEDUP_REMOVED lines=29> */
[----:B------:R-:W0:Y:S01]  /*9e40*/  SHFL.BFLY PT, R3, R8, 0x4, 0x1f ;  /* 0x0c801f0008037f89 */ /* 0x000e2200000e0000 */
[----:B------:R-:W-:-:S03]  /*9e50*/  FADD.FTZ R21, R6, R21 ;  /* 0x0000001506157221 */ /* 0x000fc60000010000 */
        /* <DEDUP_REMOVED lines=44> */
[----:B------:R-:W5:Y:S01]  /*a120*/  S2UR UR5, SR_CgaCtaId ;  /* 0x00000000000579c3 */ /* 0x000f620000008800 */
        /* <DEDUP_REMOVED lines=14> */
[----:B------:R-:W-:Y:S01]  /*a210*/  SHFL.BFLY PT, R8, R7, 0x1, 0x1f ;  /* 0x0c201f0007087f89 */ /* 0x000fe200000e0000 */
[----:B------:R-:W-:-:S03]  /*a220*/  FADD.FTZ R3, R6, R3 ;  /* 0x0000000306037221 */ /* 0x000fc60000010000 */
[----:B------:R-:W-:Y:S04]  /*a230*/  SHFL.BFLY PT, R10, R9, 0x1, 0x1f ;  /* 0x0c201f00090a7f89 */ /* 0x000fe800000e0000 */
        /* <DEDUP_REMOVED lines=11> */
[----:B------:R-:W5:Y:S01]  /*a2f0*/  SHFL.BFLY PT, R31, R34, 0x1, 0x1f ;  /* 0x0c201f00221f7f89 */ /* 0x000f6200000e0000 */
[----:B------:R-:W-:-:S02]  /*a300*/  UMOV UR4, 0x400 ;  /* 0x0000040000047882 */ /* 0x000fc40000000000 */
[----:B------:R-:W-:Y:S01]  /*a310*/  ULEA UR4, UR5, UR4, 0x18 ;  /* 0x0000000405047291 */ /* 0x000fe2000f8ec03f */
[----:B------:R-:W-:Y:S01]  /*a320*/  SHF.R.S32.HI R4, RZ, 0x5, R4 ;  /* 0x00000005ff047819 */ /* 0x000fe20000011404 */
[----:B0-----:R-:W-:Y:S01]  /*a330*/  FADD.FTZ R5, R5, R6 ;  /* 0x0000000605057221 */ /* 0x001fe20000010000 */
[----:B------:R-:W-:Y:S01]  /*a340*/  FADD.FTZ R7, R7, R8 ;  /* 0x0000000807077221 */ /* 0x000fe20000010000 */
[----:B------:R-:W-:Y:S01]  /*a350*/  FADD.FTZ R9, R9, R10 ;  /* 0x0000000a09097221 */ /* 0x000fe20000010000 */
[----:B-1----:R-:W-:Y:S01]  /*a360*/  FADD.FTZ R11, R11, R12 ;  /* 0x0000000c0b0b7221 */ /* 0x002fe20000010000 */
[----:B------:R-:W-:Y:S01]  /*a370*/  LEA R4, R4, UR4, 0x2 ;  /* 0x0000000404047c11 */ /* 0x000fe2000f8e10ff */
        /* <DEDUP_REMOVED lines=10> */
[----:B------:R0:W-:Y:S04]  /*a420*/  @!P0 STS [R4], R109 ;  /* 0x0000006d04008388 */ /* 0x0001e80000000800 */
[----:B------:R0:W-:Y:S04]  /*a430*/  @!P0 STS [R4+0x10], R3 ;  /* 0x0000100304008388 */ /* 0x0001e80000000800 */
        /* <DEDUP_REMOVED lines=13> */
[----:B------:R0:W-:Y:S01]  /*a510*/  @!P0 STS [R4+0xf0], R31 ;  /* 0x0000f01f04008388 */ /* 0x0001e20000000800 */
[----:B------:R-:W-:Y:S01]  /*a520*/  BAR.SYNC.DEFER_BLOCKING 0x0 ;  /* 0x0000000000007b1d */ /* 0x000fe20000010000 */
[----:B------:R-:W-:-:S05]  /*a530*/  ISETP.NE.AND P0, PT, R2, RZ, PT ;  /* 0x000000ff0200720c */ /* 0x000fca0003f05270 */
[----:B------:R-:W-:Y:S08]  /*a540*/  BSSY B0, `(.L_x_0) ;  /* 0x0000064000007945 */ /* 0x000ff00003800000 */
[----:B0-----:R-:W-:Y:S05]  /*a550*/  @P0 BRA `(.L_x_1) ;  /* 0x0000000400880947 */ /* 0x001fea0003800000 */
[----:B------:R-:W0:Y:S01]  /*a560*/  LDS.128 R36, [UR4] ;  /* 0x00000004ff247984 */ /* 0x000e220008000c00 */
[----:B------:R-:W1:Y:S03]  /*a570*/  LDC.64 R2, c[0x0][0x210] ;  /* 0x00008400ff027b82 */ /* 0x000e660000000a00 */
[----:B------:R-:W2:Y:S04]  /*a580*/  LDS.128 R40, [UR4+0x10] ;  /* 0x00001004ff287984 */ /* 0x000ea80008000c00 */
[----:B------:R-:W3:Y:S04]  /*a590*/  LDS.128 R48, [UR4+0x20] ;  /* 0x00002004ff307984 */ /* 0x000ee80008000c00 */
[----:B------:R-:W4:Y:S04]  /*a5a0*/  LDS.128 R20, [UR4+0x30] ;  /* 0x00003004ff147984 */ /* 0x000f280008000c00 */
[----:B------:R-:W5:Y:S04]  /*a5b0*/  LDS.128 R16, [UR4+0x40] ;  /* 0x00004004ff107984 */ /* 0x000f680008000c00 */
[----:B------:R-:W5:Y:S04]  /*a5c0*/  LDS.128 R12, [UR4+0x50] ;  /* 0x00005004ff0c7984 */ /* 0x000f680008000c00 */
[----:B------:R-:W5:Y:S01]  /*a5d0*/  LDS.128 R4, [UR4+0x60] ;  /* 0x00006004ff047984 */ /* 0x000f620008000c00 */
[----:B-1----:R-:W-:-:S03]  /*a5e0*/  IMAD.WIDE R2, R0, 0x4, R2 ;  /* 0x0000000400027825 */ /* 0x002fc600078e0202 */
[----:B------:R-:W1:Y:S04]  /*a5f0*/  LDS.128 R8, [UR4+0x70] ;  /* 0x00007004ff087984 */ /* 0x000e680008000c00 */
[----:B------:R-:W1:Y:S04]  /*a600*/  LDS.128 R24, [UR4+0x80] ;  /* 0x00008004ff187984 */ /* 0x000e680008000c00 */
[----:B------:R-:W1:Y:S01]  /*a610*/  LDS.128 R32, [UR4+0x90] ;  /* 0x00009004ff207984 */ /* 0x000e620008000c00 */
[----:B0-----:R-:W-:-:S03]  /*a620*/  FADD.FTZ R36, RZ, R36 ;  /* 0x00000024ff247221 */ /* 0x001fc60000010000 */
[----:B------:R-:W0:Y:S01]  /*a630*/  LDS.128 R28, [UR4+0xa0] ;  /* 0x0000a004ff1c7984 */ /* 0x000e220008000c00 */
[----:B--2---:R-:W-:Y:S01]  /*a640*/  FADD.FTZ R40, RZ, R40 ;  /* 0x00000028ff287221 */ /* 0x004fe20000010000 */
[----:B------:R-:W-:Y:S02]  /*a650*/  FADD.FTZ R37, R36, R37 ;  /* 0x0000002524257221 */ /* 0x000fe40000010000 */
[----:B------:R-:W2:Y:S01]  /*a660*/  LDS.128 R52, [UR4+0xd0] ;  /* 0x0000d004ff347984 */ /* 0x000ea20008000c00 */
[----:B------:R-:W-:Y:S01]  /*a670*/  FADD.FTZ R41, R40, R41 ;  /* 0x0000002928297221 */ /* 0x000fe20000010000 */
[----:B---3--:R-:W-:Y:S01]  /*a680*/  FADD.FTZ R48, RZ, R48 ;  /* 0x00000030ff307221 */ /* 0x008fe20000010000 */
[----:B------:R-:W-:Y:S02]  /*a690*/  FADD.FTZ R38, R37, R38 ;  /* 0x0000002625267221 */ /* 0x000fe40000010000 */
[----:B------:R-:W-:Y:S01]  /*a6a0*/  FADD.FTZ R42, R41, R42 ;  /* 0x0000002a292a7221 */ /* 0x000fe20000010000 */
[----:B------:R-:W-:Y:S01]  /*a6b0*/  FADD.FTZ R49, R48, R49 ;  /* 0x0000003130317221 */ /* 0x000fe20000010000 */
[----:B------:R-:W-:Y:S01]  /*a6c0*/  FADD.FTZ R45, R38, R39 ;  /* 0x00000027262d7221 */ /* 0x000fe20000010000 */
[----:B----4-:R-:W-:Y:S01]  /*a6d0*/  FADD.FTZ R20, RZ, R20 ;  /* 0x00000014ff147221 */ /* 0x010fe20000010000 */
[----:B------:R-:W-:Y:S01]  /*a6e0*/  FADD.FTZ R47, R42, R43 ;  /* 0x0000002b2a2f7221 */ /* 0x000fe20000010000 */
[----:B------:R-:W-:Y:S01]  /*a6f0*/  FADD.FTZ R50, R49, R50 ;  /* 0x0000003231327221 */ /* 0x000fe20000010000 */
[----:B------:R-:W3:Y:S01]  /*a700*/  LDS.128 R36, [UR4+0xb0] ;  /* 0x0000b004ff247984 */ /* 0x000ee20008000c00 */
[----:B-----5:R-:W-:Y:S01]  /*a710*/  FADD.FTZ R16, RZ, R16 ;  /* 0x00000010ff107221 */ /* 0x020fe20000010000 */
[----:B------:R-:W-:Y:S01]  /*a720*/  FADD.FTZ R12, RZ, R12 ;  /* 0x0000000cff0c7221 */ /* 0x000fe20000010000 */
[----:B------:R-:W-:Y:S01]  /*a730*/  FADD.FTZ R57, R50, R51 ;  /* 0x0000003332397221 */ /* 0x000fe20000010000 */
[----:B------:R-:W-:Y:S01]  /*a740*/  STG.E desc[UR6][R2.64], R45 ;  /* 0x0000002d02007986 */ /* 0x000fe2000c101906 */
[----:B------:R-:W-:Y:S01]  /*a750*/  FADD.FTZ R21, R20, R21 ;  /* 0x0000001514157221 */ /* 0x000fe20000010000 */
[----:B------:R-:W-:Y:S01]  /*a760*/  FADD.FTZ R4, RZ, R4 ;  /* 0x00000004ff047221 */ /* 0x000fe20000010000 */
[----:B------:R-:W-:Y:S01]  /*a770*/  FADD.FTZ R17, R16, R17 ;  /* 0x0000001110117221 */ /* 0x000fe20000010000 */
[----:B------:R-:W-:Y:S01]  /*a780*/  STG.E desc[UR6][R2.64+0x600], R47 ;  /* 0x0006002f02007986 */ /* 0x000fe2000c101906 */
[----:B------:R-:W-:Y:S01]  /*a790*/  FADD.FTZ R13, R12, R13 ;  /* 0x0000000d0c0d7221 */ /* 0x000fe20000010000 */
[----:B-1----:R-:W-:Y:S01]  /*a7a0*/  FADD.FTZ R8, RZ, R8 ;  /* 0x00000008ff087221 */ /* 0x002fe20000010000 */
[----:B------:R-:W-:Y:S01]  /*a7b0*/  FADD.FTZ R5, R4, R5 ;  /* 0x0000000504057221 */ /* 0x000fe20000010000 */
[----:B------:R-:W1:Y:S01]  /*a7c0*/  LDS.128 R40, [UR4+0xc0] ;  /* 0x0000c004ff287984 */ /* 0x000e620008000c00 */
[----:B------:R-:W-:Y:S01]  /*a7d0*/  FADD.FTZ R22, R21, R22 ;  /* 0x0000001615167221 */ /* 0x000fe20000010000 */
[----:B------:R-:W-:Y:S01]  /*a7e0*/  FADD.FTZ R24, RZ, R24 ;  /* 0x00000018ff187221 */ /* 0x000fe20000010000 */
[----:B------:R-:W-:Y:S01]  /*a7f0*/  FADD.FTZ R9, R8, R9 ;  /* 0x0000000908097221 */ /* 0x000fe20000010000 */
[----:B------:R-:W4:Y:S01]  /*a800*/  LDS.128 R48, [UR4+0xe0] ;  /* 0x0000e004ff307984 */ /* 0x000f220008000c00 */
[----:B------:R-:W-:Y:S01]  /*a810*/  FADD.FTZ R18, R17, R18 ;  /* 0x0000001211127221 */ /* 0x000fe20000010000 */
[----:B------:R-:W-:Y:S01]  /*a820*/  FADD.FTZ R32, RZ, R32 ;  /* 0x00000020ff207221 */ /* 0x000fe20000010000 */
[----:B------:R-:W-:Y:S01]  /*a830*/  FADD.FTZ R25, R24, R25 ;  /* 0x0000001918197221 */ /* 0x000fe20000010000 */
[----:B------:R-:W5:Y:S01]  /*a840*/  LDS.128 R44, [UR4+0xf0] ;  /* 0x0000f004ff2c7984 */ /* 0x000f620008000c00 */
[----:B------:R-:W-:Y:S01]  /*a850*/  FADD.FTZ R14, R13, R14 ;  /* 0x0000000e0d0e7221 */ /* 0x000fe20000010000 */
[----:B------:R-:W-:Y:S01]  /*a860*/  FADD.FTZ R33, R32, R33 ;  /* 0x0000002120217221 */ /* 0x000fe20000010000 */
[----:B0-----:R-:W-:Y:S01]  /*a870*/  FADD.FTZ R28, RZ, R28 ;  /* 0x0000001cff1c7221 */ /* 0x001fe20000010000 */
[----:B------:R-:W-:Y:S01]  /*a880*/  FADD.FTZ R6, R5, R6 ;  /* 0x0000000605067221 */ /* 0x000fe20000010000 */
[----:B------:R-:W-:Y:S01]  /*a890*/  FADD.FTZ R10, R9, R10 ;  /* 0x0000000a090a7221 */ /* 0x000fe20000010000 */
[----:B------:R-:W-:Y:S01]  /*a8a0*/  FADD.FTZ R26, R25, R26 ;  /* 0x0000001a191a7221 */ /* 0x000fe20000010000 */
[----:B------:R-:W-:Y:S01]  /*a8b0*/  FADD.FTZ R29, R28, R29 ;  /* 0x0000001d1c1d7221 */ /* 0x000fe20000010000 */
[----:B--2---:R-:W-:Y:S01]  /*a8c0*/  FADD.FTZ R52, RZ, R52 ;  /* 0x00000034ff347221 */ /* 0x004fe20000010000 */
        /* <DEDUP_REMOVED lines=11> */
[----:B---3--:R-:W-:Y:S01]  /*a980*/  FADD.FTZ R36, RZ, R36 ;  /* 0x00000024ff247221 */ /* 0x008fe20000010000 */
[----:B------:R-:W-:Y:S01]  /*a990*/  FADD.FTZ R31, R30, R31 ;  /* 0x0000001f1e1f7221 */ /* 0x000fe20000010000 */
[----:B------:R-:W-:Y:S01]  /*a9a0*/  FADD.FTZ R55, R54, R55 ;  /* 0x0000003736377221 */ /* 0x000fe20000010000 */
[----:B------:R0:W-:Y:S01]  /*a9b0*/  STG.E desc[UR6][R2.64+0xc00], R57 ;  /* 0x000c003902007986 */ /* 0x0001e2000c101906 */
[----:B------:R-:W-:-:S03]  /*a9c0*/  FADD.FTZ R37, R36, R37 ;  /* 0x0000002524257221 */ /* 0x000fc60000010000 */
[----:B------:R0:W-:Y:S01]  /*a9d0*/  STG.E desc[UR6][R2.64+0x1200], R23 ;  /* 0x0012001702007986 */ /* 0x0001e2000c101906 */
[----:B------:R-:W-:-:S03]  /*a9e0*/  FADD.FTZ R38, R37, R38 ;  /* 0x0000002625267221 */ /* 0x000fc60000010000 */
[----:B------:R0:W-:Y:S01]  /*a9f0*/  STG.E desc[UR6][R2.64+0x1800], R19 ;  /* 0x0018001302007986 */ /* 0x0001e2000c101906 */
[----:B-1----:R-:W-:Y:S01]  /*aa00*/  FADD.FTZ R40, RZ, R40 ;  /* 0x00000028ff287221 */ /* 0x002fe20000010000 */
[----:B------:R-:W-:Y:S02]  /*aa10*/  FADD.FTZ R39, R38, R39 ;  /* 0x0000002726277221 */ /* 0x000fe40000010000 */
[----:B------:R0:W-:Y:S01]  /*aa20*/  STG.E desc[UR6][R2.64+0x1e00], R15 ;  /* 0x001e000f02007986 */ /* 0x0001e2000c101906 */
[----:B----4-:R-:W-:Y:S01]  /*aa30*/  FADD.FTZ R48, RZ, R48 ;  /* 0x00000030ff307221 */ /* 0x010fe20000010000 */
[----:B------:R-:W-:Y:S02]  /*aa40*/  FADD.FTZ R41, R40, R41 ;  /* 0x0000002928297221 */ /* 0x000fe40000010000 */
[----:B------:R0:W-:Y:S01]  /*aa50*/  STG.E desc[UR6][R2.64+0x2400], R7 ;  /* 0x0024000702007986 */ /* 0x0001e2000c101906 */
[----:B-----5:R-:W-:Y:S01]  /*aa60*/  FADD.FTZ R44, RZ, R44 ;  /* 0x0000002cff2c7221 */ /* 0x020fe20000010000 */
[----:B------:R-:W-:Y:S01]  /*aa70*/  FADD.FTZ R49, R48, R49 ;  /* 0x0000003130317221 */ /* 0x000fe20000010000 */
[----:B------:R-:W-:Y:S01]  /*aa80*/  FADD.FTZ R42, R41, R42 ;  /* 0x0000002a292a7221 */ /* 0x000fe20000010000 */
[----:B------:R0:W-:Y:S01]  /*aa90*/  STG.E desc[UR6][R2.64+0x2a00], R11 ;  /* 0x002a000b02007986 */ /* 0x0001e2000c101906 */
[----:B------:R-:W-:Y:S01]  /*aaa0*/  FADD.FTZ R45, R44, R45 ;  /* 0x0000002d2c2d7221 */ /* 0x000fe20000010000 */
[----:B------:R-:W-:Y:S01]  /*aab0*/  FADD.FTZ R50, R49, R50 ;  /* 0x0000003231327221 */ /* 0x000fe20000010000 */
[----:B------:R-:W-:Y:S01]  /*aac0*/  FADD.FTZ R43, R42, R43 ;  /* 0x0000002b2a2b7221 */ /* 0x000fe20000010000 */
[----:B------:R0:W-:Y:S01]  /*aad0*/  STG.E desc[UR6][R2.64+0x3000], R27 ;  /* 0x0030001b02007986 */ /* 0x0001e2000c101906 */
[----:B------:R-:W-:Y:S01]  /*aae0*/  FADD.FTZ R46, R45, R46 ;  /* 0x0000002e2d2e7221 */ /* 0x000fe20000010000 */
[----:B------:R-:W-:-:S02]  /*aaf0*/  FADD.FTZ R51, R50, R51 ;  /* 0x0000003332337221 */ /* 0x000fc40000010000 */
[----:B------:R0:W-:Y:S01]  /*ab00*/  STG.E desc[UR6][R2.64+0x3600], R35 ;  /* 0x0036002302007986 */ /* 0x0001e2000c101906 */
[----:B------:R-:W-:-:S03]  /*ab10*/  FADD.FTZ R47, R46, R47 ;  /* 0x0000002f2e2f7221 */ /* 0x000fc60000010000 */
[----:B------:R0:W-:Y:S04]  /*ab20*/  STG.E desc[UR6][R2.64+0x3c00], R31 ;  /* 0x003c001f02007986 */ /* 0x0001e8000c101906 */
[----:B------:R0:W-:Y:S04]  /*ab30*/  STG.E desc[UR6][R2.64+0x4200], R39 ;  /* 0x0042002702007986 */ /* 0x0001e8000c101906 */
[----:B------:R0:W-:Y:S04]  /*ab40*/  STG.E desc[UR6][R2.64+0x4800], R43 ;  /* 0x0048002b02007986 */ /* 0x0001e8000c101906 */
[----:B------:R0:W-:Y:S04]  /*ab50*/  STG.E desc[UR6][R2.64+0x4e00], R55 ;  /* 0x004e003702007986 */ /* 0x0001e8000c101906 */
[----:B------:R0:W-:Y:S04]  /*ab60*/  STG.E desc[UR6][R2.64+0x5400], R51 ;  /* 0x0054003302007986 */ /* 0x0001e8000c101906 */
[----:B------:R0:W-:Y:S02]  /*ab70*/  STG.E desc[UR6][R2.64+0x5a00], R47 ;  /* 0x005a002f02007986 */ /* 0x0001e4000c101906 */
.L_x_1:
[----:B------:R-:W-:Y:S05]  /*ab80*/  BSYNC B0 ;  /* 0x0000000000007941 */ /* 0x000fea0003800000 */
.L_x_0:
[----:B------:R-:W-:Y:S01]  /*ab90*/  PREEXIT ;  /* 0x000000000000782d */ /* 0x000fe20000000000 */
[----:B------:R-:W-:Y:S05]  /*aba0*/  EXIT ;  /* 0x000000000000794d */ /* 0x000fea0003800000 */
.L_x_2:
[----:B------:R-:W-:-:S00]  /*abb0*/  BRA `(.L_x_2) ;  /* 0xfffffffc00fc7947 */ /* 0x000fc0000383ffff */
[----:B------:R-:W-:-:S00]  /*abc0*/  NOP ;  /* 0x0000000000007918 */ /* 0x000fc00000000000 */
        /* <DEDUP_REMOVED lines=11> */
.L_x_100:


//--------------------- .text._Z31router_gemm_kernel_float_outputI13__nv_bfloat16Li128ELi8ELi15ELi384ELi7168EEvPfPKT_S4_ --------------------------
	.section	.text._Z31router_gemm_kernel_float_outputI13__nv_bfloat16Li128ELi8ELi15ELi384ELi7168EEvPfPKT_S4_,"ax",@progbits
	.align	128
        .global         _Z31router_gemm_kernel_float_outputI13__nv_bfloat16Li128ELi8ELi15ELi384ELi7168EEvPfPKT_S4_
        .type           _Z31router_gemm_kernel_float_outputI13__nv_bfloat16Li128ELi8ELi15ELi384ELi7168EEvPfPKT_S4_,@function
        .size           _Z31router_gemm_kernel_float_outputI13__nv_bfloat16Li128ELi8ELi15ELi384ELi7168EEvPfPKT_S4_,(.L_x_101 - _Z31router_gemm_kernel_float_outputI13__nv_bfloat16Li128ELi8ELi15ELi384ELi7168EEvPfPKT_S4_)
        .other          _Z31router_gemm_kernel_float_outputI13__nv_bfloat16Li128ELi8ELi15ELi384ELi7168EEvPfPKT_S4_,@"STO_CUDA_ENTRY STV_DEFAULT"
_Z31router_gemm_kernel_float_outputI13__nv_bfloat16Li128ELi8ELi15ELi384ELi7168EEvPfPKT_S4_:
.text._Z31router_gemm_kernel_float_outputI13__nv_bfloat16Li128ELi8ELi15ELi384ELi7168EEvPfPKT_S4_:
        /* <DEDUP_REMOVED lines=40> */
[C---:B------:R-:W-:Y:S02]  /*0280*/  PRMT R36, R45.reuse, 0x7632, R36 ;  /* 0x000076322d247816 */ /* 0x040fe40000000024 */
[----:B------:R-:W-:Y:S01]  /*0290*/  SHF.L.U32 R38, R45, 0x10, RZ ;  /* 0x000000102d267819 */ /* 0x000fe200000006ff */
[----:B------:R-:W-:Y:S01]  /*02a0*/  FFMA.FTZ R44, R86, R3, R37 ;  /* 0x00000003562c7223 */ /* 0x000fe20000010025 */
[C---:B------:R-:W-:Y:S02]  /*02b0*/  PRMT R39, R73.reuse, 0x7632, R39 ;  /* 0x0000763249277816 */ /* 0x040fe40000000027 */
[----:B------:R-:W-:Y:S01]  /*02c0*/  SHF.L.U32 R85, R73, 0x10, RZ ;  /* 0x0000001049557819 */ /* 0x000fe200000006ff */
[----:B------:R-:W-:Y:S01]  /*02d0*/  IMAD.U32 R36, R36, 0x10000, RZ ;  /* 0x0001000024247824 */ /* 0x000fe200078e00ff */
[----:B------:R-:W-:-:S03]  /*02e0*/  SHF.L.U32 R39, R39, 0x10, RZ ;  /* 0x0000001027277819 */ /* 0x000fc600000006ff */
[----:B------:R-:W-:Y:S01]  /*02f0*/  FFMA.FTZ R38, R85, R38, R44 ;  /* 0x0000002655267223 */ /* 0x000fe2000001002c */
[----:B------:R-:W-:-:S03]  /*0300*/  SHF.L.U32 R45, R46, 0x10, RZ ;  /* 0x000000102e2d7819 */ /* 0x000fc600000006ff */
[----:B------:R-:W-:Y:S01]  /*0310*/  FFMA.FTZ R73, R39, R36, R38 ;  /* 0x0000002427497223 */ /* 0x000fe20000010026 */
[----:B------:R-:W-:Y:S02]  /*0320*/  SHF.L.U32 R38, R74, 0x10, RZ ;  /* 0x000000104a267819 */ /* 0x000fe400000006ff */
[C---:B---3--:R-:W-:Y:S01]  /*0330*/  PRMT R44, R48.reuse, 0x7632, R44 ;  /* 0x00007632302c7816 */ /* 0x048fe2000000002c */
[----:B------:R-:W-:Y:S01]  /*0340*/  IMAD.U32 R48, R48, 0x10000, RZ ;  /* 0x0001000030307824 */ /* 0x000fe200078e00ff */
[----:B------:R-:W-:Y:S01]  /*0350*/  PRMT R36, R46, 0x7632, R36 ;  /* 0x000076322e247816 */ /* 0x000fe20000000024 */
[----:B------:R-:W-:Y:S01]  /*0360*/  FFMA.FTZ R46, R38, R45, R73 ;  /* 0x0000002d262e7223 */ /* 0x000fe20000010049 */
[----:B------:R-:W-:Y:S01]  /*0370*/  SHF.L.U32 R45, R44, 0x10, RZ ;  /* 0x000000102c2d7819 */ /* 0x000fe200000006ff */
[----:B------:R-:W-:Y:S01]  /*0380*/  FFMA.FTZ R73, R87, R48, RZ ;  /* 0x0000003057497223 */ /* 0x000fe200000100ff */
[----:B------:R-:W-:Y:S02]  /*0390*/  PRMT R37, R74, 0x7632, R37 ;  /* 0x000076324a257816 */ /* 0x000fe40000000025 */
[C---:B------:R-:W-:Y:S01]  /*03a0*/  PRMT R48, R49.reuse, 0x7632, R48 ;  /* 0x0000763231307816 */ /* 0x040fe20000000030 */
[----:B------:R-:W-:Y:S01]  /*03b0*/  FFMA.FTZ R74, R86, R45, R73 ;  /* 0x0000002d564a7223 */ /* 0x000fe20000010049 */
[----:B------:R-:W-:Y:S01]  /*03c0*/  SHF.L.U32 R72, R49, 0x10, RZ ;  /* 0x0000001031487819 */ /* 0x000fe200000006ff */
[----:B------:R-:W-:Y:S01]  /*03d0*/  IMAD.U32 R37, R37, 0x10000, RZ ;  /* 0x0001000025257824 */ /* 0x000fe200078e00ff */
[----:B------:R-:W-:-:S02]  /*03e0*/  SHF.L.U32 R36, R36, 0x10, RZ ;  /* 0x0000001024247819 */ /* 0x000fc400000006ff */
[----:B------:R-:W-:Y:S01]  /*03f0*/  SHF.L.U32 R48, R48, 0x10, RZ ;  /* 0x0000001030307819 */ /* 0x000fe200000006ff */
[----:B------:R-:W-:Y:S01]  /*0400*/  FFMA.FTZ R72, R85, R72, R74 ;  /* 0x0000004855487223 */ /* 0x000fe2000001004a */
[----:B------:R-:W-:Y:S01]  /*0410*/  SHF.L.U32 R44, R47, 0x10, RZ ;  /* 0x000000102f2c7819 */ /* 0x000fe200000006ff */
[----:B------:R-:W-:Y:S01]  /*0420*/  FFMA.FTZ R46, R37, R36, R46 ;  /* 0x00000024252e7223 */ /* 0x000fe2000001002e */
[----:B------:R-:W-:Y:S01]  /*0430*/  PRMT R36, R47, 0x7632, R36 ;  /* 0x000076322f247816 */ /* 0x000fe20000000024 */
[C---:B------:R-:W-:Y:S01]  /*0440*/  IMAD.U32 R45, R50.reuse, 0x10000, RZ ;  /* 0x00010000322d7824 */ /* 0x040fe200078e00ff */
[----:B------:R-:W-:Y:S01]  /*0450*/  SHF.L.U32 R3, R75, 0x10, RZ ;  /* 0x000000104b037819 */ /* 0x000fe200000006ff */
[----:B------:R-:W-:Y:S01]  /*0460*/  FFMA.FTZ R47, R39, R48, R72 ;  /* 0x00000030272f7223 */ /* 0x000fe20000010048 */
[----:B------:R-:W-:Y:S02]  /*0470*/  PRMT R50, R50, 0x7632, R50 ;  /* 0x0000763232327816 */ /* 0x000fe40000000032 */
[----:B----4-:R-:W-:Y:S01]  /*0480*/  PRMT R48, R68, 0x7632, R48 ;  /* 0x0000763244307816 */ /* 0x010fe20000000030 */
[----:B------:R-:W-:Y:S01]  /*0490*/  FFMA.FTZ R73, R3, R44, R46 ;  /* 0x0000002c03497223 */ /* 0x000fe2000001002e */
[----:B------:R-:W-:Y:S01]  /*04a0*/  FFMA.FTZ R72, R38, R45, R47 ;  /* 0x0000002d26487223 */ /* 0x000fe2000001002f */
[----:B------:R-:W-:Y:S01]  /*04b0*/  SHF.L.U32 R68, R68, 0x10, RZ ;  /* 0x0000001044447819 */ /* 0x000fe200000006ff */
[----:B------:R-:W2:Y:S01]  /*04c0*/  LDG.E.128 R44, desc[UR6][R100.64+0x4000] ;  /* 0x00400006642c7981 */ /* 0x000ea2000c1e1d00 */
[----:B------:R-:W-:-:S02]  /*04d0*/  SHF.L.U32 R50, R50, 0x10, RZ ;  /* 0x0000001032327819 */ /* 0x000fc400000006ff */
[----:B------:R-:W-:Y:S01]  /*04e0*/  PRMT R88, R75, 0x7632, R88 ;  /* 0x000076324b587816 */ /* 0x000fe20000000058 */
[----:B------:R-:W-:Y:S01]  /*04f0*/  FFMA.FTZ R75, R87, R68, RZ ;  /* 0x00000044574b7223 */ /* 0x000fe200000100ff */
[----:B------:R-:W-:Y:S02]  /*0500*/  SHF.L.U32 R49, R48, 0x10, RZ ;  /* 0x0000001030317819 */ /* 0x000fe400000006ff */
[C---:B------:R-:W-:Y:S01]  /*0510*/  PRMT R48, R51.reuse, 0x7632, R48 ;  /* 0x0000763233307816 */ /* 0x040fe20000000030 */
[----:B------:R-:W-:Y:S02]  /*0520*/  IMAD.U32 R68, R51, 0x10000, RZ ;  /* 0x0001000033447824 */ /* 0x000fe400078e00ff */
[----:B------:R-:W-:Y:S01]  /*0530*/  FFMA.FTZ R50, R37, R50, R72 ;  /* 0x0000003225327223 */ /* 0x000fe20000010048 */
[----:B------:R-:W-:Y:S01]  /*0540*/  FFMA.FTZ R76, R86, R49, R75 ;  /* 0x00000031564c7223 */ /* 0x000fe2000001004b */
[----:B------:R-:W-:Y:S01]  /*0550*/  SHF.L.U32 R49, R36, 0x10, RZ ;  /* 0x0000001024317819 */ /* 0x000fe200000006ff */
[----:B------:R-:W-:Y:S01]  /*0560*/  IMAD.U32 R51, R48, 0x10000, RZ ;  /* 0x0001000030337824 */ /* 0x000fe200078e00ff */
[----:B------:R-:W-:Y:S01]  /*0570*/  SHF.L.U32 R88, R88, 0x10, RZ ;  /* 0x0000001058587819 */ /* 0x000fe200000006ff */
[----:B------:R-:W-:Y:S01]  /*0580*/  FFMA.FTZ R36, R3, R68, R50 ;  /* 0x0000004403247223 */ /* 0x000fe20000010032 */
[----:B------:R-:W-:-:S02]  /*0590*/  PRMT R72, R69, 0x7632, R72 ;  /* 0x0000763245487816 */ /* 0x000fc40000000048 */
[----:B------:R-:W-:Y:S01]  /*05a0*/  SHF.L.U32 R74, R69, 0x10, RZ ;  /* 0x00000010454a7819 */ /* 0x000fe200000006ff */
[C---:B------:R-:W-:Y:S01]  /*05b0*/  FFMA.FTZ R84, R88.reuse, R49, R73 ;  /* 0x0000003158547223 */ /* 0x040fe20000010049 */
[----:B------:R-:W-:Y:S01]  /*05c0*/  FFMA.FTZ R36, R88, R51, R36 ;  /* 0x0000003358247223 */ /* 0x000fe20000010024 */
[----:B------:R-:W-:Y:S01]  /*05d0*/  PRMT R68, R56, 0x7632, R68 ;  /* 0x0000763238447816 */ /* 0x000fe20000000044 */
[----:B------:R-:W3:Y:S01]  /*05e0*/  LDG.E.128 R48, desc[UR6][R100.64+0x7800] ;  /* 0x0078000664307981 */ /* 0x000ee2000c1e1d00 */
[----:B------:R-:W-:Y:S01]  /*05f0*/  SHF.L.U32 R72, R72, 0x10, RZ ;  /* 0x0000001048487819 */ /* 0x000fe200000006ff */
[----:B------:R-:W-:Y:S01]  /*0600*/  FFMA.FTZ R74, R85, R74, R76 ;  /* 0x0000004a554a7223 */ /* 0x000fe2000001004c */
[----:B------:R-:W-:Y:S01]  /*0610*/  SHF.L.U32 R56, R56, 0x10, RZ ;  /* 0x0000001038387819 */ /* 0x000fe200000006ff */
[----:B------:R-:W-:Y:S01]  /*0620*/  IMAD.U32 R75, R68, 0x10000, RZ ;  /* 0x00010000444b7824 */ /* 0x000fe200078e00ff */
[C---:B------:R-:W-:Y:S01]  /*0630*/  SHF.L.U32 R69, R70.reuse, 0x10, RZ ;  /* 0x0000001046457819 */ /* 0x040fe200000006ff */
[----:B------:R-:W-:Y:S01]  /*0640*/  FFMA.FTZ R73, R39, R72, R74 ;  /* 0x0000004827497223 */ /* 0x000fe2000001004a */
[----:B------:R-:W-:Y:S01]  /*0650*/  PRMT R70, R70, 0x7632, R70 ;  /* 0x0000763246467816 */ /* 0x000fe20000000046 */
[----:B------:R-:W-:Y:S01]  /*0660*/  FFMA.FTZ R77, R87, R56, RZ ;  /* 0x00000038574d7223 */ /* 0x000fe200000100ff */
[----:B------:R-:W-:Y:S01]  /*0670*/  SHF.L.U32 R68, R57, 0x10, RZ ;  /* 0x0000001039447819 */ /* 0x000fe200000006ff */
[----:B------:R-:W-:Y:S01]  /*0680*/  FFMA.FTZ R72, R38, R69, R73 ;  /* 0x0000004526487223 */ /* 0x000fe20000010049 */
[----:B------:R-:W-:Y:S01]  /*0690*/  SHF.L.U32 R70, R70, 0x10, RZ ;  /* 0x0000001046467819 */ /* 0x000fe200000006ff */
[----:B------:R-:W-:Y:S01]  /*06a0*/  FFMA.FTZ R76, R86, R75, R77 ;  /* 0x0000004b564c7223 */ /* 0x000fe2000001004d */
[----:B------:R-:W-:-:S02]  /*06b0*/  PRMT R69, R64, 0x7632, R69 ;  /* 0x0000763240457816 */ /* 0x000fc40000000045 */
[----:B------:R-:W-:Y:S01]  /*06c0*/  SHF.L.U32 R64, R64, 0x10, RZ ;  /* 0x0000001040407819 */ /* 0x000fe200000006ff */
[----:B------:R-:W-:Y:S01]  /*06d0*/  FFMA.FTZ R76, R85, R68, R76 ;  /* 0x00000044554c7223 */ /* 0x000fe2000001004c */
[----:B------:R-:W-:Y:S01]  /*06e0*/  PRMT R56, R57, 0x7632, R56 ;  /* 0x0000763239387816 */ /* 0x000fe20000000038 */
[----:B------:R-:W-:Y:S02]  /*06f0*/  IMAD.U32 R68, R71, 0x10000, RZ ;  /* 0x0001000047447824 */ /* 0x000fe400078e00ff */
[----:B------:R-:W-:Y:S01]  /*0700*/  FFMA.FTZ R70, R37, R70, R72 ;  /* 0x0000004625467223 */ /* 0x000fe20000010048 */
[----:B------:R-:W-:Y:S01]  /*0710*/  SHF.L.U32 R73, R69, 0x10, RZ ;  /* 0x0000001045497819 */ /* 0x000fe200000006ff */
[----:B------:R-:W-:Y:S01]  /*0720*/  FFMA.FTZ R75, R87, R64, RZ ;  /* 0x00000040574b7223 */ /* 0x000fe200000100ff */
[----:B------:R-:W-:Y:S01]  /*0730*/  SHF.L.U32 R74, R56, 0x10, RZ ;  /* 0x00000010384a7819 */ /* 0x000fe200000006ff */
[----:B------:R-:W-:Y:S01]  /*0740*/  FFMA.FTZ R69, R3, R68, R70 ;  /* 0x0000004403457223 */ /* 0x000fe20000010046 */
[C---:B------:R-:W-:Y:S01]  /*0750*/  PRMT R68, R65.reuse, 0x7632, R68 ;  /* 0x0000763241447816 */ /* 0x040fe20000000044 */
[----:B------:R-:W-:Y:S01]  /*0760*/  FFMA.FTZ R72, R86, R73, R75 ;  /* 0x0000004956487223 */ /* 0x000fe2000001004b */
[----:B------:R-:W-:-:S02]  /*0770*/  SHF.L.U32 R70, R65, 0x10, RZ ;  /* 0x0000001041467819 */ /* 0x000fc400000006ff */
[----:B------:R-:W-:Y:S01]  /*0780*/  PRMT R56, R71, 0x7632, R56 ;  /* 0x0000763247387816 */ /* 0x000fe20000000038 */
[----:B------:R-:W-:Y:S01]  /*0790*/  FFMA.FTZ R71, R39, R74, R76 ;  /* 0x0000004a27477223 */ /* 0x000fe2000001004c */
[C---:B------:R-:W-:Y:S01]  /*07a0*/  SHF.L.U32 R57, R58.reuse, 0x10, RZ ;  /* 0x000000103a397819 */ /* 0x040fe200000006ff */
[----:B------:R-:W4:Y:S01]  /*07b0*/  LDG.E.128 R76, desc[UR6][R100.64+0xb000] ;  /* 0x00b00006644c7981 */ /* 0x000f22000c1e1d00 */
[----:B------:R-:W-:Y:S01]  /*07c0*/  PRMT R58, R58, 0x7632, R58 ;  /* 0x000076323a3a7816 */ /* 0x000fe2000000003a */
[----:B------:R-:W-:Y:S02]  /*07d0*/  IMAD.U32 R68, R68, 0x10000, RZ ;  /* 0x0001000044447824 */ /* 0x000fe400078e00ff */
[----:B------:R-:W-:Y:S01]  /*07e0*/  FFMA.FTZ R70, R85, R70, R72 ;  /* 0x0000004655467223 */ /* 0x000fe20000010048 */
[----:B------:R-:W-:Y:S01]  /*07f0*/  FFMA.FTZ R64, R38, R57, R71 ;  /* 0x0000003926407223 */ /* 0x000fe20000010047 */
[----:B------:R-:W-:Y:S02]  /*0800*/  IMAD.U32 R58, R58, 0x10000, RZ ;  /* 0x000100003a3a7824 */ /* 0x000fe400078e00ff */
[----:B------:R-:W-:Y:S01]  /*0810*/  FFMA.FTZ R73, R39, R68, R70 ;  /* 0x0000004427497223 */ /* 0x000fe20000010046 */
[----:B------:R-:W-:-:S02]  /*0820*/  PRMT R68, R60, 0x7632, R68 ;  /* 0x000076323c447816 */ /* 0x000fc40000000044 */
[----:B------:R-:W-:Y:S01]  /*0830*/  SHF.L.U32 R60, R60, 0x10, RZ ;  /* 0x000000103c3c7819 */ /* 0x000fe200000006ff */
[--C-:B------:R-:W-:Y:S01]  /*0840*/  FFMA.FTZ R58, R37, R58, R64.reuse ;  /* 0x0000003a253a7223 */ /* 0x100fe20000010040 */
[----:B------:R-:W-:Y:S02]  /*0850*/  SHF.L.U32 R57, R56, 0x10, RZ ;  /* 0x0000001038397819 */ /* 0x000fe400000006ff */
[----:B------:R-:W-:Y:S01]  /*0860*/  SHF.L.U32 R56, R59, 0x10, RZ ;  /* 0x000000103b387819 */ /* 0x000fe200000006ff */
[----:B------:R-:W-:Y:S02]  /*0870*/  IMAD.U32 R75, R68, 0x10000, RZ ;  /* 0x00010000444b7824 */ /* 0x000fe400078e00ff */
[----:B------:R-:W-:Y:S01]  /*0880*/  FFMA.FTZ R89, R87, R60, RZ ;  /* 0x0000003c57597223 */ /* 0x000fe200000100ff */
[----:B------:R-:W-:Y:S01]  /*0890*/  FFMA.FTZ R112, R88, R57, R69 ;  /* 0x0000003958707223 */ /* 0x000fe20000010045 */
[----:B------:R-:W-:Y:S01]  /*08a0*/  PRMT R64, R59, 0x7632, R64 ;  /* 0x000076323b407816 */ /* 0x000fe20000000040 */
[----:B------:R-:W-:Y:S01]  /*08b0*/  FFMA.FTZ R69, R3, R56, R58 ;  /* 0x0000003803457223 */ /* 0x000fe2000001003a */
[C---:B------:R-:W-:Y:S01]  /*08c0*/  SHF.L.U32 R72, R61.reuse, 0x10, RZ ;  /* 0x000000103d487819 */ /* 0x040fe200000006ff */
[----:B------:R-:W5:Y:S01]  /*08d0*/  LDG.E.128 R56, desc[UR6][R100.64+0xe800] ;  /* 0x00e8000664387981 */ /* 0x000f62000c1e1d00 */
[----:B------:R-:W-:Y:S01]  /*08e0*/  SHF.L.U32 R71, R66, 0x10, RZ ;  /* 0x0000001042477819 */ /* 0x000fe200000006ff */
[----:B------:R-:W-:Y:S01]  /*08f0*/  FFMA.FTZ R74, R86, R75, R89 ;  /* 0x0000004b564a7223 */ /* 0x000fe20000010059 */
[----:B------:R-:W-:-:S02]  /*0900*/  PRMT R61, R61, 0x7632, R61 ;  /* 0x000076323d3d7816 */ /* 0x000fc4000000003d */
[----:B------:R-:W-:Y:S02]  /*0910*/  PRMT R66, R66, 0x7632, R66 ;  /* 0x0000763242427816 */ /* 0x000fe40000000042 */
[----:B------:R-:W-:Y:S01]  /*0920*/  SHF.L.U32 R65, R64, 0x10, RZ ;  /* 0x0000001040417819 */ /* 0x000fe200000006ff */
[----:B------:R-:W-:Y:S01]  /*0930*/  FFMA.FTZ R74, R85, R72, R74 ;  /* 0x00000048554a7223 */ /* 0x000fe2000001004a */
[----:B------:R-:W-:Y:S01]  /*0940*/  FFMA.FTZ R64, R38, R71, R73 ;  /* 0x0000004726407223 */ /* 0x000fe20000010049 */
[----:B------:R-:W-:Y:S01]  /*0950*/  SHF.L.U32 R66, R66, 0x10, RZ ;  /* 0x0000001042427819 */ /* 0x000fe200000006ff */
[----:B------:R-:W-:Y:S02]  /*0960*/  IMAD.U32 R72, R61, 0x10000, RZ ;  /* 0x000100003d487824 */ /* 0x000fe400078e00ff */
[----:B------:R-:W-:Y:S01]  /*0970*/  FFMA.FTZ R114, R88, R65, R69 ;  /* 0x0000004158727223 */ /* 0x000fe20000010045 */
[C---:B------:R-:W-:Y:S02]  /*0980*/  PRMT R61, R62.reuse, 0x7632, R61 ;  /* 0x000076323e3d7816 */ /* 0x040fe4000000003d */
[----:B------:R-:W-:Y:S01]  /*0990*/  SHF.L.U32 R69, R62, 0x10, RZ ;  /* 0x000000103e457819 */ /* 0x000fe200000006ff */
[----:B------:R-:W-:Y:S01]  /*09a0*/  FFMA.FTZ R71, R39, R72, R74 ;  /* 0x0000004827477223 */ /* 0x000fe2000001004a */
[----:B------:R-:W-:Y:S01]  /*09b0*/  PRMT R60, R67, 0x7632, R60 ;  /* 0x00007632433c7816 */ /* 0x000fe2000000003c */
[----:B------:R-:W-:Y:S01]  /*09c0*/  FFMA.FTZ R70, R37, R66, R64 ;  /* 0x0000004225467223 */ /* 0x000fe20000010040 */
[----:B------:R-:W-:-:S02]  /*09d0*/  SHF.L.U32 R68, R67, 0x10, RZ ;  /* 0x0000001043447819 */ /* 0x000fc400000006ff */
[----:B------:R-:W5:Y:S01]  /*09e0*/  LDG.E.128 R64, desc[UR6][R100.64+0x12000] ;  /* 0x0120000664407981 */ /* 0x000f62000c1e1d00 */
[C---:B------:R-:W-:Y:S02]  /*09f0*/  PRMT R73, R40.reuse, 0x7632, R73 ;  /* 0x0000763228497816 */ /* 0x040fe40000000049 */
[----:B------:R-:W-:Y:S01]  /*0a00*/  SHF.L.U32 R90, R40, 0x10, RZ ;  /* 0x00000010285a7819 */ /* 0x000fe200000006ff */
[----:B------:R-:W-:Y:S01]  /*0a10*/  FFMA.FTZ R62, R38, R69, R71 ;  /* 0x00000045263e7223 */ /* 0x000fe20000010047 */
[----:B------:R-:W-:Y:S02]  /*0a20*/  SHF.L.U32 R40, R61, 0x10, RZ ;  /* 0x000000103d287819 */ /* 0x000fe400000006ff */
[C---:B------:R-:W-:Y:S02]  /*0a30*/  PRMT R61, R41.reuse, 0x7632, R61 ;  /* 0x00007632293d7816 */ /* 0x040fe4000000003d */
[----:B------:R-:W-:Y:S01]  /*0a40*/  SHF.L.U32 R72, R41, 0x10, RZ ;  /* 0x0000001029487819 */ /* 0x000fe200000006ff */
[----:B------:R-:W-:Y:S01]  /*0a50*/  FFMA.FTZ R41, R37, R40, R62 ;  /* 0x0000002825297223 */ /* 0x000fe2000001003e */
[----:B------:R-:W-:Y:S01]  /*0a60*/  SHF.L.U32 R40, R63, 0x10, RZ ;  /* 0x000000103f287819 */ /* 0x000fe200000006ff */
[----:B------:R-:W-:-:S02]  /*0a70*/  IMAD.U32 R73, R73, 0x10000, RZ ;  /* 0x0001000049497824 */ /* 0x000fc400078e00ff */
[----:B------:R-:W-:Y:S01]  /*0a80*/  FFMA.FTZ R75, R87, R90, RZ ;  /* 0x0000005a574b7223 */ /* 0x000fe200000100ff */
[----:B------:R-:W-:Y:S02]  /*0a90*/  PRMT R63, R63, 0x7632, R63 ;  /* 0x000076323f3f7816 */ /* 0x000fe4000000003f */
[----:B------:R-:W-:Y:S01]  /*0aa0*/  SHF.L.U32 R69, R42, 0x10, RZ ;  /* 0x000000102a457819 */ /* 0x000fe200000006ff */
[----:B------:R-:W-:Y:S01]  /*0ab0*/  FFMA.FTZ R40, R3, R40, R41 ;  /* 0x0000002803287223 */ /* 0x000fe20000010029 */
[----:B------:R-:W-:Y:S01]  /*0ac0*/  SHF.L.U32 R62, R61, 0x10, RZ ;  /* 0x000000103d3e7819 */ /* 0x000fe200000006ff */
[----:B------:R-:W-:Y:S01]  /*0ad0*/  FFMA.FTZ R74, R86, R73, R75 ;  /* 0x00000049564a7223 */ /* 0x000fe2000001004b */
[----:B------:R-:W-:Y:S01]  /*0ae0*/  PRMT R42, R32, 0x7632, R42 ;  /* 0x00007632202a7816 */ /* 0x000fe2000000002a */
[----:B------:R-:W-:Y:S01]  /*0af0*/  FFMA.FTZ R61, R3, R68, R70 ;  /* 0x00000044033d7223 */ /* 0x000fe20000010046 */
[----:B------:R-:W-:Y:S01]  /*0b00*/  IMAD.U32 R41, R60, 0x10000, RZ ;  /* 0x000100003c297824 */ /* 0x000fe200078e00ff */
[----:B------:R-:W-:-:S02]  /*0b10*/  SHF.L.U32 R32, R32, 0x10, RZ ;  /* 0x0000001020207819 */ /* 0x000fc400000006ff */
[----:B------:R-:W-:Y:S01]  /*0b20*/  SHF.L.U32 R63, R63, 0x10, RZ ;  /* 0x000000103f3f7819 */ /* 0x000fe200000006ff */
[----:B------:R-:W-:Y:S01]  /*0b30*/  FFMA.FTZ R72, R85, R72, R74 ;  /* 0x0000004855487223 */ /* 0x000fe2000001004a */
[----:B------:R-:W-:Y:S01]  /*0b40*/  FFMA.FTZ R110, R88, R41, R61 ;  /* 0x00000029586e7223 */ /* 0x000fe2000001003d */
[----:B------:R-:W-:Y:S02]  /*0b50*/  IMAD.U32 R41, R42, 0x10000, RZ ;  /* 0x000100002a297824 */ /* 0x000fe400078e00ff */
[----:B------:R-:W-:Y:S01]  /*0b60*/  FFMA.FTZ R61, R87, R32, RZ ;  /* 0x00000020573d7223 */ /* 0x000fe200000100ff */
[----:B------:R-:W-:Y:S01]  /*0b70*/  FFMA.FTZ R108, R88, R63, R40 ;  /* 0x0000003f586c7223 */ /* 0x000fe20000010028 */
[----:B------:R-:W-:Y:S01]  /*0b80*/  FFMA.FTZ R71, R39, R62, R72 ;  /* 0x0000003e27477223 */ /* 0x000fe20000010048 */
[C---:B------:R-:W-:Y:S01]  /*0b90*/  PRMT R32, R33.reuse, 0x7632, R32 ;  /* 0x0000763221207816 */ /* 0x040fe20000000020 */
[----:B------:R-:W-:Y:S01]  /*0ba0*/  FFMA.FTZ R72, R86, R41, R61 ;  /* 0x0000002956487223 */ /* 0x000fe2000001003d */
[----:B------:R-:W-:Y:S01]  /*0bb0*/  SHF.L.U32 R40, R33, 0x10, RZ ;  /* 0x0000001021287819 */ /* 0x000fe200000006ff */
[----:B------:R-:W5:Y:S01]  /*0bc0*/  LDG.E.128 R60, desc[UR6][R100.64+0x15800] ;  /* 0x01580006643c7981 */ /* 0x000f62000c1e1d00 */
[----:B------:R-:W-:-:S02]  /*0bd0*/  PRMT R42, R42, 0x7632, R42 ;  /* 0x000076322a2a7816 */ /* 0x000fc4000000002a */
[----:B------:R-:W-:Y:S01]  /*0be0*/  SHF.L.U32 R70, R32, 0x10, RZ ;  /* 0x0000001020467819 */ /* 0x000fe200000006ff */
[----:B------:R-:W-:Y:S01]  /*0bf0*/  FFMA.FTZ R72, R85, R40, R72 ;  /* 0x0000002855487223 */ /* 0x000fe20000010048 */
[----:B------:R-:W-:Y:S01]  /*0c00*/  FFMA.FTZ R68, R38, R69, R71 ;  /* 0x0000004526447223 */ /* 0x000fe20000010047 */
[----:B------:R-:W-:Y:S01]  /*0c10*/  SHF.L.U32 R42, R42, 0x10, RZ ;  /* 0x000000102a2a7819 */ /* 0x000fe200000006ff */
[C---:B------:R-:W-:Y:S01]  /*0c20*/  IMAD.U32 R40, R43.reuse, 0x10000, RZ ;  /* 0x000100002b287824 */ /* 0x040fe200078e00ff */
[----:B------:R-:W-:Y:S01]  /*0c30*/  PRMT R32, R43, 0x7632, R32 ;  /* 0x000076322b207816 */ /* 0x000fe20000000020 */
[----:B------:R-:W-:Y:S01]  /*0c40*/  FFMA.FTZ R43, R39, R70, R72 ;  /* 0x00000046272b7223 */ /* 0x000fe20000010048 */
[----:B------:R-:W-:Y:S01]  /*0c50*/  SHF.L.U32 R41, R34, 0x10, RZ ;  /* 0x0000001022297819 */ /* 0x000fe200000006ff */
[----:B------:R-:W-:Y:S01]  /*0c60*/  FFMA.FTZ R42, R37, R42, R68 ;  /* 0x0000002a252a7223 */ /* 0x000fe20000010044 */
[C---:B------:R-:W-:Y:S01]  /*0c70*/  PRMT R72, R20.reuse, 0x7632, R72 ;  /* 0x0000763214487816 */ /* 0x040fe20000000048 */
[----:B------:R-:W5:Y:S01]  /*0c80*/  LDG.E.128 R68, desc[UR6][R100.64+0x19000] ;  /* 0x0190000664447981 */ /* 0x000f62000c1e1d00 */
[----:B------:R-:W-:-:S02]  /*0c90*/  SHF.L.U32 R74, R20, 0x10, RZ ;  /* 0x00000010144a7819 */ /* 0x000fc400000006ff */
[----:B------:R-:W-:Y:S01]  /*0ca0*/  PRMT R33, R34, 0x7632, R33 ;  /* 0x0000763222217816 */ /* 0x000fe20000000021 */
[----:B------:R-:W-:Y:S01]  /*0cb0*/  FFMA.FTZ R34, R38, R41, R43 ;  /* 0x0000002926227223 */ /* 0x000fe2000001002b */
[----:B------:R-:W-:Y:S02]  /*0cc0*/  IMAD.U32 R41, R72, 0x10000, RZ ;  /* 0x0001000048297824 */ /* 0x000fe400078e00ff */
[----:B------:R-:W-:Y:S01]  /*0cd0*/  FFMA.FTZ R43, R87, R74, RZ ;  /* 0x0000004a572b7223 */ /* 0x000fe200000100ff */
[----:B------:R-:W-:Y:S01]  /*0ce0*/  SHF.L.U32 R20, R33, 0x10, RZ ;  /* 0x0000001021147819 */ /* 0x000fe200000006ff */
[----:B------:R-:W-:Y:S01]  /*0cf0*/  FFMA.FTZ R33, R3, R40, R42 ;  /* 0x0000002803217223 */ /* 0x000fe2000001002a */
[C---:B------:R-:W-:Y:S01]  /*0d00*/  PRMT R40, R21.reuse, 0x7632, R40 ;  /* 0x0000763215287816 */ /* 0x040fe20000000028 */
[----:B------:R-:W-:Y:S01]  /*0d10*/  FFMA.FTZ R72, R86, R41, R43 ;  /* 0x0000002956487223 */ /* 0x000fe2000001002b */
[----:B------:R-:W-:Y:S01]  /*0d20*/  SHF.L.U32 R42, R21, 0x10, RZ ;  /* 0x00000010152a7819 */ /* 0x000fe200000006ff */
[----:B------:R-:W-:Y:S01]  /*0d30*/  FFMA.FTZ R34, R37, R20, R34 ;  /* 0x0000001425227223 */ /* 0x000fe20000010022 */
[----:B------:R-:W-:-:S02]  /*0d40*/  SHF.L.U32 R21, R32, 0x10, RZ ;  /* 0x0000001020157819 */ /* 0x000fc400000006ff */
[C---:B------:R-:W-:Y:S01]  /*0d50*/  SHF.L.U32 R20, R35.reuse, 0x10, RZ ;  /* 0x0000001023147819 */ /* 0x040fe200000006ff */
[----:B------:R-:W-:Y:S01]  /*0d60*/  IMAD.U32 R40, R40, 0x10000, RZ ;  /* 0x0001000028287824 */ /* 0x000fe200078e00ff */
[----:B------:R-:W-:Y:S01]  /*0d70*/  PRMT R35, R35, 0x7632, R35 ;  /* 0x0000763223237816 */ /* 0x000fe20000000023 */
[----:B------:R-:W-:Y:S01]  /*0d80*/  FFMA.FTZ R42, R85, R42, R72 ;  /* 0x0000002a552a7223 */ /* 0x000fe20000010048 */
[----:B------:R-:W-:Y:S01]  /*0d90*/  FFMA.FTZ R106, R88, R21, R33 ;  /* 0x00000015586a7223 */ /* 0x000fe20000010021 */
[----:B------:R-:W-:Y:S01]  /*0da0*/  FFMA.FTZ R21, R3, R20, R34 ;  /* 0x0000001403157223 */ /* 0x000fe20000010022 */
[----:B------:R-:W-:Y:S01]  /*0db0*/  SHF.L.U32 R35, R35, 0x10, RZ ;  /* 0x0000001023237819 */ /* 0x000fe200000006ff */
[----:B------:R-:W-:Y:S01]  /*0dc0*/  FFMA.FTZ R41, R39, R40, R42 ;  /* 0x0000002827297223 */ /* 0x000fe2000001002a */
[----:B------:R-:W-:Y:S01]  /*0dd0*/  SHF.L.U32 R33, R22, 0x10, RZ ;  /* 0x0000001016217819 */ /* 0x000fe200000006ff */
[----:B------:R-:W5:Y:S01]  /*0de0*/  LDG.E.128 R72, desc[UR6][R100.64+0x1c800] ;  /* 0x01c8000664487981 */ /* 0x000f62000c1e1d00 */
[----:B------:R-:W-:-:S02]  /*0df0*/  PRMT R20, R24, 0x7632, R20 ;  /* 0x0000763218147816 */ /* 0x000fc40000000014 */
[----:B------:R-:W-:Y:S01]  /*0e00*/  SHF.L.U32 R32, R24, 0x10, RZ ;  /* 0x0000001018207819 */ /* 0x000fe200000006ff */
[----:B------:R-:W-:Y:S01]  /*0e10*/  FFMA.FTZ R104, R88, R35, R21 ;  /* 0x0000002358687223 */ /* 0x000fe20000010015 */
[----:B------:R-:W-:Y:S01]  /*0e20*/  PRMT R22, R22, 0x7632, R22 ;  /* 0x0000763216167816 */ /* 0x000fe20000000016 */
        /* <DEDUP_REMOVED lines=8> */
[----:B------:R-:W-:Y:S01]  /*0eb0*/  SHF.L.U32 R20, R23, 0x10, RZ ;  /* 0x0000001017147819 */ /* 0x000fe200000006ff */
[----:B------:R-:W-:-:S02]  /*0ec0*/  IMAD.U32 R32, R32, 0x10000, RZ ;  /* 0x0001000020207824 */ /* 0x000fc400078e00ff */
[----:B------:R-:W-:Y:S01]  /*0ed0*/  FFMA.FTZ R34, R85, R34, R40 ;  /* 0x0000002255227223 */ /* 0x000fe20000010028 */
[C---:B------:R-:W-:Y:S01]  /*0ee0*/  SHF.L.U32 R25, R26.reuse, 0x10, RZ ;  /* 0x000000101a197819 */ /* 0x040fe200000006ff */
[----:B------:R-:W-:Y:S01]  /*0ef0*/  FFMA.FTZ R21, R3, R20, R22 ;  /* 0x0000001403157223 */ /* 0x000fe20000010016 */
[----:B------:R-:W-:Y:S01]  /*0f00*/  PRMT R26, R26, 0x7632, R26 ;  /* 0x000076321a1a7816 */ /* 0x000fe2000000001a */
[----:B------:R-:W-:Y:S01]  /*0f10*/  FFMA.FTZ R33, R39, R32, R34 ;  /* 0x0000002027217223 */ /* 0x000fe20000010022 */
[C---:B------:R-:W-:Y:S02]  /*0f20*/  PRMT R20, R8.reuse, 0x7632, R20 ;  /* 0x0000763208147816 */ /* 0x040fe40000000014 */
[----:B------:R-:W-:Y:S01]  /*0f30*/  SHF.L.U32 R24, R8, 0x10, RZ ;  /* 0x0000001008187819 */ /* 0x000fe200000006ff */
[----:B------:R-:W-:Y:S01]  /*0f40*/  FFMA.FTZ R22, R38, R25, R33 ;  /* 0x0000001926167223 */ /* 0x000fe20000010021 */
[----:B------:R-:W-:Y:S01]  /*0f50*/  SHF.L.U32 R26, R26, 0x10, RZ ;  /* 0x000000101a1a7819 */ /* 0x000fe200000006ff */
[----:B------:R-:W-:Y:S01]  /*0f60*/  IMAD.U32 R25, R20, 0x10000, RZ ;  /* 0x0001000014197824 */ /* 0x000fe200078e00ff */
[----:B------:R-:W5:Y:S01]  /*0f70*/  LDG.E.128 R32, desc[UR6][R100.64+0x20000] ;  /* 0x0200000664207981 */ /* 0x000f62000c1e1d00 */
[----:B------:R-:W-:Y:S01]  /*0f80*/  FFMA.FTZ R41, R87, R24, RZ ;  /* 0x0000001857297223 */ /* 0x000fe200000100ff */
[----:B------:R-:W-:Y:S01]  /*0f90*/  PRMT R8, R27, 0x7632, R8 ;  /* 0x000076321b087816 */ /* 0x000fe20000000008 */
[----:B------:R-:W-:Y:S01]  /*0fa0*/  FFMA.FTZ R22, R37, R26, R22 ;  /* 0x0000001a25167223 */ /* 0x000fe20000010016 */
[----:B------:R-:W-:Y:S01]  /*0fb0*/  PRMT R23, R23, 0x7632, R23 ;  /* 0x0000763217177816 */ /* 0x000fe20000000017 */
[----:B------:R-:W-:Y:S01]  /*0fc0*/  FFMA.FTZ R40, R86, R25, R41 ;  /* 0x0000001956287223 */ /* 0x000fe20000010029 */
[----:B------:R-:W-:-:S02]  /*0fd0*/  SHF.L.U32 R20, R27, 0x10, RZ ;  /* 0x000000101b147819 */ /* 0x000fc400000006ff */
[C---:B------:R-:W-:Y:S02]  /*0fe0*/  SHF.L.U32 R26, R9.reuse, 0x10, RZ ;  /* 0x00000010091a7819 */ /* 0x040fe400000006ff */
[----:B------:R-:W-:Y:S01]  /*0ff0*/  PRMT R24, R9, 0x7632, R24 ;  /* 0x0000763209187816 */ /* 0x000fe20000000018 */
[----:B------:R-:W-:Y:S01]  /*1000*/  IMAD.U32 R9, R8, 0x10000, RZ ;  /* 0x0001000008097824 */ /* 0x000fe200078e00ff */
[----:B------:R-:W-:Y:S01]  /*1010*/  SHF.L.U32 R23, R23, 0x10, RZ ;  /* 0x0000001017177819 */ /* 0x000fe200000006ff */
[----:B------:R-:W-:Y:S01]  /*1020*/  FFMA.FTZ R20, R3, R20, R22 ;  /* 0x0000001403147223 */ /* 0x000fe20000010016 */
[----:B------:R-:W-:Y:S01]  /*1030*/  PRMT R8, R16, 0x7632, R8 ;  /* 0x0000763210087816 */ /* 0x000fe20000000008 */
[----:B------:R-:W-:Y:S01]  /*1040*/  FFMA.FTZ R26, R85, R26, R40 ;  /* 0x0000001a551a7223 */ /* 0x000fe20000010028 */
[----:B------:R-:W-:Y:S02]  /*1050*/  SHF.L.U32 R24, R24, 0x10, RZ ;  /* 0x0000001018187819 */ /* 0x000fe400000006ff */
[----:B------:R-:W-:Y:S01]  /*1060*/  SHF.L.U32 R16, R16, 0x10, RZ ;  /* 0x0000001010107819 */ /* 0x000fe200000006ff */
[C---:B------:R-:W-:Y:S01]  /*1070*/  FFMA.FTZ R98, R88.reuse, R23, R21 ;  /* 0x0000001758627223 */ /* 0x040fe20000010015 */
[----:B------:R-:W-:Y:S01]  /*1080*/  FFMA.FTZ R96, R88, R9, R20 ;  /* 0x0000000958607223 */ /* 0x000fe20000010014 */
[----:B------:R-:W-:Y:S01]  /*1090*/  FFMA.FTZ R21, R39, R24, R26 ;  /* 0x0000001827157223 */ /* 0x000fe2000001001a */
[----:B------:R-:W-:Y:S01]  /*10a0*/  SHF.L.U32 R9, R10, 0x10, RZ ;  /* 0x000000100a097819 */ /* 0x000fe200000006ff */
[----:B------:R-:W-:-:S02]  /*10b0*/  IMAD.U32 R23, R8, 0x10000, RZ ;  /* 0x0001000008177824 */ /* 0x000fc400078e00ff */
[----:B------:R-:W-:Y:S01]  /*10c0*/  FFMA.FTZ R41, R87, R16, RZ ;  /* 0x0000001057297223 */ /* 0x000fe200000100ff */
[----:B------:R-:W5:Y:S01]  /*10d0*/  LDG.E.128 R24, desc[UR6][R100.64+0x23800] ;  /* 0x0238000664187981 */ /* 0x000f62000c1e1d00 */
[----:B------:R-:W-:Y:S02]  /*10e0*/  PRMT R10, R10, 0x7632, R10 ;  /* 0x000076320a0a7816 */ /* 0x000fe4000000000a */
[C---:B------:R-:W-:Y:S01]  /*10f0*/  PRMT R8, R17.reuse, 0x7632, R8 ;  /* 0x0000763211087816 */ /* 0x040fe20000000008 */
[----:B------:R-:W-:Y:S01]  /*1100*/  FFMA.FTZ R40, R86, R23, R41 ;  /* 0x0000001756287223 */ /* 0x000fe20000010029 */
[----:B------:R-:W-:Y:S01]  /*1110*/  SHF.L.U32 R16, R17, 0x10, RZ ;  /* 0x0000001011107819 */ /* 0x000fe200000006ff */
[----:B------:R-:W-:Y:S01]  /*1120*/  FFMA.FTZ R20, R38, R9, R21 ;  /* 0x0000000926147223 */ /* 0x000fe20000010015 */
[----:B------:R-:W-:Y:S02]  /*1130*/  SHF.L.U32 R10, R10, 0x10, RZ ;  /* 0x000000100a0a7819 */ /* 0x000fe400000006ff */
[----:B------:R-:W-:Y:S01]  /*1140*/  SHF.L.U32 R22, R8, 0x10, RZ ;  /* 0x0000001008167819 */ /* 0x000fe200000006ff */
[----:B------:R-:W-:Y:S01]  /*1150*/  FFMA.FTZ R40, R85, R16, R40 ;  /* 0x0000001055287223 */ /* 0x000fe20000010028 */
[----:B------:R-:W-:-:S02]  /*1160*/  IMAD.U32 R16, R11, 0x10000, RZ ;  /* 0x000100000b107824 */ /* 0x000fc400078e00ff */
[----:B------:R-:W-:Y:S01]  /*1170*/  FFMA.FTZ R10, R37, R10, R20 ;  /* 0x0000000a250a7223 */ /* 0x000fe20000010014 */
[----:B------:R-:W-:Y:S01]  /*1180*/  SHF.L.U32 R9, R18, 0x10, RZ ;  /* 0x0000001012097819 */ /* 0x000fe200000006ff */
[----:B------:R-:W-:Y:S01]  /*1190*/  FFMA.FTZ R17, R39, R22, R40 ;  /* 0x0000001627117223 */ /* 0x000fe20000010028 */
[----:B------:R-:W-:Y:S02]  /*11a0*/  PRMT R20, R4, 0x7632, R20 ;  /* 0x0000763204147816 */ /* 0x000fe40000000014 */
[----:B------:R-:W-:Y:S02]  /*11b0*/  PRMT R18, R18, 0x7632, R18 ;  /* 0x0000763212127816 */ /* 0x000fe40000000012 */
[----:B------:R-:W-:Y:S02]  /*11c0*/  SHF.L.U32 R4, R4, 0x10, RZ ;  /* 0x0000001004047819 */ /* 0x000fe400000006ff */
[----:B------:R-:W-:Y:S01]  /*11d0*/  PRMT R8, R11, 0x7632, R8 ;  /* 0x000076320b087816 */ /* 0x000fe20000000008 */
[----:B------:R-:W-:Y:S01]  /*11e0*/  FFMA.FTZ R11, R3, R16, R10 ;  /* 0x00000010030b7223 */ /* 0x000fe2000001000a */
[----:B------:R-:W-:Y:S01]  /*11f0*/  FFMA.FTZ R16, R38, R9, R17 ;  /* 0x0000000926107223 */ /* 0x000fe20000010011 */
[----:B------:R-:W-:Y:S01]  /*1200*/  SHF.L.U32 R18, R18, 0x10, RZ ;  /* 0x0000001012127819 */ /* 0x000fe200000006ff */
[----:B------:R-:W-:-:S02]  /*1210*/  IMAD.U32 R9, R20, 0x10000, RZ ;  /* 0x0001000014097824 */ /* 0x000fc400078e00ff */
[----:B------:R-:W-:Y:S01]  /*1220*/  FFMA.FTZ R17, R87, R4, RZ ;  /* 0x0000000457117223 */ /* 0x000fe200000100ff */
[----:B------:R-:W5:Y:S01]  /*1230*/  LDG.E.128 R20, desc[UR6][R100.64+0x27000] ;  /* 0x0270000664147981 */ /* 0x000f62000c1e1d00 */
[----:B------:R-:W-:Y:S02]  /*1240*/  FFMA.FTZ R16, R37, R18, R16 ;  /* 0x0000001225107223 */ /* 0x000fe40000010010 */
[----:B------:R-:W-:Y:S01]  /*1250*/  FFMA.FTZ R40, R86, R9, R17 ;  /* 0x0000000956287223 */ /* 0x000fe20000010011 */
[----:B------:R-:W-:Y:S02]  /*1260*/  SHF.L.U32 R9, R8, 0x10, RZ ;  /* 0x0000001008097819 */ /* 0x000fe400000006ff */
[C---:B------:R-:W-:Y:S02]  /*1270*/  SHF.L.U32 R18, R5.reuse, 0x10, RZ ;  /* 0x0000001005127819 */ /* 0x040fe400000006ff */
[----:B------:R-:W-:Y:S02]  /*1280*/  PRMT R8, R5, 0x7632, R8 ;  /* 0x0000763205087816 */ /* 0x000fe40000000008 */
[----:B------:R-:W-:Y:S01]  /*1290*/  PRMT R4, R19, 0x7632, R4 ;  /* 0x0000763213047816 */ /* 0x000fe20000000004 */
[----:B------:R-:W-:Y:S01]  /*12a0*/  FFMA.FTZ R18, R85, R18, R40 ;  /* 0x0000001255127223 */ /* 0x000fe20000010028 */
[----:B------:R-:W-:-:S02]  /*12b0*/  SHF.L.U32 R10, R19, 0x10, RZ ;  /* 0x00000010130a7819 */ /* 0x000fc400000006ff */
[----:B------:R-:W-:Y:S01]  /*12c0*/  SHF.L.U32 R8, R8, 0x10, RZ ;  /* 0x0000001008087819 */ /* 0x000fe200000006ff */
[----:B------:R-:W-:Y:S02]  /*12d0*/  IMAD.U32 R5, R4, 0x10000, RZ ;  /* 0x0001000004057824 */ /* 0x000fe400078e00ff */
[----:B------:R-:W-:Y:S01]  /*12e0*/  FFMA.FTZ R94, R88, R9, R11 ;  /* 0x00000009585e7223 */ /* 0x000fe2000001000b */
[C---:B------:R-:W-:Y:S01]  /*12f0*/  PRMT R4, R28.reuse, 0x7632, R4 ;  /* 0x000076321c047816 */ /* 0x040fe20000000004 */
[----:B------:R-:W-:Y:S01]  /*1300*/  FFMA.FTZ R10, R3, R10, R16 ;  /* 0x0000000a030a7223 */ /* 0x000fe20000010010 */
[----:B------:R-:W-:Y:S01]  /*1310*/  SHF.L.U32 R28, R28, 0x10, RZ ;  /* 0x000000101c1c7819 */ /* 0x000fe200000006ff */
[----:B------:R-:W-:Y:S02]  /*1320*/  FFMA.FTZ R9, R39, R8, R18 ;  /* 0x0000000827097223 */ /* 0x000fe40000010012 */
[----:B------:R-:W5:Y:S01]  /*1330*/  LDG.E.128 R16, desc[UR6][R100.64+0x2a800] ;  /* 0x02a8000664107981 */ /* 0x000f62000c1e1d00 */
[----:B------:R-:W-:-:S02]  /*1340*/  IMAD.U32 R11, R4, 0x10000, RZ ;  /* 0x00010000040b7824 */ /* 0x000fc400078e00ff */
[----:B------:R-:W-:Y:S01]  /*1350*/  FFMA.FTZ R41, R87, R28, RZ ;  /* 0x0000001c57297223 */ /* 0x000fe200000100ff */
[----:B------:R-:W-:Y:S01]  /*1360*/  FFMA.FTZ R92, R88, R5, R10 ;  /* 0x00000005585c7223 */ /* 0x000fe2000001000a */
[----:B------:R-:W-:Y:S02]  /*1370*/  SHF.L.U32 R5, R6, 0x10, RZ ;  /* 0x0000001006057819 */ /* 0x000fe400000006ff */
[C---:B------:R-:W-:Y:S01]  /*1380*/  SHF.L.U32 R10, R29.reuse, 0x10, RZ ;  /* 0x000000101d0a7819 */ /* 0x040fe200000006ff */
[----:B------:R-:W-:Y:S01]  /*1390*/  FFMA.FTZ R28, R86, R11, R41 ;  /* 0x0000000b561c7223 */ /* 0x000fe20000010029 */
[----:B------:R-:W-:Y:S02]  /*13a0*/  PRMT R6, R6, 0x7632, R6 ;  /* 0x0000763206067816 */ /* 0x000fe40000000006 */
[----:B------:R-:W-:Y:S01]  /*13b0*/  PRMT R4, R29, 0x7632, R4 ;  /* 0x000076321d047816 */ /* 0x000fe20000000004 */
[----:B------:R-:W-:Y:S01]  /*13c0*/  FFMA.FTZ R8, R38, R5, R9 ;  /* 0x0000000526087223 */ /* 0x000fe20000010009 */
[----:B------:R-:W-:Y:S01]  /*13d0*/  SHF.L.U32 R6, R6, 0x10, RZ ;  /* 0x0000001006067819 */ /* 0x000fe200000006ff */
[--C-:B------:R-:W-:Y:S01]  /*13e0*/  FFMA.FTZ R10, R85, R10, R28.reuse ;  /* 0x0000000a550a7223 */ /* 0x100fe2000001001c */
[----:B------:R-:W-:Y:S01]  /*13f0*/  SHF.L.U32 R40, R4, 0x10, RZ ;  /* 0x0000001004287819 */ /* 0x000fe200000006ff */
[C---:B------:R-:W-:Y:S01]  /*1400*/  IMAD.U32 R4, R7.reuse, 0x10000, RZ ;  /* 0x0001000007047824 */ /* 0x040fe200078e00ff */
[----:B------:R-:W-:Y:S01]  /*1410*/  PRMT R28, R7, 0x7632, R28 ;  /* 0x00007632071c7816 */ /* 0x000fe2000000001c */
[----:B------:R-:W-:-:S02]  /*1420*/  FFMA.FTZ R6, R37, R6, R8 ;  /* 0x0000000625067223 */ /* 0x000fc40000010008 */
[----:B------:R-:W-:Y:S02]  /*1430*/  FFMA.FTZ R7, R39, R40, R10 ;  /* 0x0000002827077223 */ /* 0x000fe4000001000a */
[----:B------:R-:W5:Y:S01]  /*1440*/  LDG.E.128 R8, desc[UR6][R100.64+0x2e000] ;  /* 0x02e0000664087981 */ /* 0x000f62000c1e1d00 */
[C---:B------:R-:W-:Y:S02]  /*1450*/  PRMT R29, R80.reuse, 0x7632, R29 ;  /* 0x00007632501d7816 */ /* 0x040fe4000000001d */
[----:B------:R-:W-:Y:S02]  /*1460*/  SHF.L.U32 R80, R80, 0x10, RZ ;  /* 0x0000001050507819 */ /* 0x000fe400000006ff */
[----:B------:R-:W-:Y:S02]  /*1470*/  SHF.L.U32 R29, R29, 0x10, RZ ;  /* 0x000000101d1d7819 */ /* 0x000fe400000006ff */
[C---:B------:R-:W-:Y:S01]  /*1480*/  SHF.L.U32 R5, R30.reuse, 0x10, RZ ;  /* 0x000000101e057819 */ /* 0x040fe200000006ff */
[----:B------:R-:W-:Y:S01]  /*1490*/  FFMA.FTZ R87, R87, R80, RZ ;  /* 0x0000005057577223 */ /* 0x000fe200000100ff */
[----:B------:R-:W-:-:S03]  /*14a0*/  PRMT R30, R30, 0x7632, R30 ;  /* 0x000076321e1e7816 */ /* 0x000fc6000000001e */
[----:B------:R-:W-:Y:S01]  /*14b0*/  FFMA.FTZ R86, R86, R29, R87 ;  /* 0x0000001d56567223 */ /* 0x000fe20000010057 */
[----:B------:R-:W-:Y:S01]  /*14c0*/  FFMA.FTZ R40, R38, R5, R7 ;  /* 0x0000000526287223 */ /* 0x000fe20000010007 */
[----:B------:R-:W-:Y:S02]  /*14d0*/  FFMA.FTZ R29, R3, R4, R6 ;  /* 0x00000004031d7223 */ /* 0x000fe40000010006 */
[----:B------:R-:W5:Y:S01]  /*14e0*/  LDG.E.128 R4, desc[UR6][R100.64+0x31800] ;  /* 0x0318000664047981 */ /* 0x000f62000c1e1d00 */
[C---:B------:R-:W-:Y:S01]  /*14f0*/  SHF.L.U32 R42, R81.reuse, 0x10, RZ ;  /* 0x00000010512a7819 */ /* 0x040fe200000006ff */
[----:B------:R-:W-:Y:S01]  /*1500*/  IMAD.U32 R30, R30, 0x10000, RZ ;  /* 0x000100001e1e7824 */ /* 0x000fe200078e00ff */
[----:B------:R-:W-:Y:S01]  /*1510*/  PRMT R81, R81, 0x7632, R81 ;  /* 0x0000763251517816 */ /* 0x000fe20000000051 */
[----:B------:R-:W-:Y:S01]  /*1520*/  IMAD.U32 R87, R52, 0x10000, RZ ;  /* 0x0001000034577824 */ /* 0x000fe200078e00ff */
[C---:B------:R-:W-:Y:S01]  /*1530*/  SHF.L.U32 R43, R12.reuse, 0x10, RZ ;  /* 0x000000100c2b7819 */ /* 0x040fe200000006ff */
[----:B------:R-:W-:Y:S01]  /*1540*/  FFMA.FTZ R42, R85, R42, R86 ;  /* 0x0000002a552a7223 */ /* 0x000fe20000010056 */
[----:B------:R-:W-:Y:S01]  /*1550*/  FFMA.FTZ R30, R37, R30, R40 ;  /* 0x0000001e251e7223 */ /* 0x000fe20000010028 */
[----:B------:R-:W-:-:S02]  /*1560*/  PRMT R12, R12, 0x7632, R12 ;  /* 0x000076320c0c7816 */ /* 0x000fc4000000000c */
[----:B------:R-:W-:Y:S02]  /*1570*/  PRMT R86, R52, 0x7632, R86 ;  /* 0x0000763234567816 */ /* 0x000fe40000000056 */
[----:B------:R-:W-:Y:S01]  /*1580*/  SHF.L.U32 R40, R81, 0x10, RZ ;  /* 0x0000001051287819 */ /* 0x000fe200000006ff */
[----:B------:R-:W-:Y:S01]  /*1590*/  FFMA.FTZ R81, R87, R43, R84 ;  /* 0x0000002b57517223 */ /* 0x000fe20000010054 */
[----:B------:R-:W-:Y:S02]  /*15a0*/  SHF.L.U32 R43, R12, 0x10, RZ ;  /* 0x000000100c2b7819 */ /* 0x000fe400000006ff */
[----:B------:R-:W-:Y:S01]  /*15b0*/  SHF.L.U32 R86, R86, 0x10, RZ ;  /* 0x0000001056567819 */ /* 0x000fe200000006ff */
[----:B------:R-:W-:Y:S01]  /*15c0*/  FFMA.FTZ R41, R39, R40, R42 ;  /* 0x0000002827297223 */ /* 0x000fe2000001002a */
[----:B------:R-:W-:Y:S01]  /*15d0*/  SHF.L.U32 R40, R13, 0x10, RZ ;  /* 0x000000100d287819 */ /* 0x000fe200000006ff */
[----:B------:R-:W-:Y:S01]  /*15e0*/  IMAD.U32 R39, R82, 0x10000, RZ ;  /* 0x0001000052277824 */ /* 0x000fe200078e00ff */
[----:B------:R-:W-:Y:S01]  /*15f0*/  SHF.L.U32 R85, R53, 0x10, RZ ;  /* 0x0000001035557819 */ /* 0x000fe200000006ff */
[----:B------:R-:W-:Y:S01]  /*1600*/  FFMA.FTZ R42, R86, R43, R81 ;  /* 0x0000002b562a7223 */ /* 0x000fe20000010051 */
[----:B------:R-:W-:-:S02]  /*1610*/  PRMT R13, R13, 0x7632, R13 ;  /* 0x000076320d0d7816 */ /* 0x000fc4000000000d */
[----:B------:R-:W-:Y:S02]  /*1620*/  PRMT R84, R53, 0x7632, R84 ;  /* 0x0000763235547816 */ /* 0x000fe40000000054 */
[C---:B------:R-:W-:Y:S01]  /*1630*/  SHF.L.U32 R12, R31.reuse, 0x10, RZ ;  /* 0x000000101f0c7819 */ /* 0x040fe200000006ff */
[----:B------:R-:W-:Y:S01]  /*1640*/  FFMA.FTZ R38, R38, R39, R41 ;  /* 0x0000002726267223 */ /* 0x000fe20000010029 */
[----:B------:R-:W-:Y:S01]  /*1650*/  PRMT R31, R31, 0x7632, R31 ;  /* 0x000076321f1f7816 */ /* 0x000fe2000000001f */
[----:B------:R-:W-:Y:S01]  /*1660*/  FFMA.FTZ R41, R85, R40, R42 ;  /* 0x0000002855297223 */ /* 0x000fe2000001002a */
[----:B------:R-:W-:Y:S01]  /*1670*/  SHF.L.U32 R84, R84, 0x10, RZ ;  /* 0x0000001054547819 */ /* 0x000fe200000006ff */
[----:B------:R-:W-:Y:S02]  /*1680*/  IMAD.U32 R13, R13, 0x10000, RZ ;  /* 0x000100000d0d7824 */ /* 0x000fe400078e00ff */
[----:B------:R-:W-:Y:S01]  /*1690*/  FFMA.FTZ R12, R3, R12, R30 ;  /* 0x0000000c030c7223 */ /* 0x000fe2000001001e */
[----:B------:R-:W-:-:S02]  /*16a0*/  SHF.L.U32 R30, R14, 0x10, RZ ;  /* 0x000000100e1e7819 */ /* 0x000fc400000006ff */
[----:B------:R-:W-:Y:S01]  /*16b0*/  SHF.L.U32 R28, R28, 0x10, RZ ;  /* 0x000000101c1c7819 */ /* 0x000fe200000006ff */
[----:B------:R-:W-:Y:S01]  /*16c0*/  FFMA.FTZ R40, R84, R13, R41 ;  /* 0x0000000d54287223 */ /* 0x000fe20000010029 */
[----:B------:R-:W-:Y:S02]  /*16d0*/  SHF.L.U32 R31, R31, 0x10, RZ ;  /* 0x000000101f1f7819 */ /* 0x000fe400000006ff */
[----:B------:R-:W-:Y:S01]  /*16e0*/  SHF.L.U32 R39, R54, 0x10, RZ ;  /* 0x0000001036277819 */ /* 0x000fe200000006ff */
[C---:B------:R-:W-:Y:S02]  /*16f0*/  FFMA.FTZ R80, R88.reuse, R28, R29 ;  /* 0x0000001c58507223 */ /* 0x040fe4000001001d */
[----:B------:R-:W-:Y:S02]  /*1700*/  FFMA.FTZ R90, R88, R31, R12 ;  /* 0x0000001f585a7223 */ /* 0x000fe4000001000c */
[----:B------:R-:W-:Y:S02]  /*1710*/  FFMA.FTZ R53, R39, R30, R40 ;  /* 0x0000001e27357223 */ /* 0x000fe40000010028 */
[----:B------:R-:W5:Y:S04]  /*1720*/  LDG.E.128 R28, desc[UR6][R100.64+0x1000] ;  /* 0x00100006641c7981 */ /* 0x000f68000c1e1d00 */
[----:B------:R-:W5:Y:S01]  /*1730*/  LDG.E.128 R40, desc[UR6][R102.64+0x1000] ;  /* 0x0010000666287981 */ /* 0x000f62000c1e1d00 */
[----:B------:R-:W-:-:S02]  /*1740*/  PRMT R82, R82, 0x7632, R82 ;  /* 0x0000763252527816 */ /* 0x000fc40000000052 */
[----:B------:R-:W-:-:S03]  /*1750*/  PRMT R14, R14, 0x7632, R14 ;  /* 0x000076320e0e7816 */ /* 0x000fc6000000000e */
[----:B------:R-:W-:Y:S01]  /*1760*/  IMAD.U32 R82, R82, 0x10000, RZ ;  /* 0x0001000052527824 */ /* 0x000fe200078e00ff */
[----:B------:R-:W-:Y:S02]  /*1770*/  SHF.L.U32 R12, R83, 0x10, RZ ;  /* 0x00000010530c7819 */ /* 0x000fe400000006ff */
[----:B------:R-:W-:Y:S01]  /*1780*/  SHF.L.U32 R13, R14, 0x10, RZ ;  /* 0x000000100e0d7819 */ /* 0x000fe200000006ff */
[--C-:B------:R-:W-:Y:S01]  /*1790*/  FFMA.FTZ R82, R37, R82, R38.reuse ;  /* 0x0000005225527223 */ /* 0x100fe20000010026 */
[----:B------:R-:W-:Y:S02]  /*17a0*/  PRMT R38, R54, 0x7632, R38 ;  /* 0x0000763236267816 */ /* 0x000fe40000000026 */
[C---:B--2---:R-:W-:Y:S02]  /*17b0*/  PRMT R14, R44.reuse, 0x7632, R14 ;  /* 0x000076322c0e7816 */ /* 0x044fe4000000000e */
[----:B------:R-:W-:Y:S01]  /*17c0*/  SHF.L.U32 R44, R44, 0x10, RZ ;  /* 0x000000102c2c7819 */ /* 0x000fe200000006ff */
[----:B------:R-:W-:Y:S01]  /*17d0*/  FFMA.FTZ R37, R3, R12, R82 ;  /* 0x0000000c03257223 */ /* 0x000fe20000010052 */
[----:B------:R-:W-:Y:S01]  /*17e0*/  IMAD.U32 R38, R38, 0x10000, RZ ;  /* 0x0001000026267824 */ /* 0x000fe200078e00ff */
[----:B------:R-:W-:-:S02]  /*17f0*/  SHF.L.U32 R3, R14, 0x10, RZ ;  /* 0x000000100e037819 */ /* 0x000fc400000006ff */
[----:B------:R-:W-:Y:S01]  /*1800*/  FFMA.FTZ R81, R87, R44, R36 ;  /* 0x0000002c57517223 */ /* 0x000fe20000010024 */
[----:B------:R-:W-:Y:S01]  /*1810*/  FFMA.FTZ R53, R38, R13, R53 ;  /* 0x0000000d26357223 */ /* 0x000fe20000010035 */
[----:B------:R-:W-:Y:S02]  /*1820*/  PRMT R83, R83, 0x7632, R83 ;  /* 0x0000763253537816 */ /* 0x000fe40000000053 */
[----:B------:R-:W-:Y:S01]  /*1830*/  SHF.L.U32 R13, R15, 0x10, RZ ;  /* 0x000000100f0d7819 */ /* 0x000fe200000006ff */
[----:B------:R-:W-:Y:S01]  /*1840*/  FFMA.FTZ R14, R86, R3, R81 ;  /* 0x00000003560e7223 */ /* 0x000fe20000010051 */
[C---:B------:R-:W-:Y:S01]  /*1850*/  PRMT R3, R55.reuse, 0x7632, R3 ;  /* 0x0000763237037816 */ /* 0x040fe20000000003 */
[----:B------:R-:W-:Y:S01]  /*1860*/  IMAD.U32 R36, R55, 0x10000, RZ ;  /* 0x0001000037247824 */ /* 0x000fe200078e00ff */
[----:B------:R-:W-:Y:S02]  /*1870*/  PRMT R15, R15, 0x7632, R15 ;  /* 0x000076320f0f7816 */ /* 0x000fe4000000000f */
[----:B------:R-:W-:-:S02]  /*1880*/  SHF.L.U32 R12, R45, 0x10, RZ ;  /* 0x000000102d0c7819 */ /* 0x000fc400000006ff */
[----:B------:R-:W-:Y:S02]  /*1890*/  PRMT R45, R45, 0x7632, R45 ;  /* 0x000076322d2d7816 */ /* 0x000fe4000000002d */
[----:B------:R-:W-:Y:S01]  /*18a0*/  SHF.L.U32 R83, R83, 0x10, RZ ;  /* 0x0000001053537819 */ /* 0x000fe200000006ff */
[----:B------:R-:W-:Y:S01]  /*18b0*/  FFMA.FTZ R52, R36, R13, R53 ;  /* 0x0000000d24347223 */ /* 0x000fe20000010035 */
[----:B------:R-:W-:Y:S01]  /*18c0*/  SHF.L.U32 R44, R15, 0x10, RZ ;  /* 0x000000100f2c7819 */ /* 0x000fe200000006ff */
[----:B------:R-:W-:Y:S01]  /*18d0*/  IMAD.U32 R3, R3, 0x10000, RZ ;  /* 0x0001000003037824 */ /* 0x000fe200078e00ff */
[----:B------:R-:W-:Y:S01]  /*18e0*/  SHF.L.U32 R45, R45, 0x10, RZ ;  /* 0x000000102d2d7819 */ /* 0x000fe200000006ff */
[----:B------:R-:W-:Y:S01]  /*18f0*/  FFMA.FTZ R53, R85, R12, R14 ;  /* 0x0000000c55357223 */ /* 0x000fe2000001000e */
[----:B---3--:R-:W-:Y:S01]  /*1900*/  SHF.L.U32 R54, R48, 0x10, RZ ;  /* 0x0000001030367819 */ /* 0x008fe200000006ff */
[----:B------:R-:W-:Y:S01]  /*1910*/  FFMA.FTZ R88, R88, R83, R37 ;  /* 0x0000005358587223 */ /* 0x000fe20000010025 */
[----:B------:R-:W-:Y:S01]  /*1920*/  PRMT R48, R48, 0x7632, R48 ;  /* 0x0000763230307816 */ /* 0x000fe20000000030 */
[----:B------:R-:W-:Y:S01]  /*1930*/  FFMA.FTZ R37, R3, R44, R52 ;  /* 0x0000002c03257223 */ /* 0x000fe20000010034 */
[----:B------:R-:W-:Y:S01]  /*1940*/  SHF.L.U32 R44, R46, 0x10, RZ ;  /* 0x000000102e2c7819 */ /* 0x000fe200000006ff */
[----:B------:R-:W-:Y:S01]  /*1950*/  FFMA.FTZ R52, R84, R45, R53 ;  /* 0x0000002d54347223 */ /* 0x000fe20000010035 */
[----:B------:R-:W2:Y:S01]  /*1960*/  LDG.E.128 R12, desc[UR6][R100.64+0x4800] ;  /* 0x00480006640c7981 */ /* 0x000ea2000c1e1d00 */
[----:B------:R-:W-:Y:S01]  /*1970*/  FFMA.FTZ R55, R87, R54, R112 ;  /* 0x0000003657377223 */ /* 0x000fe20000010070 */
[----:B------:R-:W-:Y:S01]  /*1980*/  IMAD.U32 R45, R48, 0x10000, RZ ;  /* 0x00010000302d7824 */ /* 0x000fe200078e00ff */
[----:B------:R-:W-:Y:S01]  /*1990*/  PRMT R46, R46, 0x7632, R46 ;  /* 0x000076322e2e7816 */ /* 0x000fe2000000002e */
[----:B------:R-:W-:-:S02]  /*19a0*/  FFMA.FTZ R53, R39, R44, R52 ;  /* 0x0000002c27357223 */ /* 0x000fc40000010034 */
[----:B------:R-:W-:Y:S01]  /*19b0*/  FFMA.FTZ R52, R86, R45, R55 ;  /* 0x0000002d56347223 */ /* 0x000fe20000010037 */
[----:B------:R-:W-:Y:S02]  /*19c0*/  SHF.L.U32 R45, R46, 0x10, RZ ;  /* 0x000000102e2d7819 */ /* 0x000fe400000006ff */
[----:B------:R-:W-:Y:S02]  /*19d0*/  PRMT R48, R47, 0x7632, R48 ;  /* 0x000076322f307816 */ /* 0x000fe40000000030 */
[----:B------:R-:W-:Y:S01]  /*19e0*/  SHF.L.U32 R46, R49, 0x10, RZ ;  /* 0x00000010312e7819 */ /* 0x000fe200000006ff */
[----:B------:R-:W-:Y:S01]  /*19f0*/  FFMA.FTZ R45, R38, R45, R53 ;  /* 0x0000002d262d7223 */ /* 0x000fe20000010035 */
[----:B------:R-:W-:Y:S02]  /*1a00*/  SHF.L.U32 R47, R47, 0x10, RZ ;  /* 0x000000102f2f7819 */ /* 0x000fe400000006ff */
[----:B------:R-:W-:Y:S01]  /*1a10*/  PRMT R44, R49, 0x7632, R44 ;  /* 0x00007632312c7816 */ /* 0x000fe2000000002c */
[----:B------:R-:W-:-:S02]  /*1a20*/  FFMA.FTZ R53, R85, R46, R52 ;  /* 0x0000002e55357223 */ /* 0x000fc40000010034 */
[----:B------:R-:W-:Y:S01]  /*1a30*/  FFMA.FTZ R52, R36, R47, R45 ;  /* 0x0000002f24347223 */ /* 0x000fe2000001002d */
[----:B------:R-:W-:Y:S02]  /*1a40*/  SHF.L.U32 R49, R44, 0x10, RZ ;  /* 0x000000102c317819 */ /* 0x000fe400000006ff */
[----:B------:R-:W3:Y:S01]  /*1a50*/  LDG.E.128 R44, desc[UR6][R100.64+0x8000] ;  /* 0x00800006642c7981 */ /* 0x000ee2000c1e1d00 */
[C---:B----4-:R-:W-:Y:S01]  /*1a60*/  PRMT R54, R76.reuse, 0x7632, R54 ;  /* 0x000076324c367816 */ /* 0x050fe20000000036 */
[----:B------:R-:W-:-:S03]  /*1a70*/  IMAD.U32 R76, R76, 0x10000, RZ ;  /* 0x000100004c4c7824 */ /* 0x000fc600078e00ff */
[----:B------:R-:W-:Y:S01]  /*1a80*/  SHF.L.U32 R55, R54, 0x10, RZ ;  /* 0x0000001036377819 */ /* 0x000fe200000006ff */
[----:B------:R-:W-:Y:S01]  /*1a90*/  FFMA.FTZ R54, R84, R49, R53 ;  /* 0x0000003154367223 */ /* 0x000fe20000010035 */
[C---:B------:R-:W-:Y:S02]  /*1aa0*/  PRMT R49, R50.reuse, 0x7632, R49 ;  /* 0x0000763232317816 */ /* 0x040fe40000000031 */
[----:B------:R-:W-:Y:S01]  /*1ab0*/  SHF.L.U32 R50, R50, 0x10, RZ ;  /* 0x0000001032327819 */ /* 0x000fe200000006ff */
[----:B------:R-:W-:Y:S01]  /*1ac0*/  FFMA.FTZ R81, R87, R76, R114 ;  /* 0x0000004c57517223 */ /* 0x000fe20000010072 */
[----:B------:R-:W-:Y:S02]  /*1ad0*/  SHF.L.U32 R48, R48, 0x10, RZ ;  /* 0x0000001030307819 */ /* 0x000fe400000006ff */
[----:B------:R-:W-:Y:S01]  /*1ae0*/  SHF.L.U32 R49, R49, 0x10, RZ ;  /* 0x0000001031317819 */ /* 0x000fe200000006ff */
[----:B------:R-:W-:Y:S01]  /*1af0*/  FFMA.FTZ R53, R39, R50, R54 ;  /* 0x0000003227357223 */ /* 0x000fe20000010036 */
[----:B------:R-:W-:Y:S01]  /*1b00*/  FFMA.FTZ R82, R86, R55, R81 ;  /* 0x0000003756527223 */ /* 0x000fe20000010051 */
[C---:B------:R-:W-:Y:S01]  /*1b10*/  PRMT R55, R77.reuse, 0x7632, R55 ;  /* 0x000076324d377816 */ /* 0x040fe20000000037 */
[----:B------:R-:W-:-:S02]  /*1b20*/  IMAD.U32 R76, R77, 0x10000, RZ ;  /* 0x000100004d4c7824 */ /* 0x000fc400078e00ff */
[----:B------:R-:W-:Y:S01]  /*1b30*/  FFMA.FTZ R113, R3, R48, R52 ;  /* 0x0000003003717223 */ /* 0x000fe20000010034 */
[----:B------:R-:W-:Y:S01]  /*1b40*/  FFMA.FTZ R53, R38, R49, R53 ;  /* 0x0000003126357223 */ /* 0x000fe20000010035 */
[----:B------:R-:W-:Y:S01]  /*1b50*/  IMAD.U32 R49, R51, 0x10000, RZ ;  /* 0x0001000033317824 */ /* 0x000fe200078e00ff */
[----:B-----5:R-:W-:Y:S01]  /*1b60*/  SHF.L.U32 R52, R56, 0x10, RZ ;  /* 0x0000001038347819 */ /* 0x020fe200000006ff */
[----:B------:R-:W-:Y:S01]  /*1b70*/  FFMA.FTZ R77, R85, R76, R82 ;  /* 0x0000004c554d7223 */ /* 0x000fe20000010052 */
[----:B------:R-:W-:Y:S02]  /*1b80*/  SHF.L.U32 R55, R55, 0x10, RZ ;  /* 0x0000001037377819 */ /* 0x000fe400000006ff */
[----:B------:R-:W-:Y:S01]  /*1b90*/  PRMT R51, R51, 0x7632, R51 ;  /* 0x0000763233337816 */ /* 0x000fe20000000033 */
[----:B------:R-:W-:Y:S01]  /*1ba0*/  FFMA.FTZ R81, R87, R52, R110 ;  /* 0x0000003457517223 */ /* 0x000fe2000001006e */
[----:B------:R-:W-:Y:S02]  /*1bb0*/  SHF.L.U32 R48, R78, 0x10, RZ ;  /* 0x000000104e307819 */ /* 0x000fe400000006ff */
        /* <DEDUP_REMOVED lines=10> */
[----:B------:R-:W4:Y:S01]  /*1c60*/  LDG.E.128 R48, desc[UR6][R100.64+0xb800] ;  /* 0x00b8000664307981 */ /* 0x000f22000c1e1d00 */
[C---:B------:R-:W-:Y:S01]  /*1c70*/  PRMT R52, R57.reuse, 0x7632, R52 ;  /* 0x0000763239347816 */ /* 0x040fe20000000034 */
[----:B------:R-:W-:Y:S01]  /*1c80*/  FFMA.FTZ R76, R86, R77, R81 ;  /* 0x0000004d564c7223 */ /* 0x000fe20000010051 */
[----:B------:R-:W-:Y:S01]  /*1c90*/  SHF.L.U32 R56, R57, 0x10, RZ ;  /* 0x0000001039387819 */ /* 0x000fe200000006ff */
[----:B------:R-:W-:Y:S01]  /*1ca0*/  FFMA.FTZ R77, R38, R53, R55 ;  /* 0x00000035264d7223 */ /* 0x000fe20000010037 */
[----:B------:R-:W-:Y:S01]  /*1cb0*/  PRMT R64, R64, 0x7632, R64 ;  /* 0x0000763240407816 */ /* 0x000fe20000000040 */
[----:B------:R-:W-:-:S02]  /*1cc0*/  IMAD.U32 R57, R79, 0x10000, RZ ;  /* 0x000100004f397824 */ /* 0x000fc400078e00ff */
[----:B------:R-:W-:Y:S01]  /*1cd0*/  FFMA.FTZ R91, R87, R54, R108 ;  /* 0x00000036575b7223 */ /* 0x000fe2000001006c */
[----:B------:R-:W-:Y:S01]  /*1ce0*/  SHF.L.U32 R81, R52, 0x10, RZ ;  /* 0x0000001034517819 */ /* 0x000fe200000006ff */
[----:B------:R-:W-:Y:S01]  /*1cf0*/  FFMA.FTZ R83, R85, R56, R76 ;  /* 0x0000003855537223 */ /* 0x000fe2000001004c */
[----:B------:R-:W-:Y:S01]  /*1d00*/  SHF.L.U32 R89, R64, 0x10, RZ ;  /* 0x0000001040597819 */ /* 0x000fe200000006ff */
[----:B------:R-:W5:Y:S01]  /*1d10*/  LDG.E.128 R52, desc[UR6][R100.64+0xf000] ;  /* 0x00f0000664347981 */ /* 0x000f62000c1e1d00 */
[----:B------:R-:W-:Y:S01]  /*1d20*/  FFMA.FTZ R64, R36, R57, R77 ;  /* 0x0000003924407223 */ /* 0x000fe2000001004d */
[----:B------:R-:W-:Y:S01]  /*1d30*/  PRMT R57, R58, 0x7632, R57 ;  /* 0x000076323a397816 */ /* 0x000fe20000000039 */
[----:B------:R-:W-:Y:S01]  /*1d40*/  FFMA.FTZ R76, R84, R81, R83 ;  /* 0x00000051544c7223 */ /* 0x000fe20000010053 */
[----:B------:R-:W-:Y:S02]  /*1d50*/  SHF.L.U32 R58, R58, 0x10, RZ ;  /* 0x000000103a3a7819 */ /* 0x000fe400000006ff */
        /* <DEDUP_REMOVED lines=8> */
[----:B------:R-:W-:Y:S02]  /*1de0*/  FFMA.FTZ R79, R85, R78, R82 ;  /* 0x0000004e554f7223 */ /* 0x000fe40000010052 */
[----:B------:R-:W-:Y:S01]  /*1df0*/  FFMA.FTZ R65, R38, R57, R65 ;  /* 0x0000003926417223 */ /* 0x000fe20000010041 */
[----:B------:R-:W-:Y:S01]  /*1e00*/  FFMA.FTZ R109, R3, R56, R64 ;  /* 0x00000038036d7223 */ /* 0x000fe20000010040 */
[C---:B------:R-:W-:Y:S01]  /*1e10*/  IMAD.U32 R57, R59.reuse, 0x10000, RZ ;  /* 0x000100003b397824 */ /* 0x040fe200078e00ff */
[----:B------:R-:W-:Y:S01]  /*1e20*/  SHF.L.U32 R56, R66, 0x10, RZ ;  /* 0x0000001042387819 */ /* 0x000fe200000006ff */
[----:B------:R-:W-:Y:S01]  /*1e30*/  FFMA.FTZ R58, R84, R77, R79 ;  /* 0x0000004d543a7223 */ /* 0x000fe2000001004f */
[----:B------:R-:W-:Y:S01]  /*1e40*/  PRMT R76, R66, 0x7632, R76 ;  /* 0x00007632424c7816 */ /* 0x000fe2000000004c */
[----:B------:R-:W-:Y:S01]  /*1e50*/  FFMA.FTZ R66, R36, R57, R65 ;  /* 0x0000003924427223 */ /* 0x000fe20000010041 */
[----:B------:R-:W-:Y:S01]  /*1e60*/  PRMT R64, R59, 0x7632, R64 ;  /* 0x000076323b407816 */ /* 0x000fe20000000040 */
[----:B------:R-:W-:Y:S01]  /*1e70*/  FFMA.FTZ R77, R39, R56, R58 ;  /* 0x00000038274d7223 */ /* 0x000fe2000001003a */
[----:B------:R-:W-:Y:S01]  /*1e80*/  SHF.L.U32 R65, R76, 0x10, RZ ;  /* 0x000000104c417819 */ /* 0x000fe200000006ff */
[----:B------:R-:W5:Y:S01]  /*1e90*/  LDG.E.128 R56, desc[UR6][R100.64+0x12800] ;  /* 0x0128000664387981 */ /* 0x000f62000c1e1d00 */
[----:B------:R-:W-:-:S02]  /*1ea0*/  SHF.L.U32 R78, R60, 0x10, RZ ;  /* 0x000000103c4e7819 */ /* 0x000fc400000006ff */
[----:B------:R-:W-:Y:S02]  /*1eb0*/  PRMT R76, R60, 0x7632, R76 ;  /* 0x000076323c4c7816 */ /* 0x000fe4000000004c */
        /* <DEDUP_REMOVED lines=18> */
[----:B------:R-:W-:Y:S01]  /*1fe0*/  FFMA.FTZ R79, R87, R64, R104 ;  /* 0x00000040574f7223 */ /* 0x000fe20000010068 */
[C---:B------:R-:W-:Y:S01]  /*1ff0*/  PRMT R64, R62.reuse, 0x7632, R64 ;  /* 0x000076323e407816 */ /* 0x040fe20000000040 */
[----:B------:R-:W-:-:S02]  /*2000*/  IMAD.U32 R66, R62, 0x10000, RZ ;  /* 0x000100003e427824 */ /* 0x000fc400078e00ff */
[----:B------:R-:W-:Y:S01]  /*2010*/  FFMA.FTZ R76, R84, R61, R65 ;  /* 0x0000003d544c7223 */ /* 0x000fe20000010041 */
[----:B------:R-:W-:Y:S01]  /*2020*/  FFMA.FTZ R82, R86, R77, R79 ;  /* 0x0000004d56527223 */ /* 0x000fe2000001004f */
[C---:B------:R-:W-:Y:S02]  /*2030*/  SHF.L.U32 R78, R69.reuse, 0x10, RZ ;  /* 0x00000010454e7819 */ /* 0x040fe400000006ff */
[----:B------:R-:W-:Y:S02]  /*2040*/  PRMT R77, R69, 0x7632, R77 ;  /* 0x00007632454d7816 */ /* 0x000fe4000000004d */
[C---:B------:R-:W-:Y:S02]  /*2050*/  PRMT R68, R63.reuse, 0x7632, R68 ;  /* 0x000076323f447816 */ /* 0x040fe40000000044 */
[----:B------:R-:W-:Y:S01]  /*2060*/  SHF.L.U32 R67, R63, 0x10, RZ ;  /* 0x000000103f437819 */ /* 0x000fe200000006ff */
[----:B------:R-:W-:Y:S01]  /*2070*/  FFMA.FTZ R69, R39, R66, R76 ;  /* 0x0000004227457223 */ /* 0x000fe2000001004c */
[----:B------:R-:W5:Y:S01]  /*2080*/  LDG.E.128 R60, desc[UR6][R100.64+0x16000] ;  /* 0x01600006643c7981 */ /* 0x000f62000c1e1d00 */
        /* <DEDUP_REMOVED lines=12> */
[----:B------:R-:W-:Y:S01]  /*2150*/  FFMA.FTZ R82, R86, R69, R79 ;  /* 0x0000004556527223 */ /* 0x000fe2000001004f */
[----:B------:R-:W-:Y:S01]  /*2160*/  FFMA.FTZ R72, R36, R67, R65 ;  /* 0x0000004324487223 */ /* 0x000fe20000010041 */
[----:B------:R-:W-:Y:S01]  /*2170*/  IMAD.U32 R69, R70, 0x10000, RZ ;  /* 0x0001000046457824 */ /* 0x000fe200078e00ff */
[----:B------:R-:W5:Y:S01]  /*2180*/  LDG.E.128 R64, desc[UR6][R100.64+0x19800] ;  /* 0x0198000664407981 */ /* 0x000f62000c1e1d00 */
[C---:B------:R-:W-:Y:S02]  /*2190*/  PRMT R76, R73.reuse, 0x7632, R76 ;  /* 0x00007632494c7816 */ /* 0x040fe4000000004c */
[----:B------:R-:W-:Y:S02]  /*21a0*/  SHF.L.U32 R78, R73, 0x10, RZ ;  /* 0x00000010494e7819 */ /* 0x000fe400000006ff */
[C---:B------:R-:W-:Y:S02]  /*21b0*/  PRMT R70, R71.reuse, 0x7632, R70 ;  /* 0x0000763247467816 */ /* 0x040fe40000000046 */
[----:B------:R-:W-:Y:S01]  /*21c0*/  SHF.L.U32 R68, R68, 0x10, RZ ;  /* 0x0000001044447819 */ /* 0x000fe200000006ff */
[----:B------:R-:W-:Y:S01]  /*21d0*/  FFMA.FTZ R69, R38, R69, R77 ;  /* 0x0000004526457223 */ /* 0x000fe2000001004d */
[----:B------:R-:W-:Y:S01]  /*21e0*/  SHF.L.U32 R71, R71, 0x10, RZ ;  /* 0x0000001047477819 */ /* 0x000fe200000006ff */
[----:B------:R-:W-:-:S02]  /*21f0*/  IMAD.U32 R73, R76, 0x10000, RZ ;  /* 0x000100004c497824 */ /* 0x000fc400078e00ff */
[----:B------:R-:W-:Y:S01]  /*2200*/  FFMA.FTZ R77, R85, R78, R82 ;  /* 0x0000004e554d7223 */ /* 0x000fe20000010052 */
[----:B------:R-:W-:Y:S01]  /*2210*/  FFMA.FTZ R89, R3, R68, R72 ;  /* 0x0000004403597223 */ /* 0x000fe20000010048 */
[--C-:B------:R-:W-:Y:S01]  /*2220*/  FFMA.FTZ R68, R36, R71, R69.reuse ;  /* 0x0000004724447223 */ /* 0x100fe20000010045 */
[----:B------:R-:W-:Y:S01]  /*2230*/  PRMT R69, R74, 0x7632, R69 ;  /* 0x000076324a457816 */ /* 0x000fe20000000045 */
[----:B------:R-:W-:Y:S01]  /*2240*/  FFMA.FTZ R72, R84, R73, R77 ;  /* 0x0000004954487223 */ /* 0x000fe2000001004d */
[----:B------:R-:W-:Y:S02]  /*2250*/  SHF.L.U32 R74, R74, 0x10, RZ ;  /* 0x000000104a4a7819 */ /* 0x000fe400000006ff */
[C---:B------:R-:W-:Y:S02]  /*2260*/  SHF.L.U32 R71, R32.reuse, 0x10, RZ ;  /* 0x0000001020477819 */ /* 0x040fe400000006ff */
[----:B------:R-:W-:Y:S01]  /*2270*/  PRMT R32, R32, 0x7632, R32 ;  /* 0x0000763220207816 */ /* 0x000fe20000000020 */
[----:B------:R-:W-:-:S02]  /*2280*/  IMAD.U32 R73, R69, 0x10000, RZ ;  /* 0x0001000045497824 */ /* 0x000fc400078e00ff */
[----:B------:R-:W-:Y:S01]  /*2290*/  FFMA.FTZ R77, R39, R74, R72 ;  /* 0x0000004a274d7223 */ /* 0x000fe20000010048 */
[----:B------:R-:W-:Y:S01]  /*22a0*/  SHF.L.U32 R70, R70, 0x10, RZ ;  /* 0x0000001046467819 */ /* 0x000fe200000006ff */
        /* <DEDUP_REMOVED lines=8> */
[----:B------:R-:W-:Y:S01]  /*2330*/  PRMT R32, R75, 0x7632, R32 ;  /* 0x000076324b207816 */ /* 0x000fe20000000020 */
[----:B------:R-:W5:Y:S01]  /*2340*/  LDG.E.128 R68, desc[UR6][R100.64+0x1d000] ;  /* 0x01d0000664447981 */ /* 0x000f62000c1e1d00 */
[----:B------:R-:W-:Y:S01]  /*2350*/  FFMA.FTZ R76, R36, R73, R77 ;  /* 0x00000049244c7223 */ /* 0x000fe2000001004d */
[----:B------:R-:W-:Y:S01]  /*2360*/  SHF.L.U32 R33, R33, 0x10, RZ ;  /* 0x0000001021217819 */ /* 0x000fe200000006ff */
[----:B------:R-:W-:Y:S01]  /*2370*/  FFMA.FTZ R77, R85, R72, R74 ;  /* 0x00000048554d7223 */ /* 0x000fe2000001004a */
[C---:B------:R-:W-:Y:S01]  /*2380*/  PRMT R79, R24.reuse, 0x7632, R79 ;  /* 0x00007632184f7816 */ /* 0x040fe2000000004f */
[----:B------:R-:W-:Y:S01]  /*2390*/  IMAD.U32 R81, R24, 0x10000, RZ ;  /* 0x0001000018517824 */ /* 0x000fe200078e00ff */
[----:B------:R-:W-:Y:S01]  /*23a0*/  SHF.L.U32 R32, R32, 0x10, RZ ;  /* 0x0000001020207819 */ /* 0x000fe200000006ff */
[----:B------:R-:W-:Y:S01]  /*23b0*/  FFMA.FTZ R78, R84, R33, R77 ;  /* 0x00000021544e7223 */ /* 0x000fe2000001004d */
[C---:B------:R-:W-:Y:S01]  /*23c0*/  SHF.L.U32 R24, R34.reuse, 0x10, RZ ;  /* 0x0000001022187819 */ /* 0x040fe200000006ff */
[----:B------:R-:W-:Y:S01]  /*23d0*/  FFMA.FTZ R81, R87, R81, R94 ;  /* 0x0000005157517223 */ /* 0x000fe2000001005e */
[----:B------:R-:W-:Y:S01]  /*23e0*/  SHF.L.U32 R79, R79, 0x10, RZ ;  /* 0x000000104f4f7819 */ /* 0x000fe200000006ff */
[----:B------:R-:W5:Y:S01]  /*23f0*/  LDG.E.128 R72, desc[UR6][R100.64+0x20800] ;  /* 0x0208000664487981 */ /* 0x000f62000c1e1d00 */
[----:B------:R-:W-:Y:S01]  /*2400*/  FFMA.FTZ R97, R3, R32, R76 ;  /* 0x0000002003617223 */ /* 0x000fe2000001004c */
[----:B------:R-:W-:Y:S01]  /*2410*/  PRMT R34, R34, 0x7632, R34 ;  /* 0x0000763222227816 */ /* 0x000fe20000000022 */
[----:B------:R-:W-:Y:S01]  /*2420*/  FFMA.FTZ R33, R39, R24, R78 ;  /* 0x0000001827217223 */ /* 0x000fe2000001004e */
[C---:B------:R-:W-:Y:S01]  /*2430*/  PRMT R32, R25.reuse, 0x7632, R32 ;  /* 0x0000763219207816 */ /* 0x040fe20000000020 */
[----:B------:R-:W-:Y:S01]  /*2440*/  FFMA.FTZ R78, R86, R79, R81 ;  /* 0x0000004f564e7223 */ /* 0x000fe20000010051 */
[----:B------:R-:W-:Y:S01]  /*2450*/  SHF.L.U32 R76, R25, 0x10, RZ ;  /* 0x00000010194c7819 */ /* 0x000fe200000006ff */
[----:B------:R-:W-:Y:S01]  /*2460*/  IMAD.U32 R25, R34, 0x10000, RZ ;  /* 0x0001000022197824 */ /* 0x000fe200078e00ff */
[----:B------:R-:W-:-:S02]  /*2470*/  SHF.L.U32 R77, R32, 0x10, RZ ;  /* 0x00000010204d7819 */ /* 0x000fc400000006ff */
[----:B------:R-:W-:Y:S01]  /*2480*/  PRMT R24, R35, 0x7632, R24 ;  /* 0x0000763223187816 */ /* 0x000fe20000000018 */
[----:B------:R-:W-:Y:S01]  /*2490*/  FFMA.FTZ R79, R85, R76, R78 ;  /* 0x0000004c554f7223 */ /* 0x000fe2000001004e */
[----:B------:R-:W-:Y:S01]  /*24a0*/  SHF.L.U32 R35, R35, 0x10, RZ ;  /* 0x0000001023237819 */ /* 0x000fe200000006ff */
[----:B------:R-:W-:Y:S01]  /*24b0*/  FFMA.FTZ R25, R38, R25, R33 ;  /* 0x0000001926197223 */ /* 0x000fe20000010021 */
[----:B------:R-:W-:Y:S01]  /*24c0*/  PRMT R32, R26, 0x7632, R32 ;  /* 0x000076321a207816 */ /* 0x000fe20000000020 */
[----:B------:R-:W-:Y:S01]  /*24d0*/  FFMA.FTZ R76, R84, R77, R79 ;  /* 0x0000004d544c7223 */ /* 0x000fe2000001004f */
[----:B------:R-:W-:Y:S01]  /*24e0*/  SHF.L.U32 R34, R26, 0x10, RZ ;  /* 0x000000101a227819 */ /* 0x000fe200000006ff */
[----:B------:R-:W-:Y:S02]  /*24f0*/  FFMA.FTZ R26, R36, R35, R25 ;  /* 0x00000023241a7223 */ /* 0x000fe40000010019 */
[----:B------:R-:W-:Y:S01]  /*2500*/  IMAD.U32 R25, R32, 0x10000, RZ ;  /* 0x0001000020197824 */ /* 0x000fe200078e00ff */
[C---:B------:R-:W-:Y:S01]  /*2510*/  PRMT R32, R20.reuse, 0x7632, R32 ;  /* 0x0000763214207816 */ /* 0x040fe20000000020 */
[----:B------:R-:W-:Y:S01]  /*2520*/  FFMA.FTZ R33, R39, R34, R76 ;  /* 0x0000002227217223 */ /* 0x000fe2000001004c */
[----:B------:R-:W-:Y:S01]  /*2530*/  SHF.L.U32 R20, R20, 0x10, RZ ;  /* 0x0000001014147819 */ /* 0x000fe200000006ff */
[----:B------:R-:W5:Y:S01]  /*2540*/  LDG.E.128 R76, desc[UR6][R100.64+0x24000] ;  /* 0x02400006644c7981 */ /* 0x000f62000c1e1d00 */
        /* <DEDUP_REMOVED lines=11> */
[C---:B------:R-:W-:Y:S01]  /*2600*/  IMAD.U32 R34, R16.reuse, 0x10000, RZ ;  /* 0x0001000010227824 */ /* 0x040fe200078e00ff */
[----:B------:R-:W-:-:S02]  /*2610*/  PRMT R33, R16, 0x7632, R33 ;  /* 0x0000763210217816 */ /* 0x000fc40000000021 */
[----:B------:R-:W-:Y:S01]  /*2620*/  SHF.L.U32 R16, R27, 0x10, RZ ;  /* 0x000000101b107819 */ /* 0x000fe200000006ff */
[----:B------:R-:W-:Y:S01]  /*2630*/  FFMA.FTZ R25, R85, R26, R32 ;  /* 0x0000001a55197223 */ /* 0x000fe20000010020 */
[----:B------:R-:W-:-:S03]  /*2640*/  SHF.L.U32 R21, R24, 0x10, RZ ;  /* 0x0000001018157819 */ /* 0x000fc600000006ff */
[----:B------:R-:W-:Y:S01]  /*2650*/  FFMA.FTZ R93, R3, R16, R20 ;  /* 0x00000010035d7223 */ /* 0x000fe20000010014 */
[----:B------:R-:W-:Y:S01]  /*2660*/  SHF.L.U32 R16, R22, 0x10, RZ ;  /* 0x0000001016107819 */ /* 0x000fe200000006ff */
[----:B------:R-:W-:Y:S01]  /*2670*/  FFMA.FTZ R20, R84, R21, R25 ;  /* 0x0000001554147223 */ /* 0x000fe20000010019 */
[----:B------:R-:W-:Y:S01]  /*2680*/  SHF.L.U32 R33, R33, 0x10, RZ ;  /* 0x0000001021217819 */ /* 0x000fe200000006ff */
[----:B------:R-:W-:Y:S02]  /*2690*/  FFMA.FTZ R27, R87, R34, R80 ;  /* 0x00000022571b7223 */ /* 0x000fe40000010050 */
[----:B------:R-:W5:Y:S01]  /*26a0*/  LDG.E.128 R80, desc[UR6][R100.64+0x27800] ;  /* 0x0278000664507981 */ /* 0x000f62000c1e1d00 */
[--C-:B------:R-:W-:Y:S01]  /*26b0*/  FFMA.FTZ R21, R39, R16, R20.reuse ;  /* 0x0000001027157223 */ /* 0x100fe20000010014 */
[C---:B------:R-:W-:Y:S01]  /*26c0*/  PRMT R20, R17.reuse, 0x7632, R20 ;  /* 0x0000763211147816 */ /* 0x040fe20000000014 */
[----:B------:R-:W-:Y:S01]  /*26d0*/  FFMA.FTZ R26, R86, R33, R27 ;  /* 0x00000021561a7223 */ /* 0x000fe2000001001b */
[----:B------:R-:W-:Y:S01]  /*26e0*/  IMAD.U32 R24, R17, 0x10000, RZ ;  /* 0x0001000011187824 */ /* 0x000fe200078e00ff */
[----:B------:R-:W-:-:S02]  /*26f0*/  PRMT R22, R22, 0x7632, R22 ;  /* 0x0000763216167816 */ /* 0x000fc40000000016 */
[----:B------:R-:W-:Y:S01]  /*2700*/  SHF.L.U32 R27, R20, 0x10, RZ ;  /* 0x00000010141b7819 */ /* 0x000fe200000006ff */
[----:B------:R-:W-:Y:S01]  /*2710*/  FFMA.FTZ R33, R85, R24, R26 ;  /* 0x0000001855217223 */ /* 0x000fe2000001001a */
[----:B------:R-:W-:Y:S02]  /*2720*/  SHF.L.U32 R17, R22, 0x10, RZ ;  /* 0x0000001016117819 */ /* 0x000fe400000006ff */
[----:B------:R-:W-:Y:S01]  /*2730*/  SHF.L.U32 R20, R8, 0x10, RZ ;  /* 0x0000001008147819 */ /* 0x000fe200000006ff */
[----:B------:R-:W-:Y:S01]  /*2740*/  FFMA.FTZ R26, R84, R27, R33 ;  /* 0x0000001b541a7223 */ /* 0x000fe20000010021 */
[C---:B------:R-:W-:Y:S01]  /*2750*/  PRMT R16, R23.reuse, 0x7632, R16 ;  /* 0x0000763217107816 */ /* 0x040fe20000000010 */
[----:B------:R-:W-:Y:S01]  /*2760*/  FFMA.FTZ R17, R38, R17, R21 ;  /* 0x0000001126117223 */ /* 0x000fe20000010015 */
[----:B------:R-:W-:Y:S01]  /*2770*/  SHF.L.U32 R25, R23, 0x10, RZ ;  /* 0x0000001017197819 */ /* 0x000fe200000006ff */
[----:B------:R-:W-:Y:S01]  /*2780*/  FFMA.FTZ R33, R87, R20, R90 ;  /* 0x0000001457217223 */ /* 0x000fe2000001005a */
[----:B------:R-:W-:Y:S01]  /*2790*/  PRMT R8, R8, 0x7632, R8 ;  /* 0x0000763208087816 */ /* 0x000fe20000000008 */
[----:B------:R-:W5:Y:S01]  /*27a0*/  LDG.E.128 R20, desc[UR6][R100.64+0x2b000] ;  /* 0x02b0000664147981 */ /* 0x000f62000c1e1d00 */
[C---:B------:R-:W-:Y:S01]  /*27b0*/  IMAD.U32 R24, R18.reuse, 0x10000, RZ ;  /* 0x0001000012187824 */ /* 0x040fe200078e00ff */
[----:B------:R-:W-:-:S02]  /*27c0*/  PRMT R18, R18, 0x7632, R18 ;  /* 0x0000763212127816 */ /* 0x000fc40000000012 */
[----:B------:R-:W-:Y:S01]  /*27d0*/  SHF.L.U32 R27, R8, 0x10, RZ ;  /* 0x00000010081b7819 */ /* 0x000fe200000006ff */
[----:B------:R-:W-:Y:S01]  /*27e0*/  FFMA.FTZ R8, R36, R25, R17 ;  /* 0x0000001924087223 */ /* 0x000fe20000010011 */
[----:B------:R-:W-:Y:S02]  /*27f0*/  SHF.L.U32 R17, R18, 0x10, RZ ;  /* 0x0000001012117819 */ /* 0x000fe400000006ff */
[----:B------:R-:W-:Y:S02]  /*2800*/  SHF.L.U32 R18, R9, 0x10, RZ ;  /* 0x0000001009127819 */ /* 0x000fe400000006ff */
[C---:B------:R-:W-:Y:S01]  /*2810*/  PRMT R9, R4.reuse, 0x7632, R9 ;  /* 0x0000763204097816 */ /* 0x040fe20000000009 */
[----:B------:R-:W-:Y:S02]  /*2820*/  IMAD.U32 R4, R4, 0x10000, RZ ;  /* 0x0001000004047824 */ /* 0x000fe400078e00ff */
[----:B------:R-:W-:Y:S01]  /*2830*/  FFMA.FTZ R25, R39, R24, R26 ;  /* 0x0000001827197223 */ /* 0x000fe2000001001a */
[----:B------:R-:W-:Y:S01]  /*2840*/  SHF.L.U32 R16, R16, 0x10, RZ ;  /* 0x0000001010107819 */ /* 0x000fe200000006ff */
[C---:B------:R-:W-:Y:S01]  /*2850*/  FFMA.FTZ R24, R86.reuse, R27, R33 ;  /* 0x0000001b56187223 */ /* 0x040fe20000010021 */
        /* <DEDUP_REMOVED lines=14> */
[C---:B------:R-:W-:Y:S02]  /*2940*/  FFMA.FTZ R18, R84.reuse, R9, R25 ;  /* 0x0000000954127223 */ /* 0x040fe40000010019 */
[----:B------:R-:W-:Y:S01]  /*2950*/  FFMA.FTZ R5, R84, R27, R86 ;  /* 0x0000001b54057223 */ /* 0x000fe20000010056 */
[----:B------:R-:W-:Y:S01]  /*2960*/  SHF.L.U32 R32, R6, 0x10, RZ ;  /* 0x0000001006207819 */ /* 0x000fe200000006ff */
[----:B------:R-:W5:Y:S01]  /*2970*/  LDG.E.128 R24, desc[UR6][R100.64+0x2e800] ;  /* 0x02e8000664187981 */ /* 0x000f62000c1e1d00 */
[----:B------:R-:W-:Y:S02]  /*2980*/  SHF.L.U32 R16, R10, 0x10, RZ ;  /* 0x000000100a107819 */ /* 0x000fe400000006ff */
[----:B------:R-:W-:Y:S01]  /*2990*/  PRMT R6, R11, 0x7632, R6 ;  /* 0x000076320b067816 */ /* 0x000fe20000000006 */
[----:B------:R-:W-:Y:S01]  /*29a0*/  FFMA.FTZ R34, R39, R32, R5 ;  /* 0x0000002027227223 */ /* 0x000fe20000010005 */
[----:B------:R-:W-:Y:S01]  /*29b0*/  PRMT R4, R19, 0x7632, R4 ;  /* 0x0000763213047816 */ /* 0x000fe20000000004 */
[----:B------:R-:W-:Y:S01]  /*29c0*/  FFMA.FTZ R9, R39, R16, R18 ;  /* 0x0000001027097223 */ /* 0x000fe20000010012 */
[----:B------:R-:W-:Y:S01]  /*29d0*/  PRMT R32, R6, 0x7632, R32 ;  /* 0x0000763206207816 */ /* 0x000fe20000000020 */
[----:B------:R-:W5:Y:S01]  /*29e0*/  LDG.E.128 R16, desc[UR6][R100.64+0x32000] ;  /* 0x0320000664107981 */ /* 0x000f62000c1e1d00 */
[----:B------:R-:W-:-:S02]  /*29f0*/  PRMT R10, R10, 0x7632, R10 ;  /* 0x000076320a0a7816 */ /* 0x000fc4000000000a */
[----:B------:R-:W-:Y:S01]  /*2a00*/  PRMT R39, R28, 0x7632, R39 ;  /* 0x000076321c277816 */ /* 0x000fe20000000027 */
[----:B------:R-:W-:Y:S01]  /*2a10*/  IMAD.U32 R35, R32, 0x10000, RZ ;  /* 0x0001000020237824 */ /* 0x000fe200078e00ff */
[----:B------:R-:W-:Y:S02]  /*2a20*/  SHF.L.U32 R5, R10, 0x10, RZ ;  /* 0x000000100a057819 */ /* 0x000fe400000006ff */
[----:B------:R-:W-:Y:S02]  /*2a30*/  SHF.L.U32 R32, R28, 0x10, RZ ;  /* 0x000000101c207819 */ /* 0x000fe400000006ff */
[C---:B------:R-:W-:Y:S02]  /*2a40*/  PRMT R28, R40.reuse, 0x7632, R28 ;  /* 0x00007632281c7816 */ /* 0x040fe4000000001c */
[----:B------:R-:W-:Y:S01]  /*2a50*/  SHF.L.U32 R10, R40, 0x10, RZ ;  /* 0x00000010280a7819 */ /* 0x000fe200000006ff */
[C---:B------:R-:W-:Y:S01]  /*2a60*/  FFMA.FTZ R33, R38.reuse, R5, R9 ;  /* 0x0000000526217223 */ /* 0x040fe20000010009 */
[----:B------:R-:W-:Y:S01]  /*2a70*/  FFMA.FTZ R34, R38, R35, R34 ;  /* 0x0000002326227223 */ /* 0x000fe20000010022 */
[----:B------:R-:W-:-:S02]  /*2a80*/  SHF.L.U32 R38, R39, 0x10, RZ ;  /* 0x0000001027267819 */ /* 0x000fc400000006ff */
[----:B------:R-:W-:Y:S01]  /*2a90*/  SHF.L.U32 R5, R28, 0x10, RZ ;  /* 0x000000101c057819 */ /* 0x000fe200000006ff */
[----:B------:R-:W-:Y:S01]  /*2aa0*/  FFMA.FTZ R32, R10, R32, R37 ;  /* 0x000000200a207223 */ /* 0x000fe20000010025 */
[----:B------:R-:W-:Y:S01]  /*2ab0*/  SHF.L.U32 R11, R11, 0x10, RZ ;  /* 0x000000100b0b7819 */ /* 0x000fe200000006ff */
[----:B------:R-:W-:Y:S01]  /*2ac0*/  IMAD.U32 R35, R7, 0x10000, RZ ;  /* 0x0001000007237824 */ /* 0x000fe200078e00ff */
[----:B------:R-:W-:Y:S01]  /*2ad0*/  SHF.L.U32 R28, R29, 0x10, RZ ;  /* 0x000000101d1c7819 */ /* 0x000fe200000006ff */
[----:B------:R-:W-:Y:S01]  /*2ae0*/  FFMA.FTZ R32, R5, R38, R32 ;  /* 0x0000002605207223 */ /* 0x000fe20000010020 */
[----:B------:R-:W-:Y:S01]  /*2af0*/  SHF.L.U32 R9, R41, 0x10, RZ ;  /* 0x0000001029097819 */ /* 0x000fe200000006ff */
[C---:B------:R-:W-:Y:S01]  /*2b00*/  FFMA.FTZ R11, R36.reuse, R11, R33 ;  /* 0x0000000b240b7223 */ /* 0x040fe20000010021 */
[----:B------:R-:W-:Y:S02]  /*2b10*/  FFMA.FTZ R115, R36, R35, R34 ;  /* 0x0000002324737223 */ /* 0x000fe40000010022 */
[----:B------:R-:W5:Y:S01]  /*2b20*/  LDG.E.128 R36, desc[UR6][R100.64+0x1800] ;  /* 0x0018000664247981 */ /* 0x000f62000c1e1d00 */
[----:B------:R-:W-:-:S03]  /*2b30*/  FFMA.FTZ R117, R9, R28, R32 ;  /* 0x0000001c09757223 */ /* 0x000fc60000010020 */
[----:B------:R-:W5:Y:S01]  /*2b40*/  LDG.E.128 R32, desc[UR6][R102.64+0x1800] ;  /* 0x0018000666207981 */ /* 0x000f62000c1e1d00 */
[----:B------:R-:W-:Y:S02]  /*2b50*/  PRMT R7, R7, 0x7632, R7 ;  /* 0x0000763207077816 */ /* 0x000fe40000000007 */
[----:B------:R-:W-:Y:S02]  /*2b60*/  SHF.L.U32 R87, R4, 0x10, RZ ;  /* 0x0000001004577819 */ /* 0x000fe400000006ff */
[----:B------:R-:W-:Y:S02]  /*2b70*/  PRMT R29, R29, 0x7632, R29 ;  /* 0x000076321d1d7816 */ /* 0x000fe4000000001d */
[----:B------:R-:W-:Y:S01]  /*2b80*/  PRMT R4, R41, 0x7632, R4 ;  /* 0x0000763229047816 */ /* 0x000fe20000000004 */
[----:B------:R-:W-:Y:S01]  /*2b90*/  IMAD.U32 R28, R7, 0x10000, RZ ;  /* 0x00010000071c7824 */ /* 0x000fe200078e00ff */
[----:B------:R-:W-:Y:S02]  /*2ba0*/  SHF.L.U32 R6, R6, 0x10, RZ ;  /* 0x0000001006067819 */ /* 0x000fe400000006ff */
[----:B------:R-:W-:-:S02]  /*2bb0*/  SHF.L.U32 R29, R29, 0x10, RZ ;  /* 0x000000101d1d7819 */ /* 0x000fc400000006ff */
[----:B------:R-:W-:Y:S02]  /*2bc0*/  SHF.L.U32 R4, R4, 0x10, RZ ;  /* 0x0000001004047819 */ /* 0x000fe400000006ff */
[C---:B--2---:R-:W-:Y:S01]  /*2bd0*/  SHF.L.U32 R7, R12.reuse, 0x10, RZ ;  /* 0x000000100c077819 */ /* 0x044fe200000006ff */
[C---:B------:R-:W-:Y:S01]  /*2be0*/  FFMA.FTZ R85, R3.reuse, R6, R11 ;  /* 0x0000000603557223 */ /* 0x040fe2000001000b */
[----:B------:R-:W-:Y:S01]  /*2bf0*/  PRMT R6, R12, 0x7632, R6 ;  /* 0x000076320c067816 */ /* 0x000fe20000000006 */
[--C-:B------:R-:W-:Y:S01]  /*2c00*/  FFMA.FTZ R87, R3, R87, R8.reuse ;  /* 0x0000005703577223 */ /* 0x100fe20000010008 */
[----:B------:R-:W-:Y:S01]  /*2c10*/  FFMA.FTZ R117, R4, R29, R117 ;  /* 0x0000001d04757223 */ /* 0x000fe20000010075 */
[----:B------:R-:W-:Y:S01]  /*2c20*/  FFMA.FTZ R40, R10, R7, R113 ;  /* 0x000000070a287223 */ /* 0x000fe20000010071 */
[----:B------:R-:W-:Y:S01]  /*2c30*/  PRMT R8, R30, 0x7632, R8 ;  /* 0x000076321e087816 */ /* 0x000fe20000000008 */
[----:B------:R-:W-:Y:S01]  /*2c40*/  IMAD.U32 R12, R42, 0x10000, RZ ;  /* 0x000100002a0c7824 */ /* 0x000fe200078e00ff */
[----:B------:R-:W-:-:S02]  /*2c50*/  SHF.L.U32 R29, R30, 0x10, RZ ;  /* 0x000000101e1d7819 */ /* 0x000fc400000006ff */
[----:B------:R-:W-:Y:S02]  /*2c60*/  PRMT R7, R42, 0x7632, R7 ;  /* 0x000076322a077816 */ /* 0x000fe40000000007 */
        /* <DEDUP_REMOVED lines=8> */
[----:B------:R-:W-:-:S02]  /*2cf0*/  PRMT R11, R43, 0x7632, R11 ;  /* 0x000076322b0b7816 */ /* 0x000fc4000000000b */
[----:B------:R-:W-:Y:S01]  /*2d00*/  SHF.L.U32 R6, R43, 0x10, RZ ;  /* 0x000000102b067819 */ /* 0x000fe200000006ff */
[----:B------:R-:W-:Y:S01]  /*2d10*/  FFMA.FTZ R43, R7, R8, R28 ;  /* 0x00000008072b7223 */ /* 0x000fe2000001001c */
[C---:B---3--:R-:W-:Y:S01]  /*2d20*/  PRMT R8, R44.reuse, 0x7632, R8 ;  /* 0x000076322c087816 */ /* 0x048fe20000000008 */
[----:B------:R-:W-:Y:S01]  /*2d30*/  FFMA.FTZ R115, R9, R30, R40 ;  /* 0x0000001e09737223 */ /* 0x000fe20000010028 */
[----:B------:R-:W-:Y:S02]  /*2d40*/  SHF.L.U32 R113, R29, 0x10, RZ ;  /* 0x000000101d717819 */ /* 0x000fe400000006ff */
[----:B------:R-:W-:Y:S01]  /*2d50*/  SHF.L.U32 R44, R44, 0x10, RZ ;  /* 0x000000102c2c7819 */ /* 0x000fe200000006ff */
[----:B------:R-:W-:Y:S01]  /*2d60*/  IMAD.U32 R40, R8, 0x10000, RZ ;  /* 0x0001000008287824 */ /* 0x000fe200078e00ff */
[----:B------:R-:W-:Y:S01]  /*2d70*/  PRMT R8, R14, 0x7632, R8 ;  /* 0x000076320e087816 */ /* 0x000fe20000000008 */
[----:B------:R-:W-:Y:S01]  /*2d80*/  FFMA.FTZ R115, R4, R113, R115 ;  /* 0x0000007104737223 */ /* 0x000fe20000010073 */
[----:B------:R-:W-:Y:S01]  /*2d90*/  SHF.L.U32 R113, R14, 0x10, RZ ;  /* 0x000000100e717819 */ /* 0x000fe200000006ff */
[----:B------:R-:W-:Y:S01]  /*2da0*/  FFMA.FTZ R44, R10, R44, R111 ;  /* 0x0000002c0a2c7223 */ /* 0x000fe2000001006f */
[----:B------:R-:W-:-:S02]  /*2db0*/  PRMT R13, R31, 0x7632, R13 ;  /* 0x000076321f0d7816 */ /* 0x000fc4000000000d */
[----:B------:R-:W-:Y:S01]  /*2dc0*/  SHF.L.U32 R41, R31, 0x10, RZ ;  /* 0x000000101f297819 */ /* 0x000fe200000006ff */
[----:B------:R-:W-:Y:S01]  /*2dd0*/  FFMA.FTZ R84, R5, R40, R44 ;  /* 0x0000002805547223 */ /* 0x000fe2000001002c */
[----:B------:R-:W2:Y:S01]  /*2de0*/  LDG.E.128 R28, desc[UR6][R100.64+0x5000] ;  /* 0x00500006641c7981 */ /* 0x000ea2000c1e1d00 */
[----:B------:R-:W-:Y:S01]  /*2df0*/  SHF.L.U32 R40, R8, 0x10, RZ ;  /* 0x0000001008287819 */ /* 0x000fe200000006ff */
[----:B------:R-:W-:Y:S01]  /*2e00*/  FFMA.FTZ R42, R12, R113, R115 ;  /* 0x000000710c2a7223 */ /* 0x000fe20000010073 */
[C-C-:B------:R-:W-:Y:S01]  /*2e10*/  FFMA.FTZ R14, R6.reuse, R41, R43.reuse ;  /* 0x00000029060e7223 */ /* 0x140fe2000001002b */
[C---:B------:R-:W-:Y:S02]  /*2e20*/  PRMT R43, R45.reuse, 0x7632, R43 ;  /* 0x000076322d2b7816 */ /* 0x040fe4000000002b */
        /* <DEDUP_REMOVED lines=10> */
[----:B------:R-:W-:-:S02]  /*2ed0*/  PRMT R15, R15, 0x7632, R15 ;  /* 0x000076320f0f7816 */ /* 0x000fc4000000000f */
[----:B------:R-:W-:Y:S01]  /*2ee0*/  SHF.L.U32 R41, R46, 0x10, RZ ;  /* 0x000000102e297819 */ /* 0x000fe200000006ff */
[----:B------:R-:W-:Y:S01]  /*2ef0*/  FFMA.FTZ R8, R11, R8, R14 ;  /* 0x000000080b087223 */ /* 0x000fe2000001000e */
[----:B------:R-:W-:Y:S01]  /*2f00*/  SHF.L.U32 R14, R15, 0x10, RZ ;  /* 0x000000100f0e7819 */ /* 0x000fe200000006ff */
[----:B------:R-:W-:Y:S02]  /*2f10*/  IMAD.U32 R42, R13, 0x10000, RZ ;  /* 0x000100000d2a7824 */ /* 0x000fe400078e00ff */
[----:B------:R-:W-:Y:S01]  /*2f20*/  FFMA.FTZ R44, R12, R41, R43 ;  /* 0x000000290c2c7223 */ /* 0x000fe2000001002b */
[C---:B----4-:R-:W-:Y:S01]  /*2f30*/  PRMT R15, R48.reuse, 0x7632, R15 ;  /* 0x00007632300f7816 */ /* 0x050fe2000000000f */
[----:B------:R-:W-:Y:S01]  /*2f40*/  FFMA.FTZ R13, R11, R14, R40 ;  /* 0x0000000e0b0d7223 */ /* 0x000fe20000010028 */
[----:B------:R-:W-:Y:S01]  /*2f50*/  SHF.L.U32 R48, R48, 0x10, RZ ;  /* 0x0000001030307819 */ /* 0x000fe200000006ff */
[----:B------:R-:W-:Y:S02]  /*2f60*/  FFMA.FTZ R45, R7, R42, R44 ;  /* 0x0000002a072d7223 */ /* 0x000fe4000001002c */
[----:B------:R-:W3:Y:S01]  /*2f70*/  LDG.E.128 R40, desc[UR6][R100.64+0x8800] ;  /* 0x0088000664287981 */ /* 0x000ee2000c1e1d00 */
[----:B------:R-:W-:Y:S01]  /*2f80*/  SHF.L.U32 R14, R15, 0x10, RZ ;  /* 0x000000100f0e7819 */ /* 0x000fe200000006ff */
[----:B------:R-:W-:Y:S01]  /*2f90*/  FFMA.FTZ R48, R10, R48, R109 ;  /* 0x000000300a307223 */ /* 0x000fe2000001006d */
[----:B-----5:R-:W-:-:S02]  /*2fa0*/  PRMT R46, R52, 0x7632, R46 ;  /* 0x00007632342e7816 */ /* 0x020fc4000000002e */
[----:B------:R-:W-:Y:S01]  /*2fb0*/  SHF.L.U32 R52, R52, 0x10, RZ ;  /* 0x0000001034347819 */ /* 0x000fe200000006ff */
[----:B------:R-:W-:Y:S01]  /*2fc0*/  FFMA.FTZ R14, R5, R14, R48 ;  /* 0x0000000e050e7223 */ /* 0x000fe20000010030 */
[----:B------:R-:W-:Y:S02]  /*2fd0*/  SHF.L.U32 R44, R49, 0x10, RZ ;  /* 0x00000010312c7819 */ /* 0x000fe400000006ff */
[----:B------:R-:W-:Y:S01]  /*2fe0*/  SHF.L.U32 R15, R47, 0x10, RZ ;  /* 0x000000102f0f7819 */ /* 0x000fe200000006ff */
[----:B------:R-:W-:Y:S01]  /*2ff0*/  FFMA.FTZ R52, R10, R52, R107 ;  /* 0x000000340a347223 */ /* 0x000fe2000001006b */
[----:B------:R-:W-:Y:S02]  /*3000*/  SHF.L.U32 R46, R46, 0x10, RZ ;  /* 0x000000102e2e7819 */ /* 0x000fe400000006ff */
[----:B------:R-:W-:Y:S01]  /*3010*/  PRMT R49, R49, 0x7632, R49 ;  /* 0x0000763231317816 */ /* 0x000fe20000000031 */
[--C-:B------:R-:W-:Y:S01]  /*3020*/  FFMA.FTZ R109, R9, R44, R14.reuse ;  /* 0x0000002c096d7223 */ /* 0x100fe2000001000e */
[----:B------:R-:W-:Y:S01]  /*3030*/  PRMT R14, R47, 0x7632, R14 ;  /* 0x000076322f0e7816 */ /* 0x000fe2000000000e */
[----:B------:R-:W-:Y:S01]  /*3040*/  FFMA.FTZ R48, R6, R15, R45 ;  /* 0x0000000f06307223 */ /* 0x000fe2000001002d */
[----:B------:R-:W-:Y:S01]  /*3050*/  FFMA.FTZ R88, R5, R46, R52 ;  /* 0x0000002e05587223 */ /* 0x000fe20000010034 */
[----:B------:R-:W-:Y:S01]  /*3060*/  IMAD.U32 R49, R49, 0x10000, RZ ;  /* 0x0001000031317824 */ /* 0x000fe200078e00ff */
[----:B------:R-:W4:Y:S01]  /*3070*/  LDG.E.128 R44, desc[UR6][R100.64+0xc000] ;  /* 0x00c00006642c7981 */ /* 0x000f22000c1e1d00 */
[----:B------:R-:W-:-:S02]  /*3080*/  PRMT R15, R50, 0x7632, R15 ;  /* 0x00007632320f7816 */ /* 0x000fc4000000000f */
[----:B------:R-:W-:Y:S01]  /*3090*/  SHF.L.U32 R14, R14, 0x10, RZ ;  /* 0x000000100e0e7819 */ /* 0x000fe200000006ff */
[----:B------:R-:W-:Y:S01]  /*30a0*/  FFMA.FTZ R109, R4, R49, R109 ;  /* 0x00000031046d7223 */ /* 0x000fe2000001006d */
[C---:B------:R-:W-:Y:S02]  /*30b0*/  PRMT R84, R53.reuse, 0x7632, R84 ;  /* 0x0000763235547816 */ /* 0x040fe40000000054 */
[----:B------:R-:W-:Y:S02]  /*30c0*/  SHF.L.U32 R86, R53, 0x10, RZ ;  /* 0x0000001035567819 */ /* 0x000fe400000006ff */
[----:B------:R-:W-:Y:S01]  /*30d0*/  SHF.L.U32 R49, R50, 0x10, RZ ;  /* 0x0000001032317819 */ /* 0x000fe200000006ff */
[----:B------:R-:W-:Y:S01]  /*30e0*/  IMAD.U32 R50, R15, 0x10000, RZ ;  /* 0x000100000f327824 */ /* 0x000fe200078e00ff */
[----:B------:R-:W-:Y:S01]  /*30f0*/  SHF.L.U32 R15, R84, 0x10, RZ ;  /* 0x00000010540f7819 */ /* 0x000fe200000006ff */
[----:B------:R-:W-:Y:S01]  /*3100*/  FFMA.FTZ R14, R11, R14, R48 ;  /* 0x0000000e0b0e7223 */ /* 0x000fe20000010030 */
        /* <DEDUP_REMOVED lines=10> */
[----:B------:R-:W-:Y:S01]  /*31b0*/  PRMT R51, R51, 0x7632, R51 ;  /* 0x0000763233337816 */ /* 0x000fe20000000033 */
[----:B------:R-:W-:Y:S01]  /*31c0*/  FFMA.FTZ R84, R12, R53, R107 ;  /* 0x000000350c547223 */ /* 0x000fe2000001006b */
[C---:B------:R-:W-:Y:S01]  /*31d0*/  PRMT R53, R57.reuse, 0x7632, R53 ;  /* 0x0000763239357816 */ /* 0x040fe20000000035 */
[----:B------:R-:W-:Y:S01]  /*31e0*/  FFMA.FTZ R56, R6, R15, R49 ;  /* 0x0000000f06387223 */ /* 0x000fe20000010031 */
[----:B------:R-:W-:Y:S01]  /*31f0*/  SHF.L.U32 R86, R57, 0x10, RZ ;  /* 0x0000001039567819 */ /* 0x000fe200000006ff */
[----:B------:R-:W-:Y:S01]  /*3200*/  FFMA.FTZ R88, R5, R48, R50 ;  /* 0x0000003005587223 */ /* 0x000fe20000010032 */
[----:B------:R-:W-:Y:S02]  /*3210*/  SHF.L.U32 R52, R51, 0x10, RZ ;  /* 0x0000001033347819 */ /* 0x000fe400000006ff */
[----:B------:R-:W5:Y:S01]  /*3220*/  LDG.E.128 R48, desc[UR6][R100.64+0xf800] ;  /* 0x00f8000664307981 */ /* 0x000f62000c1e1d00 */
[----:B------:R-:W-:Y:S01]  /*3230*/  PRMT R54, R54, 0x7632, R54 ;  /* 0x0000763236367816 */ /* 0x000fe20000000036 */
[----:B------:R-:W-:Y:S01]  /*3240*/  FFMA.FTZ R109, R9, R86, R88 ;  /* 0x00000056096d7223 */ /* 0x000fe20000010058 */
[----:B------:R-:W-:-:S02]  /*3250*/  SHF.L.U32 R105, R53, 0x10, RZ ;  /* 0x0000001035697819 */ /* 0x000fc400000006ff */
[----:B------:R-:W-:Y:S02]  /*3260*/  SHF.L.U32 R54, R54, 0x10, RZ ;  /* 0x0000001036367819 */ /* 0x000fe400000006ff */
[----:B------:R-:W-:Y:S01]  /*3270*/  SHF.L.U32 R107, R58, 0x10, RZ ;  /* 0x000000103a6b7819 */ /* 0x000fe200000006ff */
[----:B------:R-:W-:Y:S01]  /*3280*/  FFMA.FTZ R105, R4, R105, R109 ;  /* 0x0000006904697223 */ /* 0x000fe2000001006d */
[----:B------:R-:W-:Y:S02]  /*3290*/  PRMT R58, R58, 0x7632, R58 ;  /* 0x000076323a3a7816 */ /* 0x000fe4000000003a */
[C---:B------:R-:W-:Y:S02]  /*32a0*/  SHF.L.U32 R86, R60.reuse, 0x10, RZ ;  /* 0x000000103c567819 */ /* 0x040fe400000006ff */
[----:B------:R-:W-:Y:S01]  /*32b0*/  PRMT R60, R60, 0x7632, R60 ;  /* 0x000076323c3c7816 */ /* 0x000fe2000000003c */
[----:B------:R-:W-:Y:S01]  /*32c0*/  FFMA.FTZ R57, R7, R54, R84 ;  /* 0x0000003607397223 */ /* 0x000fe20000010054 */
[----:B------:R-:W-:Y:S01]  /*32d0*/  SHF.L.U32 R58, R58, 0x10, RZ ;  /* 0x000000103a3a7819 */ /* 0x000fe200000006ff */
[----:B------:R-:W-:-:S02]  /*32e0*/  IMAD.U32 R53, R55, 0x10000, RZ ;  /* 0x0001000037357824 */ /* 0x000fc400078e00ff */
[----:B------:R-:W-:Y:S01]  /*32f0*/  FFMA.FTZ R84, R12, R107, R105 ;  /* 0x0000006b0c547223 */ /* 0x000fe20000010069 */
[----:B------:R-:W-:Y:S01]  /*3300*/  FFMA.FTZ R86, R10, R86, R89 ;  /* 0x000000560a567223 */ /* 0x000fe20000010059 */
[----:B------:R-:W-:Y:S02]  /*3310*/  IMAD.U32 R60, R60, 0x10000, RZ ;  /* 0x000100003c3c7824 */ /* 0x000fe400078e00ff */
[----:B------:R-:W-:Y:S01]  /*3320*/  FFMA.FTZ R15, R11, R52, R56 ;  /* 0x000000340b0f7223 */ /* 0x000fe20000010038 */
[----:B------:R-:W-:Y:S01]  /*3330*/  FFMA.FTZ R105, R7, R58, R84 ;  /* 0x0000003a07697223 */ /* 0x000fe20000010054 */
[----:B------:R-:W-:Y:S01]  /*3340*/  PRMT R56, R55, 0x7632, R56 ;  /* 0x0000763237387816 */ /* 0x000fe20000000038 */
[----:B------:R-:W-:Y:S01]  /*3350*/  FFMA.FTZ R88, R6, R53, R57 ;  /* 0x0000003506587223 */ /* 0x000fe20000010039 */
[----:B------:R-:W-:Y:S01]  /*3360*/  SHF.L.U32 R84, R61, 0x10, RZ ;  /* 0x000000103d547819 */ /* 0x000fe200000006ff */
[----:B------:R-:W5:Y:S01]  /*3370*/  LDG.E.128 R52, desc[UR6][R100.64+0x13000] ;  /* 0x0130000664347981 */ /* 0x000f62000c1e1d00 */
[----:B------:R-:W-:Y:S01]  /*3380*/  FFMA.FTZ R60, R5, R60, R86 ;  /* 0x0000003c053c7223 */ /* 0x000fe20000010056 */
[----:B------:R-:W-:-:S02]  /*3390*/  PRMT R61, R61, 0x7632, R61 ;  /* 0x000076323d3d7816 */ /* 0x000fc4000000003d */
[----:B------:R-:W-:Y:S01]  /*33a0*/  PRMT R57, R59, 0x7632, R57 ;  /* 0x000076323b397816 */ /* 0x000fe20000000039 */
[----:B------:R-:W-:Y:S01]  /*33b0*/  FFMA.FTZ R107, R9, R84, R60 ;  /* 0x00000054096b7223 */ /* 0x000fe2000001003c */
[----:B------:R-:W-:Y:S01]  /*33c0*/  SHF.L.U32 R59, R59, 0x10, RZ ;  /* 0x000000103b3b7819 */ /* 0x000fe200000006ff */
[C---:B------:R-:W-:Y:S01]  /*33d0*/  IMAD.U32 R84, R64.reuse, 0x10000, RZ ;  /* 0x0001000040547824 */ /* 0x040fe200078e00ff */
[----:B------:R-:W-:Y:S02]  /*33e0*/  SHF.L.U32 R61, R61, 0x10, RZ ;  /* 0x000000103d3d7819 */ /* 0x000fe400000006ff */
[----:B------:R-:W-:Y:S01]  /*33f0*/  PRMT R64, R64, 0x7632, R64 ;  /* 0x0000763240407816 */ /* 0x000fe20000000040 */
[----:B------:R-:W-:Y:S01]  /*3400*/  FFMA.FTZ R59, R6, R59, R105 ;  /* 0x0000003b063b7223 */ /* 0x000fe20000010069 */
[----:B------:R-:W-:Y:S02]  /*3410*/  SHF.L.U32 R56, R56, 0x10, RZ ;  /* 0x0000001038387819 */ /* 0x000fe400000006ff */
[----:B------:R-:W-:Y:S01]  /*3420*/  SHF.L.U32 R58, R57, 0x10, RZ ;  /* 0x00000010393a7819 */ /* 0x000fe200000006ff */
[----:B------:R-:W-:Y:S01]  /*3430*/  FFMA.FTZ R61, R4, R61, R107 ;  /* 0x0000003d043d7223 */ /* 0x000fe2000001006b */
[----:B------:R-:W-:Y:S01]  /*3440*/  SHF.L.U32 R105, R62, 0x10, RZ ;  /* 0x000000103e697819 */ /* 0x000fe200000006ff */
[----:B------:R-:W-:Y:S01]  /*3450*/  FFMA.FTZ R86, R10, R84, R99 ;  /* 0x000000540a567223 */ /* 0x000fe20000010063 */
[----:B------:R-:W-:-:S02]  /*3460*/  SHF.L.U32 R64, R64, 0x10, RZ ;  /* 0x0000001040407819 */ /* 0x000fc400000006ff */
[----:B------:R-:W-:Y:S01]  /*3470*/  PRMT R60, R62, 0x7632, R60 ;  /* 0x000076323e3c7816 */ /* 0x000fe2000000003c */
[C---:B------:R-:W-:Y:S01]  /*3480*/  FFMA.FTZ R88, R11.reuse, R56, R88 ;  /* 0x000000380b587223 */ /* 0x040fe20000010058 */
[----:B------:R-:W-:Y:S01]  /*3490*/  FFMA.FTZ R89, R11, R58, R59 ;  /* 0x0000003a0b597223 */ /* 0x000fe2000001003b */
[--C-:B------:R-:W-:Y:S01]  /*34a0*/  FFMA.FTZ R62, R12, R105, R61.reuse ;  /* 0x000000690c3e7223 */ /* 0x100fe2000001003d */
[----:B------:R-:W5:Y:S01]  /*34b0*/  LDG.E.128 R56, desc[UR6][R100.64+0x16800] ;  /* 0x0168000664387981 */ /* 0x000f62000c1e1d00 */
[----:B------:R-:W-:Y:S01]  /*34c0*/  SHF.L.U32 R84, R65, 0x10, RZ ;  /* 0x0000001041547819 */ /* 0x000fe200000006ff */
[----:B------:R-:W-:Y:S01]  /*34d0*/  FFMA.FTZ R64, R5, R64, R86 ;  /* 0x0000004005407223 */ /* 0x000fe20000010056 */
[----:B------:R-:W-:Y:S02]  /*34e0*/  SHF.L.U32 R60, R60, 0x10, RZ ;  /* 0x000000103c3c7819 */ /* 0x000fe400000006ff */
[----:B------:R-:W-:Y:S01]  /*34f0*/  PRMT R61, R65, 0x7632, R61 ;  /* 0x00007632413d7816 */ /* 0x000fe2000000003d */
[----:B------:R-:W-:Y:S01]  /*3500*/  FFMA.FTZ R107, R9, R84, R64 ;  /* 0x00000054096b7223 */ /* 0x000fe20000010040 */
[----:B------:R-:W-:-:S02]  /*3510*/  IMAD.U32 R65, R63, 0x10000, RZ ;  /* 0x000100003f417824 */ /* 0x000fc400078e00ff */
[----:B------:R-:W-:Y:S01]  /*3520*/  FFMA.FTZ R99, R7, R60, R62 ;  /* 0x0000003c07637223 */ /* 0x000fe2000001003e */
[----:B------:R-:W-:Y:S02]  /*3530*/  SHF.L.U32 R105, R61, 0x10, RZ ;  /* 0x000000103d697819 */ /* 0x000fe400000006ff */
[----:B------:R-:W-:Y:S02]  /*3540*/  PRMT R64, R63, 0x7632, R64 ;  /* 0x000076323f407816 */ /* 0x000fe40000000040 */
[----:B------:R-:W5:Y:S01]  /*3550*/  LDG.E.128 R60, desc[UR6][R100.64+0x1a000] ;  /* 0x01a00006643c7981 */ /* 0x000f62000c1e1d00 */
[----:B------:R-:W-:Y:S01]  /*3560*/  FFMA.FTZ R90, R6, R65, R99 ;  /* 0x00000041065a7223 */ /* 0x000fe20000010063 */
[----:B------:R-:W-:Y:S01]  /*3570*/  PRMT R65, R66, 0x7632, R65 ;  /* 0x0000763242417816 */ /* 0x000fe20000000041 */
[----:B------:R-:W-:Y:S01]  /*3580*/  FFMA.FTZ R105, R4, R105, R107 ;  /* 0x0000006904697223 */ /* 0x000fe2000001006b */
[----:B------:R-:W-:Y:S02]  /*3590*/  SHF.L.U32 R99, R66, 0x10, RZ ;  /* 0x0000001042637819 */ /* 0x000fe400000006ff */
[----:B------:R-:W-:-:S02]  /*35a0*/  PRMT R84, R68, 0x7632, R84 ;  /* 0x0000763244547816 */ /* 0x000fc40000000054 */
[----:B------:R-:W-:Y:S02]  /*35b0*/  SHF.L.U32 R86, R68, 0x10, RZ ;  /* 0x0000001044567819 */ /* 0x000fe400000006ff */
[----:B------:R-:W-:Y:S01]  /*35c0*/  SHF.L.U32 R64, R64, 0x10, RZ ;  /* 0x0000001040407819 */ /* 0x000fe200000006ff */
[----:B------:R-:W-:Y:S02]  /*35d0*/  IMAD.U32 R66, R65, 0x10000, RZ ;  /* 0x0001000041427824 */ /* 0x000fe400078e00ff */
[----:B------:R-:W-:Y:S01]  /*35e0*/  FFMA.FTZ R68, R12, R99, R105 ;  /* 0x000000630c447223 */ /* 0x000fe20000010069 */
[----:B------:R-:W-:Y:S01]  /*35f0*/  SHF.L.U32 R84, R84, 0x10, RZ ;  /* 0x0000001054547819 */ /* 0x000fe200000006ff */
[----:B------:R-:W-:Y:S01]  /*3600*/  FFMA.FTZ R86, R10, R86, R97 ;  /* 0x000000560a567223 */ /* 0x000fe20000010061 */
[----:B------:R-:W-:Y:S01]  /*3610*/  FFMA.FTZ R90, R11, R64, R90 ;  /* 0x000000400b5a7223 */ /* 0x000fe2000001005a */
[----:B------:R-:W-:Y:S01]  /*3620*/  FFMA.FTZ R97, R7, R66, R68 ;  /* 0x0000004207617223 */ /* 0x000fe20000010044 */
[----:B------:R-:W-:Y:S01]  /*3630*/  SHF.L.U32 R64, R69, 0x10, RZ ;  /* 0x0000001045407819 */ /* 0x000fe200000006ff */
[----:B------:R-:W-:Y:S01]  /*3640*/  FFMA.FTZ R84, R5, R84, R86 ;  /* 0x0000005405547223 */ /* 0x000fe20000010056 */
[----:B------:R-:W-:-:S02]  /*3650*/  PRMT R69, R69, 0x7632, R69 ;  /* 0x0000763245457816 */ /* 0x000fc40000000045 */
[C---:B------:R-:W-:Y:S02]  /*3660*/  PRMT R66, R72.reuse, 0x7632, R66 ;  /* 0x0000763248427816 */ /* 0x040fe40000000042 */
[----:B------:R-:W-:Y:S01]  /*3670*/  SHF.L.U32 R72, R72, 0x10, RZ ;  /* 0x0000001048487819 */ /* 0x000fe200000006ff */
[----:B------:R-:W-:Y:S01]  /*3680*/  FFMA.FTZ R99, R9, R64, R84 ;  /* 0x0000004009637223 */ /* 0x000fe20000010054 */
[----:B------:R-:W-:Y:S01]  /*3690*/  IMAD.U32 R69, R69, 0x10000, RZ ;  /* 0x0001000045457824 */ /* 0x000fe200078e00ff */
[----:B------:R-:W-:Y:S02]  /*36a0*/  SHF.L.U32 R66, R66, 0x10, RZ ;  /* 0x0000001042427819 */ /* 0x000fe400000006ff */
[----:B------:R-:W-:Y:S01]  /*36b0*/  FFMA.FTZ R64, R10, R72, R91 ;  /* 0x000000480a407223 */ /* 0x000fe2000001005b */
[----:B------:R-:W-:Y:S01]  /*36c0*/  SHF.L.U32 R65, R67, 0x10, RZ ;  /* 0x0000001043417819 */ /* 0x000fe200000006ff */
[----:B------:R-:W-:Y:S01]  /*36d0*/  FFMA.FTZ R99, R4, R69, R99 ;  /* 0x0000004504637223 */ /* 0x000fe20000010063 */
[----:B------:R-:W-:Y:S01]  /*36e0*/  PRMT R86, R73, 0x7632, R86 ;  /* 0x0000763249567816 */ /* 0x000fe20000000056 */
[----:B------:R-:W-:Y:S01]  /*36f0*/  FFMA.FTZ R94, R5, R66, R64 ;  /* 0x00000042055e7223 */ /* 0x000fe20000010040 */
[----:B------:R-:W-:-:S02]  /*3700*/  SHF.L.U32 R92, R73, 0x10, RZ ;  /* 0x00000010495c7819 */ /* 0x000fc400000006ff */
[C---:B------:R-:W-:Y:S02]  /*3710*/  PRMT R69, R70.reuse, 0x7632, R69 ;  /* 0x0000763246457816 */ /* 0x040fe40000000045 */
[----:B------:R-:W-:Y:S01]  /*3720*/  SHF.L.U32 R91, R70, 0x10, RZ ;  /* 0x00000010465b7819 */ /* 0x000fe200000006ff */
[----:B------:R-:W-:Y:S01]  /*3730*/  FFMA.FTZ R72, R6, R65, R97 ;  /* 0x0000004106487223 */ /* 0x000fe20000010061 */
[----:B------:R-:W-:Y:S01]  /*3740*/  PRMT R68, R67, 0x7632, R68 ;  /* 0x0000763243447816 */ /* 0x000fe20000000044 */
[----:B------:R-:W-:Y:S01]  /*3750*/  FFMA.FTZ R105, R9, R92, R94 ;  /* 0x0000005c09697223 */ /* 0x000fe2000001005e */
[----:B------:R-:W-:Y:S01]  /*3760*/  SHF.L.U32 R97, R86, 0x10, RZ ;  /* 0x0000001056617819 */ /* 0x000fe200000006ff */
[----:B------:R-:W5:Y:S01]  /*3770*/  LDG.E.128 R64, desc[UR6][R100.64+0x1d800] ;  /* 0x01d8000664407981 */ /* 0x000f62000c1e1d00 */
[----:B------:R-:W-:Y:S02]  /*3780*/  IMAD.U32 R70, R69, 0x10000, RZ ;  /* 0x0001000045467824 */ /* 0x000fe400078e00ff */
[----:B------:R-:W-:Y:S01]  /*3790*/  FFMA.FTZ R84, R12, R91, R99 ;  /* 0x0000005b0c547223 */ /* 0x000fe20000010063 */
[----:B------:R-:W-:Y:S01]  /*37a0*/  SHF.L.U32 R99, R74, 0x10, RZ ;  /* 0x000000104a637819 */ /* 0x000fe200000006ff */
[----:B------:R-:W-:Y:S01]  /*37b0*/  FFMA.FTZ R97, R4, R97, R105 ;  /* 0x0000006104617223 */ /* 0x000fe20000010069 */
[----:B------:R-:W-:-:S02]  /*37c0*/  SHF.L.U32 R68, R68, 0x10, RZ ;  /* 0x0000001044447819 */ /* 0x000fc400000006ff */
[----:B------:R-:W-:Y:S01]  /*37d0*/  PRMT R74, R74, 0x7632, R74 ;  /* 0x000076324a4a7816 */ /* 0x000fe2000000004a */
[----:B------:R-:W-:Y:S01]  /*37e0*/  FFMA.FTZ R73, R7, R70, R84 ;  /* 0x0000004607497223 */ /* 0x000fe20000010054 */
[----:B------:R-:W-:Y:S01]  /*37f0*/  SHF.L.U32 R69, R71, 0x10, RZ ;  /* 0x0000001047457819 */ /* 0x000fe200000006ff */
[--C-:B------:R-:W-:Y:S01]  /*3800*/  FFMA.FTZ R91, R11, R68, R72.reuse ;  /* 0x000000440b5b7223 */ /* 0x100fe20000010048 */
[----:B------:R-:W-:Y:S01]  /*3810*/  SHF.L.U32 R74, R74, 0x10, RZ ;  /* 0x000000104a4a7819 */ /* 0x000fe200000006ff */
[----:B------:R-:W-:Y:S01]  /*3820*/  FFMA.FTZ R84, R12, R99, R97 ;  /* 0x000000630c547223 */ /* 0x000fe20000010061 */
[----:B------:R-:W-:Y:S01]  /*3830*/  IMAD.U32 R86, R76, 0x10000, RZ ;  /* 0x000100004c567824 */ /* 0x000fe200078e00ff */
[----:B------:R-:W-:Y:S01]  /*3840*/  PRMT R72, R71, 0x7632, R72 ;  /* 0x0000763247487816 */ /* 0x000fe20000000048 */
[--C-:B------:R-:W-:Y:S01]  /*3850*/  FFMA.FTZ R92, R6, R69, R73.reuse ;  /* 0x00000045065c7223 */ /* 0x100fe20000010049 */
[----:B------:R-:W-:Y:S01]  /*3860*/  PRMT R76, R76, 0x7632, R76 ;  /* 0x000076324c4c7816 */ /* 0x000fe2000000004c */
[----:B------:R-:W5:Y:S01]  /*3870*/  LDG.E.128 R68, desc[UR6][R100.64+0x21000] ;  /* 0x0210000664447981 */ /* 0x000f62000c1e1d00 */
[----:B------:R-:W-:Y:S01]  /*3880*/  PRMT R73, R75, 0x7632, R73 ;  /* 0x000076324b497816 */ /* 0x000fe20000000049 */
[----:B------:R-:W-:Y:S01]  /*3890*/  FFMA.FTZ R97, R7, R74, R84 ;  /* 0x0000004a07617223 */ /* 0x000fe20000010054 */
        /* <DEDUP_REMOVED lines=12> */
[----:B------:R-:W5:Y:S01]  /*3960*/  LDG.E.128 R72, desc[UR6][R100.64+0x24800] ;  /* 0x0248000664487981 */ /* 0x000f62000c1e1d00 */
[----:B------:R-:W-:Y:S02]  /*3970*/  SHF.L.U32 R77, R77, 0x10, RZ ;  /* 0x000000104d4d7819 */ /* 0x000fe400000006ff */
[C---:B------:R-:W-:Y:S02]  /*3980*/  PRMT R84, R80.reuse, 0x7632, R84 ;  /* 0x0000763250547816 */ /* 0x040fe40000000054 */
[----:B------:R-:W-:Y:S01]  /*3990*/  SHF.L.U32 R80, R80, 0x10, RZ ;  /* 0x0000001050507819 */ /* 0x000fe200000006ff */
[----:B------:R-:W-:Y:S01]  /*39a0*/  FFMA.FTZ R77, R4, R77, R99 ;  /* 0x0000004d044d7223 */ /* 0x000fe20000010063 */
[C---:B------:R-:W-:Y:S02]  /*39b0*/  PRMT R76, R78.reuse, 0x7632, R76 ;  /* 0x000076324e4c7816 */ /* 0x040fe4000000004c */
[----:B------:R-:W-:Y:S01]  /*39c0*/  SHF.L.U32 R97, R78, 0x10, RZ ;  /* 0x000000104e617819 */ /* 0x000fe200000006ff */
[----:B------:R-:W-:Y:S01]  /*39d0*/  FFMA.FTZ R80, R10, R80, R95 ;  /* 0x000000500a507223 */ /* 0x000fe2000001005f */
[----:B------:R-:W-:Y:S01]  /*39e0*/  SHF.L.U32 R84, R84, 0x10, RZ ;  /* 0x0000001054547819 */ /* 0x000fe200000006ff */
[----:B------:R-:W-:-:S02]  /*39f0*/  IMAD.U32 R76, R76, 0x10000, RZ ;  /* 0x000100004c4c7824 */ /* 0x000fc400078e00ff */
[----:B------:R-:W-:Y:S01]  /*3a00*/  FFMA.FTZ R78, R12, R97, R77 ;  /* 0x000000610c4e7223 */ /* 0x000fe2000001004d */
[----:B------:R-:W-:Y:S01]  /*3a10*/  SHF.L.U32 R86, R81, 0x10, RZ ;  /* 0x0000001051567819 */ /* 0x000fe200000006ff */
[--C-:B------:R-:W-:Y:S01]  /*3a20*/  FFMA.FTZ R84, R5, R84, R80.reuse ;  /* 0x0000005405547223 */ /* 0x100fe20000010050 */
[----:B------:R-:W-:Y:S01]  /*3a30*/  PRMT R80, R81, 0x7632, R80 ;  /* 0x0000763251507816 */ /* 0x000fe20000000050 */
[----:B------:R-:W-:Y:S01]  /*3a40*/  FFMA.FTZ R81, R7, R76, R78 ;  /* 0x0000004c07517223 */ /* 0x000fe2000001004e */
[----:B------:R-:W-:Y:S02]  /*3a50*/  SHF.L.U32 R76, R20, 0x10, RZ ;  /* 0x00000010144c7819 */ /* 0x000fe400000006ff */
[----:B------:R-:W-:Y:S02]  /*3a60*/  PRMT R20, R79, 0x7632, R20 ;  /* 0x000076324f147816 */ /* 0x000fe40000000014 */
[----:B------:R-:W-:Y:S02]  /*3a70*/  SHF.L.U32 R95, R80, 0x10, RZ ;  /* 0x00000010505f7819 */ /* 0x000fe400000006ff */
[----:B------:R-:W-:-:S02]  /*3a80*/  PRMT R80, R20, 0x7632, R80 ;  /* 0x0000763214507816 */ /* 0x000fc40000000050 */
[----:B------:R-:W-:Y:S01]  /*3a90*/  SHF.L.U32 R77, R79, 0x10, RZ ;  /* 0x000000104f4d7819 */ /* 0x000fe200000006ff */
[----:B------:R-:W-:Y:S01]  /*3aa0*/  FFMA.FTZ R97, R9, R86, R84 ;  /* 0x0000005609617223 */ /* 0x000fe20000010054 */
[----:B------:R-:W-:Y:S01]  /*3ab0*/  FFMA.FTZ R98, R10, R76, R87 ;  /* 0x0000004c0a627223 */ /* 0x000fe20000010057 */
[----:B------:R-:W-:Y:S01]  /*3ac0*/  IMAD.U32 R84, R80, 0x10000, RZ ;  /* 0x0001000050547824 */ /* 0x000fe200078e00ff */
[----:B------:R-:W-:Y:S01]  /*3ad0*/  PRMT R80, R82, 0x7632, R80 ;  /* 0x0000763252507816 */ /* 0x000fe20000000050 */
        /* <DEDUP_REMOVED lines=9> */
[----:B------:R-:W-:Y:S01]  /*3b70*/  SHF.L.U32 R87, R86, 0x10, RZ ;  /* 0x0000001056577819 */ /* 0x000fe200000006ff */
[----:B------:R-:W-:Y:S01]  /*3b80*/  FFMA.FTZ R97, R9, R96, R84 ;  /* 0x0000006009617223 */ /* 0x000fe20000010054 */
[----:B------:R-:W-:-:S02]  /*3b90*/  IMAD.U32 R21, R83, 0x10000, RZ ;  /* 0x0001000053157824 */ /* 0x000fc400078e00ff */
        /* <DEDUP_REMOVED lines=9> */
[----:B------:R-:W-:Y:S01]  /*3c30*/  IMAD.U32 R83, R24, 0x10000, RZ ;  /* 0x0001000018537824 */ /* 0x000fe200078e00ff */
[----:B------:R-:W-:-:S02]  /*3c40*/  SHF.L.U32 R80, R80, 0x10, RZ ;  /* 0x0000001050507819 */ /* 0x000fc400000006ff */
[----:B------:R-:W-:Y:S01]  /*3c50*/  PRMT R81, R24, 0x7632, R81 ;  /* 0x0000763218517816 */ /* 0x000fe20000000051 */
[C---:B------:R-:W-:Y:S01]  /*3c60*/  FFMA.FTZ R94, R11.reuse, R20, R94 ;  /* 0x000000140b5e7223 */ /* 0x040fe2000001005e */
[----:B------:R-:W-:Y:S01]  /*3c70*/  FFMA.FTZ R24, R11, R22, R21 ;  /* 0x000000160b187223 */ /* 0x000fe20000010015 */
[----:B------:R-:W-:Y:S01]  /*3c80*/  FFMA.FTZ R21, R7, R80, R82 ;  /* 0x0000005007157223 */ /* 0x000fe20000010052 */
[----:B------:R-:W-:Y:S01]  /*3c90*/  SHF.L.U32 R20, R81, 0x10, RZ ;  /* 0x0000001051147819 */ /* 0x000fe200000006ff */
[----:B------:R-:W-:Y:S02]  /*3ca0*/  FFMA.FTZ R86, R10, R83, R85 ;  /* 0x000000530a567223 */ /* 0x000fe40000010055 */
[----:B------:R-:W5:Y:S01]  /*3cb0*/  LDG.E.128 R80, desc[UR6][R100.64+0x2b800] ;  /* 0x02b8000664507981 */ /* 0x000f62000c1e1d00 */
[----:B------:R-:W-:Y:S01]  /*3cc0*/  SHF.L.U32 R84, R25, 0x10, RZ ;  /* 0x0000001019547819 */ /* 0x000fe200000006ff */
[----:B------:R-:W-:Y:S01]  /*3cd0*/  FFMA.FTZ R20, R5, R20, R86 ;  /* 0x0000001405147223 */ /* 0x000fe20000010056 */
[----:B------:R-:W-:-:S02]  /*3ce0*/  PRMT R96, R16, 0x7632, R96 ;  /* 0x0000763210607816 */ /* 0x000fc40000000060 */
[----:B------:R-:W-:Y:S01]  /*3cf0*/  SHF.L.U32 R16, R16, 0x10, RZ ;  /* 0x0000001010107819 */ /* 0x000fe200000006ff */
[----:B------:R-:W-:Y:S01]  /*3d00*/  FFMA.FTZ R95, R9, R84, R20 ;  /* 0x00000054095f7223 */ /* 0x000fe20000010014 */
[----:B------:R-:W-:Y:S01]  /*3d10*/  PRMT R22, R25, 0x7632, R22 ;  /* 0x0000763219167816 */ /* 0x000fe20000000016 */
[----:B------:R-:W5:Y:S01]  /*3d20*/  LDG.E.128 R84, desc[UR6][R100.64+0x2f000] ;  /* 0x02f0000664547981 */ /* 0x000f62000c1e1d00 */
[----:B------:R-:W-:Y:S02]  /*3d30*/  IMAD.U32 R96, R96, 0x10000, RZ ;  /* 0x0001000060607824 */ /* 0x000fe400078e00ff */
[----:B------:R-:W-:Y:S01]  /*3d40*/  FFMA.FTZ R20, R10, R16, R3 ;  /* 0x000000100a147223 */ /* 0x000fe20000010003 */
[C---:B------:R-:W-:Y:S02]  /*3d50*/  PRMT R10, R17.reuse, 0x7632, R10 ;  /* 0x00007632110a7816 */ /* 0x040fe4000000000a */
[----:B------:R-:W-:Y:S01]  /*3d60*/  SHF.L.U32 R16, R17, 0x10, RZ ;  /* 0x0000001011107819 */ /* 0x000fe200000006ff */
[----:B------:R-:W-:Y:S01]  /*3d70*/  FFMA.FTZ R20, R5, R96, R20 ;  /* 0x0000006005147223 */ /* 0x000fe20000010014 */
[----:B------:R-:W-:-:S02]  /*3d80*/  SHF.L.U32 R25, R22, 0x10, RZ ;  /* 0x0000001016197819 */ /* 0x000fc400000006ff */
[----:B------:R-:W-:Y:S01]  /*3d90*/  SHF.L.U32 R17, R10, 0x10, RZ ;  /* 0x000000100a117819 */ /* 0x000fe200000006ff */
[----:B------:R-:W-:Y:S01]  /*3da0*/  FFMA.FTZ R9, R9, R16, R20 ;  /* 0x0000001009097223 */ /* 0x000fe20000010014 */
[C---:B------:R-:W-:Y:S01]  /*3db0*/  SHF.L.U32 R3, R23.reuse, 0x10, RZ ;  /* 0x0000001017037819 */ /* 0x040fe200000006ff */
[----:B------:R-:W-:Y:S01]  /*3dc0*/  FFMA.FTZ R25, R4, R25, R95 ;  /* 0x0000001904197223 */ /* 0x000fe2000001005f */
[----:B------:R-:W-:Y:S01]  /*3dd0*/  SHF.L.U32 R5, R26, 0x10, RZ ;  /* 0x000000101a057819 */ /* 0x000fe200000006ff */
[----:B------:R-:W-:Y:S01]  /*3de0*/  FFMA.FTZ R17, R4, R17, R9 ;  /* 0x0000001104117223 */ /* 0x000fe20000010009 */
[----:B------:R-:W-:Y:S01]  /*3df0*/  PRMT R23, R23, 0x7632, R23 ;  /* 0x0000763217177816 */ /* 0x000fe20000000017 */
[----:B------:R-:W-:Y:S01]  /*3e00*/  FFMA.FTZ R10, R6, R3, R21 ;  /* 0x00000003060a7223 */ /* 0x000fe20000010015 */
[----:B------:R-:W-:Y:S01]  /*3e10*/  PRMT R9, R36, 0x7632, R9 ;  /* 0x0000763224097816 */ /* 0x000fe20000000009 */
[--C-:B------:R-:W-:Y:S01]  /*3e20*/  FFMA.FTZ R16, R12, R5, R25.reuse ;  /* 0x000000050c107223 */ /* 0x100fe20000010019 */
[----:B------:R-:W-:Y:S01]  /*3e30*/  PRMT R25, R32, 0x7632, R25 ;  /* 0x0000763220197816 */ /* 0x000fe20000000019 */
[----:B------:R-:W-:Y:S01]  /*3e40*/  IMAD.U32 R36, R36, 0x10000, RZ ;  /* 0x0001000024247824 */ /* 0x000fe200078e00ff */
[----:B------:R-:W-:-:S02]  /*3e50*/  SHF.L.U32 R3, R32, 0x10, RZ ;  /* 0x0000001020037819 */ /* 0x000fc400000006ff */
[----:B------:R-:W-:Y:S01]  /*3e60*/  PRMT R4, R26, 0x7632, R4 ;  /* 0x000076321a047816 */ /* 0x000fe20000000004 */
[----:B------:R-:W-:Y:S01]  /*3e70*/  IMAD.U32 R20, R9, 0x10000, RZ ;  /* 0x0001000009147824 */ /* 0x000fe200078e00ff */
[----:B------:R-:W-:Y:S01]  /*3e80*/  SHF.L.U32 R26, R23, 0x10, RZ ;  /* 0x00000010171a7819 */ /* 0x000fe200000006ff */
[----:B------:R-:W-:Y:S01]  /*3e90*/  FFMA.FTZ R8, R3, R36, R8 ;  /* 0x0000002403087223 */ /* 0x000fe20000010008 */
[----:B------:R-:W-:-:S03]  /*3ea0*/  SHF.L.U32 R25, R25, 0x10, RZ ;  /* 0x0000001019197819 */ /* 0x000fc600000006ff */
[----:B------:R-:W-:Y:S02]  /*3eb0*/  FFMA.FTZ R26, R11, R26, R10 ;  /* 0x0000001a0b1a7223 */ /* 0x000fe4000001000a */
[----:B------:R-:W-:Y:S02]  /*3ec0*/  FFMA.FTZ R10, R25, R20, R8 ;  /* 0x00000014190a7223 */ /* 0x000fe40000010008 */
[----:B------:R-:W5:Y:S01]  /*3ed0*/  LDG.E.128 R20, desc[UR6][R100.64+0x32800] ;  /* 0x0328000664147981 */ /* 0x000f62000c1e1d00 */
[----:B------:R-:W-:Y:S02]  /*3ee0*/  SHF.L.U32 R4, R4, 0x10, RZ ;  /* 0x0000001004047819 */ /* 0x000fe400000006ff */
[C---:B------:R-:W-:Y:S02]  /*3ef0*/  SHF.L.U32 R5, R18.reuse, 0x10, RZ ;  /* 0x0000001012057819 */ /* 0x040fe400000006ff */
[----:B------:R-:W-:Y:S01]  /*3f00*/  PRMT R18, R18, 0x7632, R18 ;  /* 0x0000763212127816 */ /* 0x000fe20000000012 */
[----:B------:R-:W-:Y:S01]  /*3f10*/  FFMA.FTZ R9, R7, R4, R16 ;  /* 0x0000000407097223 */ /* 0x000fe20000010010 */
[----:B------:R-:W-:Y:S01]  /*3f20*/  PRMT R32, R33, 0x7632, R32 ;  /* 0x0000763221207816 */ /* 0x000fe20000000020 */
[----:B------:R-:W-:Y:S01]  /*3f30*/  FFMA.FTZ R12, R12, R5, R17 ;  /* 0x000000050c0c7223 */ /* 0x000fe20000010011 */
[----:B------:R-:W-:-:S02]  /*3f40*/  PRMT R4, R37, 0x7632, R4 ;  /* 0x0000763225047816 */ /* 0x000fc40000000004 */
[----:B------:R-:W-:Y:S02]  /*3f50*/  SHF.L.U32 R8, R37, 0x10, RZ ;  /* 0x0000001025087819 */ /* 0x000fe400000006ff */
[----:B------:R-:W-:Y:S02]  /*3f60*/  SHF.L.U32 R33, R33, 0x10, RZ ;  /* 0x0000001021217819 */ /* 0x000fe400000006ff */
[C---:B------:R-:W-:Y:S01]  /*3f70*/  SHF.L.U32 R5, R27.reuse, 0x10, RZ ;  /* 0x000000101b057819 */ /* 0x040fe200000006ff */
[----:B------:R-:W-:Y:S01]  /*3f80*/  IMAD.U32 R18, R18, 0x10000, RZ ;  /* 0x0001000012127824 */ /* 0x000fe200078e00ff */
[----:B------:R-:W-:Y:S01]  /*3f90*/  PRMT R27, R27, 0x7632, R27 ;  /* 0x000076321b1b7816 */ /* 0x000fe2000000001b */
        /* <DEDUP_REMOVED lines=8> */
[----:B--2---:R-:W-:-:S02]  /*4020*/  SHF.L.U32 R16, R28, 0x10, RZ ;  /* 0x000000101c107819 */ /* 0x004fc400000006ff */
[----:B------:R-:W-:Y:S01]  /*4030*/  PRMT R28, R28, 0x7632, R28 ;  /* 0x000076321c1c7816 */ /* 0x000fe2000000001c */
[----:B------:R-:W-:Y:S01]  /*4040*/  FFMA.FTZ R4, R6, R5, R9 ;  /* 0x0000000506047223 */ /* 0x000fe20000010009 */
[----:B------:R-:W-:Y:S02]  /*4050*/  PRMT R38, R38, 0x7632, R38 ;  /* 0x0000763226267816 */ /* 0x000fe40000000026 */
[----:B------:R-:W-:Y:S01]  /*4060*/  PRMT R34, R34, 0x7632, R34 ;  /* 0x0000763222227816 */ /* 0x000fe20000000022 */
[----:B------:R-:W-:Y:S01]  /*4070*/  FFMA.FTZ R37, R27, R10, R12 ;  /* 0x0000000a1b257223 */ /* 0x000fe2000001000c */
[C---:B------:R-:W-:Y:S02]  /*4080*/  SHF.L.U32 R5, R19.reuse, 0x10, RZ ;  /* 0x0000001013057819 */ /* 0x040fe400000006ff */
        /* <DEDUP_REMOVED lines=8> */
[----:B------:R-:W-:-:S02]  /*4110*/  PRMT R12, R29, 0x7632, R12 ;  /* 0x000076321d0c7816 */ /* 0x000fc4000000000c */
[----:B------:R-:W-:Y:S01]  /*4120*/  SHF.L.U32 R36, R29, 0x10, RZ ;  /* 0x000000101d247819 */ /* 0x000fe200000006ff */
[C---:B------:R-:W-:Y:S01]  /*4130*/  FFMA.FTZ R96, R11.reuse, R96, R4 ;  /* 0x000000600b607223 */ /* 0x040fe20000010004 */
[----:B------:R-:W-:Y:S01]  /*4140*/  FFMA.FTZ R10, R34, R9, R37 ;  /* 0x00000009220a7223 */ /* 0x000fe20000010025 */
[----:B------:R-:W2:Y:S01]  /*4150*/  LDG.E.128 R4, desc[UR6][R100.64+0x2000] ;  /* 0x0020000664047981 */ /* 0x000ea2000c1e1d00 */
[----:B------:R-:W-:Y:S01]  /*4160*/  FFMA.FTZ R98, R11, R8, R98 ;  /* 0x000000080b627223 */ /* 0x000fe20000010062 */
[----:B------:R-:W-:Y:S01]  /*4170*/  SHF.L.U32 R9, R12, 0x10, RZ ;  /* 0x000000100c097819 */ /* 0x000fe200000006ff */
[----:B------:R-:W-:Y:S01]  /*4180*/  FFMA.FTZ R11, R33, R36, R28 ;  /* 0x00000024210b7223 */ /* 0x000fe2000001001c */
[----:B------:R-:W2:Y:S01]  /*4190*/  LDG.E.128 R16, desc[UR6][R102.64+0x2000] ;  /* 0x0020000666107981 */ /* 0x000ea2000c1e1d00 */
[----:B------:R-:W-:Y:S02]  /*41a0*/  SHF.L.U32 R12, R30, 0x10, RZ ;  /* 0x000000101e0c7819 */ /* 0x000fe400000006ff */
[----:B------:R-:W-:Y:S01]  /*41b0*/  FFMA.FTZ R36, R32, R9, R11 ;  /* 0x0000000920247223 */ /* 0x000fe2000001000b */
[----:B------:R-:W-:-:S03]  /*41c0*/  SHF.L.U32 R8, R39, 0x10, RZ ;  /* 0x0000001027087819 */ /* 0x000fc600000006ff */
[--C-:B------:R-:W-:Y:S01]  /*41d0*/  FFMA.FTZ R29, R27, R12, R36.reuse ;  /* 0x0000000c1b1d7223 */ /* 0x100fe20000010024 */
[C---:B---3--:R-:W-:Y:S01]  /*41e0*/  PRMT R36, R40.reuse, 0x7632, R36 ;  /* 0x0000763228247816 */ /* 0x048fe20000000024 */
[C---:B------:R-:W-:Y:S01]  /*41f0*/  IMAD.U32 R95, R35.reuse, 0x10000, RZ ;  /* 0x00010000235f7824 */ /* 0x040fe200078e00ff */
[----:B------:R-:W-:Y:S02]  /*4200*/  SHF.L.U32 R40, R40, 0x10, RZ ;  /* 0x0000001028287819 */ /* 0x000fe400000006ff */
        /* <DEDUP_REMOVED lines=8> */
[----:B------:R-:W-:Y:S01]  /*4290*/  SHF.L.U32 R35, R35, 0x10, RZ ;  /* 0x0000001023237819 */ /* 0x000fe200000006ff */
[----:B------:R-:W3:Y:S01]  /*42a0*/  LDG.E.128 R8, desc[UR6][R100.64+0x5800] ;  /* 0x0058000664087981 */ /* 0x000ee2000c1e1d00 */
[----:B------:R-:W-:Y:S01]  /*42b0*/  SHF.L.U32 R30, R41, 0x10, RZ ;  /* 0x00000010291e7819 */ /* 0x000fe200000006ff */
[----:B------:R-:W-:Y:S01]  /*42c0*/  FFMA.FTZ R36, R25, R36, R40 ;  /* 0x0000002419247223 */ /* 0x000fe20000010028 */
[----:B------:R-:W-:Y:S01]  /*42d0*/  PRMT R41, R41, 0x7632, R41 ;  /* 0x0000763229297816 */ /* 0x000fe20000000029 */
[----:B------:R-:W-:Y:S01]  /*42e0*/  FFMA.FTZ R97, R35, R12, R28 ;  /* 0x0000000c23617223 */ /* 0x000fe2000001001c */
[----:B------:R-:W-:Y:S01]  /*42f0*/  FFMA.FTZ R28, R34, R13, R29 ;  /* 0x0000000d221c7223 */ /* 0x000fe2000001001d */
[----:B------:R-:W-:Y:S01]  /*4300*/  FFMA.FTZ R13, R33, R30, R36 ;  /* 0x0000001e210d7223 */ /* 0x000fe20000010024 */
[----:B------:R-:W-:-:S02]  /*4310*/  SHF.L.U32 R41, R41, 0x10, RZ ;  /* 0x0000001029297819 */ /* 0x000fc400000006ff */
[C---:B----4-:R-:W-:Y:S01]  /*4320*/  PRMT R37, R44.reuse, 0x7632, R37 ;  /* 0x000076322c257816 */ /* 0x050fe20000000025 */
[----:B------:R-:W-:Y:S01]  /*4330*/  IMAD.U32 R44, R44, 0x10000, RZ ;  /* 0x000100002c2c7824 */ /* 0x000fe200078e00ff */
[----:B------:R-:W-:Y:S01]  /*4340*/  SHF.L.U32 R36, R42, 0x10, RZ ;  /* 0x000000102a247819 */ /* 0x000fe200000006ff */
[----:B------:R-:W-:Y:S01]  /*4350*/  FFMA.FTZ R38, R32, R41, R13 ;  /* 0x0000002920267223 */ /* 0x000fe2000001000d */
[----:B------:R-:W-:Y:S01]  /*4360*/  SHF.L.U32 R14, R31, 0x10, RZ ;  /* 0x000000101f0e7819 */ /* 0x000fe200000006ff */
[----:B------:R-:W-:Y:S01]  /*4370*/  FFMA.FTZ R44, R3, R44, R15 ;  /* 0x0000002c032c7223 */ /* 0x000fe2000001000f */
[----:B------:R-:W-:Y:S02]  /*4380*/  SHF.L.U32 R40, R37, 0x10, RZ ;  /* 0x0000001025287819 */ /* 0x000fe400000006ff */
[----:B------:R-:W-:Y:S01]  /*4390*/  PRMT R42, R42, 0x7632, R42 ;  /* 0x000076322a2a7816 */ /* 0x000fe2000000002a */
[----:B------:R-:W-:Y:S01]  /*43a0*/  FFMA.FTZ R15, R27, R36, R38 ;  /* 0x000000241b0f7223 */ /* 0x000fe20000010026 */
[----:B------:R-:W-:Y:S01]  /*43b0*/  PRMT R12, R31, 0x7632, R12 ;  /* 0x000076321f0c7816 */ /* 0x000fe2000000000c */
[----:B------:R-:W-:Y:S01]  /*43c0*/  FFMA.FTZ R14, R95, R14, R28 ;  /* 0x0000000e5f0e7223 */ /* 0x000fe2000001001c */
[C---:B------:R-:W-:Y:S01]  /*43d0*/  PRMT R36, R45.reuse, 0x7632, R36 ;  /* 0x000076322d247816 */ /* 0x040fe20000000024 */
[----:B------:R-:W4:Y:S01]  /*43e0*/  LDG.E.128 R28, desc[UR6][R100.64+0x9000] ;  /* 0x00900006641c7981 */ /* 0x000f22000c1e1d00 */
[----:B------:R-:W-:Y:S01]  /*43f0*/  SHF.L.U32 R38, R45, 0x10, RZ ;  /* 0x000000102d267819 */ /* 0x000fe200000006ff */
[----:B------:R-:W-:Y:S01]  /*4400*/  FFMA.FTZ R40, R25, R40, R44 ;  /* 0x0000002819287223 */ /* 0x000fe2000001002c */
[----:B------:R-:W-:Y:S01]  /*4410*/  SHF.L.U32 R12, R12, 0x10, RZ ;  /* 0x000000100c0c7819 */ /* 0x000fe200000006ff */
[----:B------:R-:W-:Y:S01]  /*4420*/  IMAD.U32 R13, R42, 0x10000, RZ ;  /* 0x000100002a0d7824 */ /* 0x000fe200078e00ff */
[----:B------:R-:W-:Y:S01]  /*4430*/  SHF.L.U32 R37, R36, 0x10, RZ ;  /* 0x0000001024257819 */ /* 0x000fe200000006ff */
[----:B------:R-:W-:-:S02]  /*4440*/  FFMA.FTZ R39, R33, R38, R40 ;  /* 0x0000002621277223 */ /* 0x000fc40000010028 */
[----:B------:R-:W-:Y:S01]  /*4450*/  FFMA.FTZ R36, R34, R13, R15 ;  /* 0x0000000d22247223 */ /* 0x000fe2000001000f */
[----:B------:R-:W-:Y:S01]  /*4460*/  FFMA.FTZ R99, R35, R12, R14 ;  /* 0x0000000c23637223 */ /* 0x000fe2000001000e */
[----:B------:R-:W-:Y:S01]  /*4470*/  PRMT R13, R46, 0x7632, R13 ;  /* 0x000076322e0d7816 */ /* 0x000fe2000000000d */
[----:B------:R-:W-:Y:S01]  /*4480*/  FFMA.FTZ R38, R32, R37, R39 ;  /* 0x0000002520267223 */ /* 0x000fe20000010027 */
[C---:B------:R-:W-:Y:S02]  /*4490*/  SHF.L.U32 R14, R43.reuse, 0x10, RZ ;  /* 0x000000102b0e7819 */ /* 0x040fe400000006ff */
[----:B------:R-:W-:Y:S02]  /*44a0*/  SHF.L.U32 R46, R46, 0x10, RZ ;  /* 0x000000102e2e7819 */ /* 0x000fe400000006ff */
[----:B------:R-:W-:Y:S01]  /*44b0*/  PRMT R12, R43, 0x7632, R12 ;  /* 0x000076322b0c7816 */ /* 0x000fe2000000000c */
[----:B------:R-:W-:Y:S01]  /*44c0*/  FFMA.FTZ R14, R95, R14, R36 ;  /* 0x0000000e5f0e7223 */ /* 0x000fe20000010024 */
[----:B------:R-:W-:-:S02]  /*44d0*/  IMAD.U32 R13, R13, 0x10000, RZ ;  /* 0x000100000d0d7824 */ /* 0x000fc400078e00ff */
[----:B------:R-:W-:Y:S01]  /*44e0*/  FFMA.FTZ R15, R27, R46, R38 ;  /* 0x0000002e1b0f7223 */ /* 0x000fe20000010026 */
[----:B------:R-:W-:Y:S02]  /*44f0*/  SHF.L.U32 R12, R12, 0x10, RZ ;  /* 0x000000100c0c7819 */ /* 0x000fe400000006ff */
[C---:B-----5:R-:W-:Y:S02]  /*4500*/  PRMT R36, R48.reuse, 0x7632, R36 ;  /* 0x0000763230247816 */ /* 0x060fe40000000024 */
[----:B------:R-:W-:Y:S01]  /*4510*/  SHF.L.U32 R48, R48, 0x10, RZ ;  /* 0x0000001030307819 */ /* 0x000fe200000006ff */
[----:B------:R-:W-:Y:S01]  /*4520*/  FFMA.FTZ R104, R35, R12, R14 ;  /* 0x0000000c23687223 */ /* 0x000fe2000001000e */
[----:B------:R-:W-:Y:S01]  /*4530*/  FFMA.FTZ R38, R34, R13, R15 ;  /* 0x0000000d22267223 */ /* 0x000fe2000001000f */
[----:B------:R-:W-:Y:S01]  /*4540*/  SHF.L.U32 R40, R36, 0x10, RZ ;  /* 0x0000001024287819 */ /* 0x000fe200000006ff */
[----:B------:R-:W5:Y:S01]  /*4550*/  LDG.E.128 R12, desc[UR6][R100.64+0xc800] ;  /* 0x00c80006640c7981 */ /* 0x000f62000c1e1d00 */
[----:B------:R-:W-:Y:S01]  /*4560*/  FFMA.FTZ R48, R3, R48, R88 ;  /* 0x0000003003307223 */ /* 0x000fe20000010058 */
[----:B------:R-:W-:-:S02]  /*4570*/  PRMT R37, R49, 0x7632, R37 ;  /* 0x0000763231257816 */ /* 0x000fc40000000025 */
[----:B------:R-:W-:Y:S01]  /*4580*/  SHF.L.U32 R42, R49, 0x10, RZ ;  /* 0x00000010312a7819 */ /* 0x000fe200000006ff */
[----:B------:R-:W-:Y:S01]  /*4590*/  FFMA.FTZ R40, R25, R40, R48 ;  /* 0x0000002819287223 */ /* 0x000fe20000010030 */
[----:B------:R-:W-:Y:S01]  /*45a0*/  SHF.L.U32 R36, R47, 0x10, RZ ;  /* 0x000000102f247819 */ /* 0x000fe200000006ff */
[----:B------:R-:W-:Y:S01]  /*45b0*/  IMAD.U32 R37, R37, 0x10000, RZ ;  /* 0x0001000025257824 */ /* 0x000fe200078e00ff */
[----:B------:R-:W-:Y:S01]  /*45c0*/  PRMT R47, R47, 0x7632, R47 ;  /* 0x000076322f2f7816 */ /* 0x000fe2000000002f */
        /* <DEDUP_REMOVED lines=10> */
[----:B------:R-:W-:Y:S01]  /*4670*/  SHF.L.U32 R42, R41, 0x10, RZ ;  /* 0x00000010292a7819 */ /* 0x000fe200000006ff */
[----:B------:R-:W-:Y:S01]  /*4680*/  FFMA.FTZ R52, R3, R52, R89 ;  /* 0x0000003403347223 */ /* 0x000fe20000010059 */
[----:B------:R-:W5:Y:S01]  /*4690*/  LDG.E.128 R36, desc[UR6][R100.64+0x10000] ;  /* 0x0100000664247981 */ /* 0x000f62000c1e1d00 */
[----:B------:R-:W-:Y:S01]  /*46a0*/  IMAD.U32 R41, R50, 0x10000, RZ ;  /* 0x0001000032297824 */ /* 0x000fe200078e00ff */
[----:B------:R-:W-:Y:S01]  /*46b0*/  PRMT R45, R53, 0x7632, R45 ;  /* 0x00007632352d7816 */ /* 0x000fe2000000002d */
[----:B------:R-:W-:Y:S01]  /*46c0*/  FFMA.FTZ R52, R25, R42, R52 ;  /* 0x0000002a19347223 */ /* 0x000fe20000010034 */
[----:B------:R-:W-:Y:S01]  /*46d0*/  SHF.L.U32 R46, R53, 0x10, RZ ;  /* 0x00000010352e7819 */ /* 0x000fe200000006ff */
[----:B------:R-:W-:Y:S01]  /*46e0*/  FFMA.FTZ R42, R34, R41, R43 ;  /* 0x00000029222a7223 */ /* 0x000fe2000001002b */
[----:B------:R-:W-:-:S02]  /*46f0*/  SHF.L.U32 R45, R45, 0x10, RZ ;  /* 0x000000102d2d7819 */ /* 0x000fc400000006ff */
[C---:B------:R-:W-:Y:S01]  /*4700*/  PRMT R43, R56.reuse, 0x7632, R43 ;  /* 0x00007632382b7816 */ /* 0x040fe2000000002b */
[----:B------:R-:W-:Y:S01]  /*4710*/  FFMA.FTZ R41, R33, R46, R52 ;  /* 0x0000002e21297223 */ /* 0x000fe20000010034 */
[C---:B------:R-:W-:Y:S02]  /*4720*/  PRMT R44, R51.reuse, 0x7632, R44 ;  /* 0x00007632332c7816 */ /* 0x040fe4000000002c */
[----:B------:R-:W-:Y:S02]  /*4730*/  SHF.L.U32 R40, R51, 0x10, RZ ;  /* 0x0000001033287819 */ /* 0x000fe400000006ff */
[----:B------:R-:W-:Y:S01]  /*4740*/  SHF.L.U32 R56, R56, 0x10, RZ ;  /* 0x0000001038387819 */ /* 0x000fe200000006ff */
[----:B------:R-:W-:Y:S02]  /*4750*/  IMAD.U32 R48, R54, 0x10000, RZ ;  /* 0x0001000036307824 */ /* 0x000fe400078e00ff */
        /* <DEDUP_REMOVED lines=8> */
[----:B------:R-:W5:Y:S01]  /*47e0*/  LDG.E.128 R40, desc[UR6][R100.64+0x13800] ;  /* 0x0138000664287981 */ /* 0x000f62000c1e1d00 */
[----:B------:R-:W-:Y:S01]  /*47f0*/  SHF.L.U32 R45, R54, 0x10, RZ ;  /* 0x00000010362d7819 */ /* 0x000fe200000006ff */
[----:B------:R-:W-:Y:S01]  /*4800*/  IMAD.U32 R60, R60, 0x10000, RZ ;  /* 0x000100003c3c7824 */ /* 0x000fe200078e00ff */
[----:B------:R-:W-:Y:S01]  /*4810*/  SHF.L.U32 R48, R57, 0x10, RZ ;  /* 0x0000001039307819 */ /* 0x000fe200000006ff */
[----:B------:R-:W-:Y:S01]  /*4820*/  FFMA.FTZ R52, R25, R52, R56 ;  /* 0x0000003419347223 */ /* 0x000fe20000010038 */
[----:B------:R-:W-:Y:S01]  /*4830*/  FFMA.FTZ R89, R35, R44, R46 ;  /* 0x0000002c23597223 */ /* 0x000fe2000001002e */
[----:B------:R-:W-:Y:S01]  /*4840*/  SHF.L.U32 R46, R49, 0x10, RZ ;  /* 0x00000010312e7819 */ /* 0x000fe200000006ff */
[----:B------:R-:W-:Y:S01]  /*4850*/  FFMA.FTZ R60, R3, R60, R91 ;  /* 0x0000003c033c7223 */ /* 0x000fe2000001005b */
[--C-:B------:R-:W-:Y:S01]  /*4860*/  FFMA.FTZ R44, R34, R45, R47.reuse ;  /* 0x0000002d222c7223 */ /* 0x100fe2000001002f */
[----:B------:R-:W-:Y:S01]  /*4870*/  FFMA.FTZ R45, R33, R48, R52 ;  /* 0x00000030212d7223 */ /* 0x000fe20000010034 */
[----:B------:R-:W-:Y:S01]  /*4880*/  PRMT R47, R61, 0x7632, R47 ;  /* 0x000076323d2f7816 */ /* 0x000fe2000000002f */
[----:B------:R-:W-:Y:S01]  /*4890*/  FFMA.FTZ R46, R25, R46, R60 ;  /* 0x0000002e192e7223 */ /* 0x000fe2000001003c */
[----:B------:R-:W-:-:S02]  /*48a0*/  SHF.L.U32 R48, R61, 0x10, RZ ;  /* 0x000000103d307819 */ /* 0x000fc400000006ff */
[----:B------:R-:W-:Y:S01]  /*48b0*/  PRMT R57, R57, 0x7632, R57 ;  /* 0x0000763239397816 */ /* 0x000fe20000000039 */
[----:B------:R-:W-:Y:S01]  /*48c0*/  IMAD.U32 R47, R47, 0x10000, RZ ;  /* 0x000100002f2f7824 */ /* 0x000fe200078e00ff */
[----:B------:R-:W-:Y:S01]  /*48d0*/  SHF.L.U32 R52, R55, 0x10, RZ ;  /* 0x0000001037347819 */ /* 0x000fe200000006ff */
[----:B------:R-:W-:Y:S01]  /*48e0*/  FFMA.FTZ R46, R33, R48, R46 ;  /* 0x00000030212e7223 */ /* 0x000fe2000001002e */
[----:B------:R-:W-:-:S03]  /*48f0*/  SHF.L.U32 R57, R57, 0x10, RZ ;  /* 0x0000001039397819 */ /* 0x000fc600000006ff */
[----:B------:R-:W-:Y:S01]  /*4900*/  FFMA.FTZ R52, R95, R52, R44 ;  /* 0x000000345f347223 */ /* 0x000fe2000001002c */
[C---:B------:R-:W-:Y:S01]  /*4910*/  FFMA.FTZ R49, R32.reuse, R47, R46 ;  /* 0x0000002f20317223 */ /* 0x040fe2000001002e */
[----:B------:R-:W-:Y:S02]  /*4920*/  FFMA.FTZ R50, R32, R57, R45 ;  /* 0x0000003920327223 */ /* 0x000fe4000001002d */
[----:B------:R-:W5:Y:S01]  /*4930*/  LDG.E.128 R44, desc[UR6][R100.64+0x17000] ;  /* 0x01700006642c7981 */ /* 0x000f62000c1e1d00 */
[----:B------:R-:W-:Y:S02]  /*4940*/  SHF.L.U32 R48, R58, 0x10, RZ ;  /* 0x000000103a307819 */ /* 0x000fe400000006ff */
[----:B------:R-:W-:Y:S02]  /*4950*/  SHF.L.U32 R60, R62, 0x10, RZ ;  /* 0x000000103e3c7819 */ /* 0x000fe400000006ff */
[----:B------:R-:W-:Y:S01]  /*4960*/  PRMT R58, R58, 0x7632, R58 ;  /* 0x000076323a3a7816 */ /* 0x000fe2000000003a */
[C---:B------:R-:W-:Y:S01]  /*4970*/  FFMA.FTZ R57, R27.reuse, R48, R50 ;  /* 0x000000301b397223 */ /* 0x040fe20000010032 */
[----:B------:R-:W-:Y:S01]  /*4980*/  PRMT R62, R62, 0x7632, R62 ;  /* 0x000076323e3e7816 */ /* 0x000fe2000000003e */
[----:B------:R-:W-:Y:S01]  /*4990*/  FFMA.FTZ R60, R27, R60, R49 ;  /* 0x0000003c1b3c7223 */ /* 0x000fe20000010031 */
[----:B------:R-:W-:Y:S01]  /*49a0*/  SHF.L.U32 R53, R58, 0x10, RZ ;  /* 0x000000103a357819 */ /* 0x000fe200000006ff */
[----:B------:R-:W5:Y:S01]  /*49b0*/  LDG.E.128 R48, desc[UR6][R100.64+0x1a800] ;  /* 0x01a8000664307981 */ /* 0x000f62000c1e1d00 */
[C---:B------:R-:W-:Y:S01]  /*49c0*/  PRMT R61, R64.reuse, 0x7632, R61 ;  /* 0x00007632403d7816 */ /* 0x040fe2000000003d */
[----:B------:R-:W-:Y:S01]  /*49d0*/  IMAD.U32 R64, R64, 0x10000, RZ ;  /* 0x0001000040407824 */ /* 0x000fe200078e00ff */
[----:B------:R-:W-:-:S02]  /*49e0*/  PRMT R54, R59, 0x7632, R54 ;  /* 0x000076323b367816 */ /* 0x000fc40000000036 */
[----:B------:R-:W-:Y:S02]  /*49f0*/  SHF.L.U32 R56, R59, 0x10, RZ ;  /* 0x000000103b387819 */ /* 0x000fe400000006ff */
[----:B------:R-:W-:Y:S01]  /*4a00*/  SHF.L.U32 R59, R62, 0x10, RZ ;  /* 0x000000103e3b7819 */ /* 0x000fe200000006ff */
[C---:B------:R-:W-:Y:S01]  /*4a10*/  FFMA.FTZ R58, R34.reuse, R53, R57 ;  /* 0x00000035223a7223 */ /* 0x040fe20000010039 */
[----:B------:R-:W-:Y:S01]  /*4a20*/  SHF.L.U32 R62, R61, 0x10, RZ ;  /* 0x000000103d3e7819 */ /* 0x000fe200000006ff */
[----:B------:R-:W-:Y:S01]  /*4a30*/  FFMA.FTZ R92, R3, R64, R92 ;  /* 0x00000040035c7223 */ /* 0x000fe2000001005c */
[C---:B------:R-:W-:Y:S01]  /*4a40*/  SHF.L.U32 R64, R65.reuse, 0x10, RZ ;  /* 0x0000001041407819 */ /* 0x040fe200000006ff */
[----:B------:R-:W-:Y:S01]  /*4a50*/  FFMA.FTZ R59, R34, R59, R60 ;  /* 0x0000003b223b7223 */ /* 0x000fe2000001003c */
[----:B------:R-:W-:Y:S01]  /*4a60*/  PRMT R65, R65, 0x7632, R65 ;  /* 0x0000763241417816 */ /* 0x000fe20000000041 */
[----:B------:R-:W-:Y:S01]  /*4a70*/  FFMA.FTZ R62, R25, R62, R92 ;  /* 0x0000003e193e7223 */ /* 0x000fe2000001005c */
[----:B------:R-:W-:Y:S01]  /*4a80*/  FFMA.FTZ R91, R95, R56, R58 ;  /* 0x000000385f5b7223 */ /* 0x000fe2000001003a */
[----:B------:R-:W-:-:S02]  /*4a90*/  SHF.L.U32 R60, R63, 0x10, RZ ;  /* 0x000000103f3c7819 */ /* 0x000fc400000006ff */
[----:B------:R-:W-:Y:S02]  /*4aa0*/  SHF.L.U32 R56, R68, 0x10, RZ ;  /* 0x0000001044387819 */ /* 0x000fe400000006ff */
[----:B------:R-:W-:Y:S01]  /*4ab0*/  PRMT R63, R63, 0x7632, R63 ;  /* 0x000076323f3f7816 */ /* 0x000fe2000000003f */
[----:B------:R-:W-:Y:S01]  /*4ac0*/  FFMA.FTZ R53, R33, R64, R62 ;  /* 0x0000004021357223 */ /* 0x000fe2000001003e */
[----:B------:R-:W-:Y:S01]  /*4ad0*/  SHF.L.U32 R65, R65, 0x10, RZ ;  /* 0x0000001041417819 */ /* 0x000fe200000006ff */
[----:B------:R-:W-:Y:S01]  /*4ae0*/  FFMA.FTZ R62, R3, R56, R93 ;  /* 0x00000038033e7223 */ /* 0x000fe2000001005d */
[----:B------:R-:W-:Y:S01]  /*4af0*/  PRMT R55, R55, 0x7632, R55 ;  /* 0x0000763237377816 */ /* 0x000fe20000000037 */
[----:B------:R-:W-:Y:S01]  /*4b00*/  FFMA.FTZ R59, R95, R60, R59 ;  /* 0x0000003c5f3b7223 */ /* 0x000fe2000001003b */
[----:B------:R-:W-:Y:S01]  /*4b10*/  SHF.L.U32 R90, R63, 0x10, RZ ;  /* 0x000000103f5a7819 */ /* 0x000fe200000006ff */
[----:B------:R-:W-:Y:S01]  /*4b20*/  FFMA.FTZ R58, R32, R65, R53 ;  /* 0x00000041203a7223 */ /* 0x000fe20000010035 */
[----:B------:R-:W-:-:S02]  /*4b30*/  PRMT R68, R68, 0x7632, R68 ;  /* 0x0000763244447816 */ /* 0x000fc40000000044 */
[C---:B------:R-:W-:Y:S01]  /*4b40*/  PRMT R56, R66.reuse, 0x7632, R56 ;  /* 0x0000763242387816 */ /* 0x040fe20000000038 */
[----:B------:R-:W-:Y:S01]  /*4b50*/  IMAD.U32 R66, R66, 0x10000, RZ ;  /* 0x0001000042427824 */ /* 0x000fe200078e00ff */
[----:B------:R-:W-:Y:S01]  /*4b60*/  SHF.L.U32 R54, R54, 0x10, RZ ;  /* 0x0000001036367819 */ /* 0x000fe200000006ff */
[----:B------:R-:W-:Y:S02]  /*4b70*/  IMAD.U32 R55, R55, 0x10000, RZ ;  /* 0x0001000037377824 */ /* 0x000fe400078e00ff */
[----:B------:R-:W-:Y:S01]  /*4b80*/  FFMA.FTZ R90, R35, R90, R59 ;  /* 0x0000005a235a7223 */ /* 0x000fe2000001003b */
[----:B------:R-:W-:Y:S01]  /*4b90*/  SHF.L.U32 R68, R68, 0x10, RZ ;  /* 0x0000001044447819 */ /* 0x000fe200000006ff */
[----:B------:R-:W-:Y:S01]  /*4ba0*/  FFMA.FTZ R59, R27, R66, R58 ;  /* 0x000000421b3b7223 */ /* 0x000fe2000001003a */
[----:B------:R-:W-:Y:S01]  /*4bb0*/  IMAD.U32 R58, R72, 0x10000, RZ ;  /* 0x00010000483a7824 */ /* 0x000fe200078e00ff */
[----:B------:R-:W-:Y:S01]  /*4bc0*/  SHF.L.U32 R57, R56, 0x10, RZ ;  /* 0x0000001038397819 */ /* 0x000fe200000006ff */
[C---:B------:R-:W-:Y:S01]  /*4bd0*/  FFMA.FTZ R92, R35.reuse, R55, R52 ;  /* 0x00000037235c7223 */ /* 0x040fe20000010034 */
[----:B------:R-:W-:Y:S01]  /*4be0*/  PRMT R72, R72, 0x7632, R72 ;  /* 0x0000763248487816 */ /* 0x000fe20000000048 */
[----:B------:R-:W-:Y:S01]  /*4bf0*/  FFMA.FTZ R91, R35, R54, R91 ;  /* 0x00000036235b7223 */ /* 0x000fe2000001005b */
[----:B------:R-:W-:Y:S01]  /*4c00*/  SHF.L.U32 R56, R69, 0x10, RZ ;  /* 0x0000001045387819 */ /* 0x000fe200000006ff */
[----:B------:R-:W5:Y:S01]  /*4c10*/  LDG.E.128 R52, desc[UR6][R100.64+0x1e000] ;  /* 0x01e0000664347981 */ /* 0x000f62000c1e1d00 */
[----:B------:R-:W-:Y:S01]  /*4c20*/  FFMA.FTZ R68, R25, R68, R62 ;  /* 0x0000004419447223 */ /* 0x000fe2000001003e */
[----:B------:R-:W-:Y:S01]  /*4c30*/  PRMT R69, R69, 0x7632, R69 ;  /* 0x0000763245457816 */ /* 0x000fe20000000045 */
[----:B------:R-:W-:Y:S01]  /*4c40*/  FFMA.FTZ R66, R3, R58, R94 ;  /* 0x0000003a03427223 */ /* 0x000fe2000001005e */
[----:B------:R-:W-:Y:S01]  /*4c50*/  SHF.L.U32 R72, R72, 0x10, RZ ;  /* 0x0000001048487819 */ /* 0x000fe200000006ff */
[----:B------:R-:W-:Y:S01]  /*4c60*/  FFMA.FTZ R62, R34, R57, R59 ;  /* 0x00000039223e7223 */ /* 0x000fe2000001003b */
[----:B------:R-:W-:Y:S01]  /*4c70*/  FFMA.FTZ R61, R33, R56, R68 ;  /* 0x00000038213d7223 */ /* 0x000fe20000010044 */
[----:B------:R-:W-:Y:S01]  /*4c80*/  SHF.L.U32 R69, R69, 0x10, RZ ;  /* 0x0000001045457819 */ /* 0x000fe200000006ff */
[----:B------:R-:W5:Y:S01]  /*4c90*/  LDG.E.128 R56, desc[UR6][R100.64+0x21800] ;  /* 0x0218000664387981 */ /* 0x000f62000c1e1d00 */
[----:B------:R-:W-:Y:S01]  /*4ca0*/  PRMT R63, R73, 0x7632, R63 ;  /* 0x00007632493f7816 */ /* 0x000fe2000000003f */
[----:B------:R-:W-:Y:S01]  /*4cb0*/  FFMA.FTZ R72, R25, R72, R66 ;  /* 0x0000004819487223 */ /* 0x000fe20000010042 */
[----:B------:R-:W-:Y:S01]  /*4cc0*/  SHF.L.U32 R94, R73, 0x10, RZ ;  /* 0x00000010495e7819 */ /* 0x000fe200000006ff */
[----:B------:R-:W-:Y:S01]  /*4cd0*/  FFMA.FTZ R68, R32, R69, R61 ;  /* 0x0000004520447223 */ /* 0x000fe2000001003d */
[C---:B------:R-:W-:Y:S01]  /*4ce0*/  SHF.L.U32 R66, R70.reuse, 0x10, RZ ;  /* 0x0000001046427819 */ /* 0x040fe200000006ff */
[----:B------:R-:W-:Y:S01]  /*4cf0*/  IMAD.U32 R61, R63, 0x10000, RZ ;  /* 0x000100003f3d7824 */ /* 0x000fe200078e00ff */
[----:B------:R-:W-:Y:S01]  /*4d00*/  PRMT R70, R70, 0x7632, R70 ;  /* 0x0000763246467816 */ /* 0x000fe20000000046 */
[----:B------:R-:W-:Y:S01]  /*4d10*/  FFMA.FTZ R65, R33, R94, R72 ;  /* 0x0000005e21417223 */ /* 0x000fe20000010048 */
[----:B------:R-:W-:Y:S01]  /*4d20*/  SHF.L.U32 R60, R67, 0x10, RZ ;  /* 0x00000010433c7819 */ /* 0x000fe200000006ff */
        /* <DEDUP_REMOVED lines=13> */
[----:B------:R-:W-:Y:S02]  /*4e00*/  IMAD.U32 R76, R76, 0x10000, RZ ;  /* 0x000100004c4c7824 */ /* 0x000fe400078e00ff */
[----:B------:R-:W-:Y:S01]  /*4e10*/  FFMA.FTZ R68, R34, R61, R63 ;  /* 0x0000003d22447223 */ /* 0x000fe2000001003f */
[----:B------:R-:W-:Y:S01]  /*4e20*/  SHF.L.U32 R66, R75, 0x10, RZ ;  /* 0x000000104b427819 */ /* 0x000fe200000006ff */
[----:B------:R-:W5:Y:S01]  /*4e30*/  LDG.E.128 R60, desc[UR6][R100.64+0x25000] ;  /* 0x02500006643c7981 */ /* 0x000f62000c1e1d00 */
[----:B------:R-:W-:Y:S01]  /*4e40*/  SHF.L.U32 R70, R67, 0x10, RZ ;  /* 0x0000001043467819 */ /* 0x000fe200000006ff */
[----:B------:R-:W-:Y:S01]  /*4e50*/  FFMA.FTZ R24, R3, R76, R24 ;  /* 0x0000004c03187223 */ /* 0x000fe20000010018 */
[----:B------:R-:W-:Y:S01]  /*4e60*/  PRMT R65, R71, 0x7632, R65 ;  /* 0x0000763247417816 */ /* 0x000fe20000000041 */
[----:B------:R-:W-:Y:S01]  /*4e70*/  FFMA.FTZ R93, R95, R66, R68 ;  /* 0x000000425f5d7223 */ /* 0x000fe20000010044 */
[----:B------:R-:W-:Y:S01]  /*4e80*/  PRMT R67, R77, 0x7632, R67 ;  /* 0x000076324d437816 */ /* 0x000fe20000000043 */
[----:B------:R-:W-:Y:S01]  /*4e90*/  FFMA.FTZ R70, R25, R70, R24 ;  /* 0x0000004619467223 */ /* 0x000fe20000010018 */
[----:B------:R-:W-:Y:S01]  /*4ea0*/  SHF.L.U32 R68, R77, 0x10, RZ ;  /* 0x000000104d447819 */ /* 0x000fe200000006ff */
[----:B------:R-:W-:Y:S01]  /*4eb0*/  IMAD.U32 R24, R65, 0x10000, RZ ;  /* 0x0001000041187824 */ /* 0x000fe200078e00ff */
[----:B------:R-:W-:-:S02]  /*4ec0*/  SHF.L.U32 R67, R67, 0x10, RZ ;  /* 0x0000001043437819 */ /* 0x000fc400000006ff */
[----:B------:R-:W-:Y:S01]  /*4ed0*/  PRMT R75, R75, 0x7632, R75 ;  /* 0x000076324b4b7816 */ /* 0x000fe2000000004b */
[----:B------:R-:W-:Y:S01]  /*4ee0*/  FFMA.FTZ R65, R33, R68, R70 ;  /* 0x0000004421417223 */ /* 0x000fe20000010046 */
[----:B------:R-:W-:Y:S01]  /*4ef0*/  FFMA.FTZ R105, R35, R24, R105 ;  /* 0x0000001823697223 */ /* 0x000fe20000010069 */
[C---:B------:R-:W-:Y:S02]  /*4f00*/  PRMT R24, R78.reuse, 0x7632, R24 ;  /* 0x000076324e187816 */ /* 0x040fe40000000018 */
[----:B------:R-:W-:Y:S01]  /*4f10*/  SHF.L.U32 R78, R78, 0x10, RZ ;  /* 0x000000104e4e7819 */ /* 0x000fe200000006ff */
[----:B------:R-:W-:Y:S01]  /*4f20*/  FFMA.FTZ R72, R32, R67, R65 ;  /* 0x0000004320487223 */ /* 0x000fe20000010041 */
[----:B------:R-:W-:Y:S02]  /*4f30*/  PRMT R73, R80, 0x7632, R73 ;  /* 0x0000763250497816 */ /* 0x000fe40000000049 */
[----:B------:R-:W-:Y:S02]  /*4f40*/  SHF.L.U32 R64, R64, 0x10, RZ ;  /* 0x0000001040407819 */ /* 0x000fe400000006ff */
[----:B------:R-:W-:-:S02]  /*4f50*/  SHF.L.U32 R66, R75, 0x10, RZ ;  /* 0x000000104b427819 */ /* 0x000fc400000006ff */
[----:B------:R-:W-:Y:S01]  /*4f60*/  SHF.L.U32 R80, R80, 0x10, RZ ;  /* 0x0000001050507819 */ /* 0x000fe200000006ff */
[----:B------:R-:W-:Y:S01]  /*4f70*/  FFMA.FTZ R71, R27, R78, R72 ;  /* 0x0000004e1b477223 */ /* 0x000fe20000010048 */
[----:B------:R-:W-:Y:S01]  /*4f80*/  SHF.L.U32 R72, R73, 0x10, RZ ;  /* 0x0000001049487819 */ /* 0x000fe200000006ff */
[C---:B------:R-:W-:Y:S01]  /*4f90*/  FFMA.FTZ R94, R35.reuse, R64, R94 ;  /* 0x00000040235e7223 */ /* 0x040fe2000001005e */
[----:B------:R-:W-:Y:S01]  /*4fa0*/  FFMA.FTZ R93, R35, R66, R93 ;  /* 0x00000042235d7223 */ /* 0x000fe2000001005d */
[----:B------:R-:W-:Y:S01]  /*4fb0*/  FFMA.FTZ R26, R3, R80, R26 ;  /* 0x00000050031a7223 */ /* 0x000fe2000001001a */
[----:B------:R-:W5:Y:S01]  /*4fc0*/  LDG.E.128 R64, desc[UR6][R100.64+0x28800] ;  /* 0x0288000664407981 */ /* 0x000f62000c1e1d00 */
[----:B------:R-:W-:Y:S02]  /*4fd0*/  SHF.L.U32 R69, R24, 0x10, RZ ;  /* 0x0000001018457819 */ /* 0x000fe400000006ff */
[C---:B------:R-:W-:Y:S01]  /*4fe0*/  PRMT R73, R84.reuse, 0x7632, R73 ;  /* 0x0000763254497816 */ /* 0x040fe20000000049 */
[----:B------:R-:W-:Y:S01]  /*4ff0*/  FFMA.FTZ R72, R25, R72, R26 ;  /* 0x0000004819487223 */ /* 0x000fe2000001001a */
[----:B------:R-:W-:-:S02]  /*5000*/  SHF.L.U32 R84, R84, 0x10, RZ ;  /* 0x0000001054547819 */ /* 0x000fc400000006ff */
[----:B------:R-:W-:Y:S01]  /*5010*/  SHF.L.U32 R26, R81, 0x10, RZ ;  /* 0x00000010511a7819 */ /* 0x000fe200000006ff */
[C---:B------:R-:W-:Y:S01]  /*5020*/  IMAD.U32 R70, R79.reuse, 0x10000, RZ ;  /* 0x000100004f467824 */ /* 0x040fe200078e00ff */
[----:B------:R-:W-:Y:S01]  /*5030*/  PRMT R68, R79, 0x7632, R68 ;  /* 0x000076324f447816 */ /* 0x000fe20000000044 */
[----:B------:R-:W-:Y:S01]  /*5040*/  FFMA.FTZ R24, R34, R69, R71 ;  /* 0x0000004522187223 */ /* 0x000fe20000010047 */
[----:B------:R-:W-:Y:S01]  /*5050*/  PRMT R81, R81, 0x7632, R81 ;  /* 0x0000763251517816 */ /* 0x000fe20000000051 */
[----:B------:R-:W-:Y:S02]  /*5060*/  IMAD.U32 R74, R73, 0x10000, RZ ;  /* 0x00010000494a7824 */ /* 0x000fe400078e00ff */
[----:B------:R-:W-:Y:S01]  /*5070*/  FFMA.FTZ R84, R3, R84, R96 ;  /* 0x0000005403547223 */ /* 0x000fe20000010060 */
[----:B------:R-:W-:Y:S01]  /*5080*/  FFMA.FTZ R73, R33, R26, R72 ;  /* 0x0000001a21497223 */ /* 0x000fe20000010048 */
[----:B------:R-:W-:Y:S01]  /*5090*/  SHF.L.U32 R80, R68, 0x10, RZ ;  /* 0x0000001044507819 */ /* 0x000fe200000006ff */
[----:B------:R-:W-:Y:S01]  /*50a0*/  FFMA.FTZ R24, R95, R70, R24 ;  /* 0x000000465f187223 */ /* 0x000fe20000010018 */
[----:B------:R-:W-:Y:S01]  /*50b0*/  SHF.L.U32 R81, R81, 0x10, RZ ;  /* 0x0000001051517819 */ /* 0x000fe200000006ff */
[----:B------:R-:W-:Y:S01]  /*50c0*/  FFMA.FTZ R74, R25, R74, R84 ;  /* 0x0000004a194a7223 */ /* 0x000fe20000010054 */
[C---:B------:R-:W-:Y:S01]  /*50d0*/  SHF.L.U32 R72, R85.reuse, 0x10, RZ ;  /* 0x0000001055487819 */ /* 0x040fe200000006ff */
[----:B------:R-:W5:Y:S01]  /*50e0*/  LDG.E.128 R68, desc[UR6][R100.64+0x2c000] ;  /* 0x02c0000664447981 */ /* 0x000f62000c1e1d00 */
[----:B------:R-:W-:Y:S01]  /*50f0*/  PRMT R85, R85, 0x7632, R85 ;  /* 0x0000763255557816 */ /* 0x000fe20000000055 */
[----:B------:R-:W-:Y:S01]  /*5100*/  FFMA.FTZ R80, R35, R80, R24 ;  /* 0x0000005023507223 */ /* 0x000fe20000010018 */
[----:B------:R-:W-:Y:S01]  /*5110*/  FFMA.FTZ R26, R32, R81, R73 ;  /* 0x00000051201a7223 */ /* 0x000fe20000010049 */
[----:B------:R-:W-:Y:S01]  /*5120*/  FFMA.FTZ R73, R33, R72, R74 ;  /* 0x0000004821497223 */ /* 0x000fe2000001004a */
[----:B------:R-:W-:Y:S01]  /*5130*/  SHF.L.U32 R85, R85, 0x10, RZ ;  /* 0x0000001055557819 */ /* 0x000fe200000006ff */
[C---:B------:R-:W-:Y:S01]  /*5140*/  IMAD.U32 R24, R82.reuse, 0x10000, RZ ;  /* 0x0001000052187824 */ /* 0x040fe200078e00ff */
[----:B------:R-:W-:-:S02]  /*5150*/  PRMT R82, R82, 0x7632, R82 ;  /* 0x0000763252527816 */ /* 0x000fc40000000052 */
[----:B------:R-:W-:Y:S01]  /*5160*/  PRMT R72, R86, 0x7632, R72 ;  /* 0x0000763256487816 */ /* 0x000fe20000000048 */
[----:B------:R-:W-:Y:S01]  /*5170*/  FFMA.FTZ R85, R32, R85, R73 ;  /* 0x0000005520557223 */ /* 0x000fe20000010049 */
[----:B------:R-:W-:Y:S01]  /*5180*/  SHF.L.U32 R86, R86, 0x10, RZ ;  /* 0x0000001056567819 */ /* 0x000fe200000006ff */
[C---:B------:R-:W-:Y:S01]  /*5190*/  FFMA.FTZ R75, R27.reuse, R24, R26 ;  /* 0x000000181b4b7223 */ /* 0x040fe2000001001a */
[----:B------:R-:W-:Y:S02]  /*51a0*/  SHF.L.U32 R73, R82, 0x10, RZ ;  /* 0x0000001052497819 */ /* 0x000fe400000006ff */
[----:B------:R-:W-:Y:S01]  /*51b0*/  SHF.L.U32 R77, R72, 0x10, RZ ;  /* 0x00000010484d7819 */ /* 0x000fe200000006ff */
[----:B------:R-:W-:Y:S01]  /*51c0*/  FFMA.FTZ R86, R27, R86, R85 ;  /* 0x000000561b567223 */ /* 0x000fe20000010055 */
[----:B------:R-:W-:Y:S01]  /*51d0*/  SHF.L.U32 R26, R83, 0x10, RZ ;  /* 0x00000010531a7819 */ /* 0x000fe200000006ff */
[----:B------:R-:W-:Y:S01]  /*51e0*/  FFMA.FTZ R76, R34, R73, R75 ;  /* 0x00000049224c7223 */ /* 0x000fe2000001004b */
[C---:B------:R-:W-:Y:S01]  /*51f0*/  PRMT R79, R20.reuse, 0x7632, R79 ;  /* 0x00007632144f7816 */ /* 0x040fe2000000004f */
[----:B------:R-:W5:Y:S01]  /*5200*/  LDG.E.128 R72, desc[UR6][R100.64+0x2f800] ;  /* 0x02f8000664487981 */ /* 0x000f62000c1e1d00 */
[----:B------:R-:W-:Y:S01]  /*5210*/  SHF.L.U32 R20, R20, 0x10, RZ ;  /* 0x0000001014147819 */ /* 0x000fe200000006ff */
[----:B------:R-:W-:Y:S01]  /*5220*/  FFMA.FTZ R77, R34, R77, R86 ;  /* 0x0000004d224d7223 */ /* 0x000fe20000010056 */
[----:B------:R-:W-:-:S02]  /*5230*/  IMAD.U32 R78, R87, 0x10000, RZ ;  /* 0x00010000574e7824 */ /* 0x000fc400078e00ff */
        /* <DEDUP_REMOVED lines=9> */
[----:B------:R-:W-:Y:S02]  /*52d0*/  SHF.L.U32 R24, R24, 0x10, RZ ;  /* 0x0000001018187819 */ /* 0x000fe400000006ff */
[----:B------:R-:W-:Y:S01]  /*52e0*/  SHF.L.U32 R20, R87, 0x10, RZ ;  /* 0x0000001057147819 */ /* 0x000fe200000006ff */
[----:B------:R-:W-:Y:S01]  /*52f0*/  FFMA.FTZ R33, R33, R78, R76 ;  /* 0x0000004e21217223 */ /* 0x000fe2000001004c */
[----:B------:R-:W-:Y:S01]  /*5300*/  SHF.L.U32 R21, R21, 0x10, RZ ;  /* 0x0000001015157819 */ /* 0x000fe200000006ff */
[C---:B------:R-:W-:Y:S01]  /*5310*/  FFMA.FTZ R81, R35.reuse, R24, R26 ;  /* 0x0000001823517223 */ /* 0x040fe2000001001a */
[C---:B------:R-:W-:Y:S01]  /*5320*/  PRMT R24, R22.reuse, 0x7632, R24 ;  /* 0x0000763216187816 */ /* 0x040fe20000000018 */
[----:B------:R-:W-:Y:S01]  /*5330*/  FFMA.FTZ R3, R35, R20, R77 ;  /* 0x0000001423037223 */ /* 0x000fe2000001004d */
[----:B------:R-:W-:Y:S01]  /*5340*/  SHF.L.U32 R22, R22, 0x10, RZ ;  /* 0x0000001016167819 */ /* 0x000fe200000006ff */
[----:B------:R-:W-:Y:S01]  /*5350*/  FFMA.FTZ R20, R32, R21, R33 ;  /* 0x0000001520147223 */ /* 0x000fe20000010021 */
[----:B------:R-:W-:-:S02]  /*5360*/  PRMT R86, R23, 0x7632, R86 ;  /* 0x0000763217567816 */ /* 0x000fc40000000056 */
[----:B------:R-:W-:Y:S01]  /*5370*/  SHF.L.U32 R26, R23, 0x10, RZ ;  /* 0x00000010171a7819 */ /* 0x000fe200000006ff */
[----:B------:R-:W-:Y:S02]  /*5380*/  FFMA.FTZ R27, R27, R22, R20 ;  /* 0x000000161b1b7223 */ /* 0x000fe40000010014 */
[----:B------:R-:W5:Y:S01]  /*5390*/  LDG.E.128 R20, desc[UR6][R100.64+0x33000] ;  /* 0x0330000664147981 */ /* 0x000f62000c1e1d00 */
[----:B--2---:R-:W-:Y:S01]  /*53a0*/  PRMT R25, R4, 0x7632, R25 ;  /* 0x0000763204197816 */ /* 0x004fe20000000019 */
[----:B------:R-:W-:Y:S01]  /*53b0*/  IMAD.U32 R32, R16, 0x10000, RZ ;  /* 0x0001000010207824 */ /* 0x000fe200078e00ff */
[----:B------:R-:W-:Y:S02]  /*53c0*/  SHF.L.U32 R4, R4, 0x10, RZ ;  /* 0x0000001004047819 */ /* 0x000fe400000006ff */
[----:B------:R-:W-:Y:S02]  /*53d0*/  PRMT R33, R16, 0x7632, R33 ;  /* 0x0000763210217816 */ /* 0x000fe40000000021 */
[----:B------:R-:W-:Y:S01]  /*53e0*/  SHF.L.U32 R16, R25, 0x10, RZ ;  /* 0x0000001019107819 */ /* 0x000fe200000006ff */
[----:B------:R-:W-:Y:S01]  /*53f0*/  FFMA.FTZ R4, R32, R4, R97 ;  /* 0x0000000420047223 */ /* 0x000fe20000010061 */
[----:B------:R-:W-:Y:S01]  /*5400*/  SHF.L.U32 R33, R33, 0x10, RZ ;  /* 0x0000001021217819 */ /* 0x000fe200000006ff */
[----:B------:R-:W-:Y:S01]  /*5410*/  IMAD.U32 R82, R17, 0x10000, RZ ;  /* 0x0001000011527824 */ /* 0x000fe200078e00ff */
[----:B------:R-:W-:-:S02]  /*5420*/  SHF.L.U32 R25, R24, 0x10, RZ ;  /* 0x0000001018197819 */ /* 0x000fc400000006ff */
[----:B------:R-:W-:Y:S01]  /*5430*/  SHF.L.U32 R77, R5, 0x10, RZ ;  /* 0x00000010054d7819 */ /* 0x000fe200000006ff */
[----:B------:R-:W-:Y:S01]  /*5440*/  FFMA.FTZ R79, R33, R16, R4 ;  /* 0x00000010214f7223 */ /* 0x000fe20000010004 */
[----:B------:R-:W-:Y:S02]  /*5450*/  PRMT R5, R5, 0x7632, R5 ;  /* 0x0000763205057816 */ /* 0x000fe40000000005 */
[----:B------:R-:W-:Y:S01]  /*5460*/  PRMT R17, R17, 0x7632, R17 ;  /* 0x0000763211117816 */ /* 0x000fe20000000011 */
[----:B------:R-:W-:Y:S01]  /*5470*/  FFMA.FTZ R4, R34, R25, R27 ;  /* 0x0000001922047223 */ /* 0x000fe2000001001b */
[----:B------:R-:W-:Y:S01]  /*5480*/  SHF.L.U32 R5, R5, 0x10, RZ ;  /* 0x0000001005057819 */ /* 0x000fe200000006ff */
[----:B------:R-:W-:Y:S01]  /*5490*/  FFMA.FTZ R77, R82, R77, R79 ;  /* 0x0000004d524d7223 */ /* 0x000fe2000001004f */
[----:B------:R-:W-:Y:S02]  /*54a0*/  SHF.L.U32 R34, R17, 0x10, RZ ;  /* 0x0000001011227819 */ /* 0x000fe400000006ff */
[----:B------:R-:W-:-:S02]  /*54b0*/  PRMT R16, R6, 0x7632, R16 ;  /* 0x0000763206107816 */ /* 0x000fc40000000010 */
[----:B------:R-:W-:Y:S02]  /*54c0*/  SHF.L.U32 R24, R6, 0x10, RZ ;  /* 0x0000001006187819 */ /* 0x000fe400000006ff */
[C---:B------:R-:W-:Y:S02]  /*54d0*/  PRMT R84, R18.reuse, 0x7632, R84 ;  /* 0x0000763212547816 */ /* 0x040fe40000000054 */
[----:B------:R-:W-:Y:S01]  /*54e0*/  SHF.L.U32 R83, R18, 0x10, RZ ;  /* 0x0000001012537819 */ /* 0x000fe200000006ff */
[----:B------:R-:W-:Y:S01]  /*54f0*/  FFMA.FTZ R18, R34, R5, R77 ;  /* 0x0000000522127223 */ /* 0x000fe2000001004d */
[--C-:B------:R-:W-:Y:S01]  /*5500*/  FFMA.FTZ R6, R95, R26, R4.reuse ;  /* 0x0000001a5f067223 */ /* 0x100fe20000010004 */
[----:B------:R-:W-:Y:S01]  /*5510*/  IMAD.U32 R5, R16, 0x10000, RZ ;  /* 0x0001000010057824 */ /* 0x000fe200078e00ff */
[C---:B---3--:R-:W-:Y:S01]  /*5520*/  PRMT R4, R8.reuse, 0x7632, R4 ;  /* 0x0000763208047816 */ /* 0x048fe20000000004 */
[----:B------:R-:W2:Y:S01]  /*5530*/  LDG.E.128 R76, desc[UR6][R102.64+0x2800] ;  /* 0x00280006664c7981 */ /* 0x000ea2000c1e1d00 */
[----:B------:R-:W-:Y:S01]  /*5540*/  SHF.L.U32 R16, R8, 0x10, RZ ;  /* 0x0000001008107819 */ /* 0x000fe200000006ff */
[----:B------:R-:W-:Y:S01]  /*5550*/  FFMA.FTZ R17, R83, R24, R18 ;  /* 0x0000001853117223 */ /* 0x000fe20000010012 */
[----:B------:R-:W-:Y:S01]  /*5560*/  SHF.L.U32 R84, R84, 0x10, RZ ;  /* 0x0000001054547819 */ /* 0x000fe200000006ff */
[----:B------:R-:W3:Y:S01]  /*5570*/  LDG.E.128 R24, desc[UR6][R100.64+0x2800] ;  /* 0x0028000664187981 */ /* 0x000ee2000c1e1d00 */
        /* <DEDUP_REMOVED lines=8> */
[--C-:B------:R-:W-:Y:S02]  /*5600*/  FFMA.FTZ R5, R85, R4, R8.reuse ;  /* 0x0000000455057223 */ /* 0x100fe40000010008 */
[----:B------:R-:W-:Y:S01]  /*5610*/  FFMA.FTZ R17, R82, R17, R87 ;  /* 0x0000001152117223 */ /* 0x000fe20000010057 */
[----:B------:R-:W-:Y:S02]  /*5620*/  PRMT R19, R19, 0x7632, R19 ;  /* 0x0000763213137816 */ /* 0x000fe40000000013 */
[----:B------:R-:W-:Y:S02]  /*5630*/  PRMT R7, R7, 0x7632, R7 ;  /* 0x0000763207077816 */ /* 0x000fe40000000007 */
[C---:B----4-:R-:W-:Y:S02]  /*5640*/  PRMT R8, R28.reuse, 0x7632, R8 ;  /* 0x000076321c087816 */ /* 0x050fe40000000008 */
[----:B------:R-:W-:-:S02]  /*5650*/  SHF.L.U32 R87, R28, 0x10, RZ ;  /* 0x000000101c577819 */ /* 0x000fc400000006ff */
[----:B------:R-:W-:Y:S02]  /*5660*/  SHF.L.U32 R9, R9, 0x10, RZ ;  /* 0x0000001009097819 */ /* 0x000fe400000006ff */
        /* <DEDUP_REMOVED lines=10> */
[----:B------:R-:W-:Y:S01]  /*5710*/  FFMA.FTZ R17, R33, R8, R104 ;  /* 0x0000000821117223 */ /* 0x000fe20000010068 */
[C---:B------:R-:W-:Y:S01]  /*5720*/  SHF.L.U32 R8, R10.reuse, 0x10, RZ ;  /* 0x000000100a087819 */ /* 0x040fe200000006ff */
[----:B------:R-:W4:Y:S01]  /*5730*/  LDG.E.128 R4, desc[UR6][R100.64+0x6000] ;  /* 0x0060000664047981 */ /* 0x000f22000c1e1d00 */
        /* <DEDUP_REMOVED lines=8> */
[----:B------:R-:W-:-:S02]  /*57c0*/  PRMT R16, R11, 0x7632, R16 ;  /* 0x000076320b107816 */ /* 0x000fc40000000010 */
[----:B------:R-:W-:Y:S02]  /*57d0*/  SHF.L.U32 R18, R11, 0x10, RZ ;  /* 0x000000100b127819 */ /* 0x000fe400000006ff */
[C---:B-----5:R-:W-:Y:S01]  /*57e0*/  PRMT R95, R12.reuse, 0x7632, R95 ;  /* 0x000076320c5f7816 */ /* 0x060fe2000000005f */
[----:B------:R-:W5:Y:S01]  /*57f0*/  LDG.E.128 R8, desc[UR6][R100.64+0x9800] ;  /* 0x0098000664087981 */ /* 0x000f62000c1e1d00 */
[----:B------:R-:W-:Y:S01]  /*5800*/  SHF.L.U32 R97, R12, 0x10, RZ ;  /* 0x000000100c617819 */ /* 0x000fe200000006ff */
[----:B------:R-:W-:Y:S01]  /*5810*/  FFMA.FTZ R28, R84, R17, R19 ;  /* 0x00000011541c7223 */ /* 0x000fe20000010013 */
[----:B------:R-:W-:Y:S01]  /*5820*/  FFMA.FTZ R29, R83, R96, R98 ;  /* 0x00000060531d7223 */ /* 0x000fe20000010062 */
[----:B------:R-:W-:Y:S01]  /*5830*/  IMAD.U32 R19, R30, 0x10000, RZ ;  /* 0x000100001e137824 */ /* 0x000fe200078e00ff */
[----:B------:R-:W-:Y:S01]  /*5840*/  SHF.L.U32 R30, R95, 0x10, RZ ;  /* 0x000000105f1e7819 */ /* 0x000fe200000006ff */
[----:B------:R-:W-:Y:S01]  /*5850*/  FFMA.FTZ R88, R32, R97, R88 ;  /* 0x0000006120587223 */ /* 0x000fe20000010058 */
[----:B------:R-:W-:Y:S01]  /*5860*/  FFMA.FTZ R17, R85, R18, R28 ;  /* 0x0000001255117223 */ /* 0x000fe2000001001c */
[----:B------:R-:W-:Y:S01]  /*5870*/  SHF.L.U32 R95, R16, 0x10, RZ ;  /* 0x00000010105f7819 */ /* 0x000fe200000006ff */
[----:B------:R-:W-:Y:S01]  /*5880*/  FFMA.FTZ R28, R84, R19, R29 ;  /* 0x00000013541c7223 */ /* 0x000fe2000001001d */
[----:B------:R-:W-:Y:S01]  /*5890*/  PRMT R16, R13, 0x7632, R16 ;  /* 0x000076320d107816 */ /* 0x000fe20000000010 */
[----:B------:R-:W-:Y:S01]  /*58a0*/  FFMA.FTZ R29, R33, R30, R88 ;  /* 0x0000001e211d7223 */ /* 0x000fe20000010058 */
[----:B------:R-:W-:-:S02]  /*58b0*/  SHF.L.U32 R19, R13, 0x10, RZ ;  /* 0x000000100d137819 */ /* 0x000fc400000006ff */
[C---:B------:R-:W-:Y:S01]  /*58c0*/  PRMT R12, R31.reuse, 0x7632, R12 ;  /* 0x000076321f0c7816 */ /* 0x040fe2000000000c */
[----:B------:R-:W-:Y:S01]  /*58d0*/  FFMA.FTZ R95, R86, R95, R17 ;  /* 0x0000005f565f7223 */ /* 0x000fe20000010011 */
[----:B------:R-:W-:Y:S01]  /*58e0*/  SHF.L.U32 R18, R31, 0x10, RZ ;  /* 0x000000101f127819 */ /* 0x000fe200000006ff */
[----:B------:R-:W-:Y:S01]  /*58f0*/  FFMA.FTZ R19, R82, R19, R29 ;  /* 0x0000001352137223 */ /* 0x000fe2000001001d */
[----:B------:R-:W-:Y:S01]  /*5900*/  SHF.L.U32 R17, R16, 0x10, RZ ;  /* 0x0000001010117819 */ /* 0x000fe200000006ff */
[----:B------:R-:W-:Y:S01]  /*5910*/  IMAD.U32 R13, R12, 0x10000, RZ ;  /* 0x000100000c0d7824 */ /* 0x000fe200078e00ff */
[C---:B------:R-:W-:Y:S01]  /*5920*/  PRMT R12, R14.reuse, 0x7632, R12 ;  /* 0x000076320e0c7816 */ /* 0x040fe2000000000c */
[--C-:B------:R-:W-:Y:S01]  /*5930*/  FFMA.FTZ R18, R85, R18, R28.reuse ;  /* 0x0000001255127223 */ /* 0x100fe2000001001c */
[----:B------:R-:W-:Y:S01]  /*5940*/  SHF.L.U32 R14, R14, 0x10, RZ ;  /* 0x000000100e0e7819 */ /* 0x000fe200000006ff */
[----:B------:R-:W-:Y:S01]  /*5950*/  FFMA.FTZ R16, R34, R17, R19 ;  /* 0x0000001122107223 */ /* 0x000fe20000010013 */
[----:B------:R-:W-:Y:S01]  /*5960*/  PRMT R28, R36, 0x7632, R28 ;  /* 0x00007632241c7816 */ /* 0x000fe2000000001c */
[----:B------:R-:W-:Y:S01]  /*5970*/  FFMA.FTZ R88, R86, R13, R18 ;  /* 0x0000000d56587223 */ /* 0x000fe20000010012 */
[----:B------:R-:W-:Y:S01]  /*5980*/  SHF.L.U32 R36, R36, 0x10, RZ ;  /* 0x0000001024247819 */ /* 0x000fe200000006ff */
[----:B------:R-:W-:Y:S01]  /*5990*/  FFMA.FTZ R29, R83, R14, R16 ;  /* 0x0000000e531d7223 */ /* 0x000fe20000010010 */
[----:B------:R-:W-:Y:S01]  /*59a0*/  SHF.L.U32 R13, R12, 0x10, RZ ;  /* 0x000000100c0d7819 */ /* 0x000fe200000006ff */
[----:B------:R-:W-:Y:S01]  /*59b0*/  IMAD.U32 R28, R28, 0x10000, RZ ;  /* 0x000100001c1c7824 */ /* 0x000fe200078e00ff */
[----:B------:R-:W5:Y:S01]  /*59c0*/  LDG.E.128 R16, desc[UR6][R100.64+0xd000] ;  /* 0x00d0000664107981 */ /* 0x000f62000c1e1d00 */
[----:B------:R-:W-:-:S02]  /*59d0*/  FFMA.FTZ R36, R32, R36, R89 ;  /* 0x0000002420247223 */ /* 0x000fc40000010059 */
[----:B------:R-:W-:Y:S01]  /*59e0*/  FFMA.FTZ R14, R84, R13, R29 ;  /* 0x0000000d540e7223 */ /* 0x000fe2000001001d */
[----:B------:R-:W-:Y:S01]  /*59f0*/  SHF.L.U32 R13, R37, 0x10, RZ ;  /* 0x00000010250d7819 */ /* 0x000fe200000006ff */
[----:B------:R-:W-:Y:S01]  /*5a00*/  FFMA.FTZ R31, R33, R28, R36 ;  /* 0x0000001c211f7223 */ /* 0x000fe20000010024 */
[----:B------:R-:W-:Y:S02]  /*5a10*/  PRMT R37, R37, 0x7632, R37 ;  /* 0x0000763225257816 */ /* 0x000fe40000000025 */
[----:B------:R-:W-:Y:S01]  /*5a20*/  PRMT R28, R15, 0x7632, R28 ;  /* 0x000076320f1c7816 */ /* 0x000fe2000000001c */
[----:B------:R-:W-:Y:S01]  /*5a30*/  FFMA.FTZ R31, R82, R13, R31 ;  /* 0x0000000d521f7223 */ /* 0x000fe2000001001f */
[----:B------:R-:W-:Y:S02]  /*5a40*/  SHF.L.U32 R37, R37, 0x10, RZ ;  /* 0x0000001025257819 */ /* 0x000fe400000006ff */
[----:B------:R-:W-:Y:S01]  /*5a50*/  SHF.L.U32 R12, R15, 0x10, RZ ;  /* 0x000000100f0c7819 */ /* 0x000fe200000006ff */
[----:B------:R-:W-:Y:S01]  /*5a60*/  IMAD.U32 R89, R28, 0x10000, RZ ;  /* 0x000100001c597824 */ /* 0x000fe200078e00ff */
[----:B------:R-:W-:-:S02]  /*5a70*/  PRMT R36, R40, 0x7632, R36 ;  /* 0x0000763228247816 */ /* 0x000fc40000000024 */
        /* <DEDUP_REMOVED lines=8> */
[----:B------:R-:W5:Y:S01]  /*5b00*/  LDG.E.128 R12, desc[UR6][R100.64+0x10800] ;  /* 0x01080006640c7981 */ /* 0x000f62000c1e1d00 */
[----:B------:R-:W-:Y:S01]  /*5b10*/  FFMA.FTZ R89, R86, R89, R29 ;  /* 0x0000005956597223 */ /* 0x000fe2000001001d */
[----:B------:R-:W-:Y:S01]  /*5b20*/  PRMT R28, R41, 0x7632, R28 ;  /* 0x00007632291c7816 */ /* 0x000fe2000000001c */
[----:B------:R-:W-:Y:S01]  /*5b30*/  FFMA.FTZ R97, R33, R36, R92 ;  /* 0x0000002421617223 */ /* 0x000fe2000001005c */
[----:B------:R-:W-:-:S02]  /*5b40*/  SHF.L.U32 R41, R41, 0x10, RZ ;  /* 0x0000001029297819 */ /* 0x000fc400000006ff */
[----:B------:R-:W-:Y:S01]  /*5b50*/  SHF.L.U32 R29, R38, 0x10, RZ ;  /* 0x00000010261d7819 */ /* 0x000fe200000006ff */
[C---:B------:R-:W-:Y:S01]  /*5b60*/  IMAD.U32 R38, R39.reuse, 0x10000, RZ ;  /* 0x0001000027267824 */ /* 0x040fe200078e00ff */
[----:B------:R-:W-:Y:S01]  /*5b70*/  SHF.L.U32 R37, R28, 0x10, RZ ;  /* 0x000000101c257819 */ /* 0x000fe200000006ff */
[----:B------:R-:W-:Y:S02]  /*5b80*/  FFMA.FTZ R97, R82, R41, R97 ;  /* 0x0000002952617223 */ /* 0x000fe40000010061 */
[----:B------:R-:W-:Y:S01]  /*5b90*/  FFMA.FTZ R40, R84, R29, R31 ;  /* 0x0000001d54287223 */ /* 0x000fe2000001001f */
[----:B------:R-:W-:Y:S01]  /*5ba0*/  PRMT R41, R42, 0x7632, R41 ;  /* 0x000076322a297816 */ /* 0x000fe20000000029 */
[----:B------:R-:W-:Y:S01]  /*5bb0*/  FFMA.FTZ R92, R34, R37, R97 ;  /* 0x00000025225c7223 */ /* 0x000fe20000010061 */
[----:B------:R-:W-:Y:S01]  /*5bc0*/  PRMT R36, R39, 0x7632, R36 ;  /* 0x0000763227247816 */ /* 0x000fe20000000024 */
[--C-:B------:R-:W-:Y:S01]  /*5bd0*/  FFMA.FTZ R39, R85, R38, R40.reuse ;  /* 0x0000002655277223 */ /* 0x100fe20000010028 */
[----:B------:R-:W-:Y:S01]  /*5be0*/  SHF.L.U32 R42, R42, 0x10, RZ ;  /* 0x000000102a2a7819 */ /* 0x000fe200000006ff */
[----:B------:R-:W5:Y:S01]  /*5bf0*/  LDG.E.128 R28, desc[UR6][R100.64+0x14000] ;  /* 0x01400006641c7981 */ /* 0x000f62000c1e1d00 */
        /* <DEDUP_REMOVED lines=9> */
[C---:B------:R-:W-:Y:S01]  /*5c90*/  SHF.L.U32 R97, R48.reuse, 0x10, RZ ;  /* 0x0000001030617819 */ /* 0x040fe200000006ff */
[----:B------:R-:W-:Y:S01]  /*5ca0*/  FFMA.FTZ R99, R33, R40, R44 ;  /* 0x0000002821637223 */ /* 0x000fe2000001002c */
[----:B------:R-:W-:Y:S01]  /*5cb0*/  PRMT R48, R48, 0x7632, R48 ;  /* 0x0000763230307816 */ /* 0x000fe20000000030 */
[----:B------:R-:W-:Y:S01]  /*5cc0*/  FFMA.FTZ R91, R86, R37, R39 ;  /* 0x00000025565b7223 */ /* 0x000fe20000010027 */
[----:B------:R-:W-:Y:S01]  /*5cd0*/  PRMT R40, R45, 0x7632, R40 ;  /* 0x000076322d287816 */ /* 0x000fe20000000028 */
[----:B------:R-:W-:Y:S01]  /*5ce0*/  FFMA.FTZ R41, R85, R36, R38 ;  /* 0x0000002455297223 */ /* 0x000fe20000010026 */
[----:B------:R-:W-:Y:S01]  /*5cf0*/  SHF.L.U32 R45, R45, 0x10, RZ ;  /* 0x000000102d2d7819 */ /* 0x000fe200000006ff */
[----:B------:R-:W5:Y:S01]  /*5d00*/  LDG.E.128 R36, desc[UR6][R100.64+0x17800] ;  /* 0x0178000664247981 */ /* 0x000f62000c1e1d00 */
[----:B------:R-:W-:Y:S01]  /*5d10*/  PRMT R43, R43, 0x7632, R43 ;  /* 0x000076322b2b7816 */ /* 0x000fe2000000002b */
[----:B------:R-:W-:Y:S01]  /*5d20*/  FFMA.FTZ R90, R32, R97, R90 ;  /* 0x00000061205a7223 */ /* 0x000fe2000001005a */
[----:B------:R-:W-:Y:S01]  /*5d30*/  IMAD.U32 R48, R48, 0x10000, RZ ;  /* 0x0001000030307824 */ /* 0x000fe200078e00ff */
[----:B------:R-:W-:Y:S01]  /*5d40*/  SHF.L.U32 R97, R40, 0x10, RZ ;  /* 0x0000001028617819 */ /* 0x000fe200000006ff */
[----:B------:R-:W-:Y:S01]  /*5d50*/  FFMA.FTZ R45, R82, R45, R99 ;  /* 0x0000002d522d7223 */ /* 0x000fe20000010063 */
[----:B------:R-:W-:Y:S01]  /*5d60*/  SHF.L.U32 R99, R49, 0x10, RZ ;  /* 0x0000001031637819 */ /* 0x000fe200000006ff */
[----:B------:R-:W-:Y:S01]  /*5d70*/  FFMA.FTZ R107, R33, R48, R90 ;  /* 0x00000030216b7223 */ /* 0x000fe2000001005a */
[----:B------:R-:W-:-:S02]  /*5d80*/  PRMT R49, R49, 0x7632, R49 ;  /* 0x0000763231317816 */ /* 0x000fc40000000031 */
[----:B------:R-:W-:Y:S01]  /*5d90*/  SHF.L.U32 R43, R43, 0x10, RZ ;  /* 0x000000102b2b7819 */ /* 0x000fe200000006ff */
[----:B------:R-:W-:Y:S01]  /*5da0*/  FFMA.FTZ R42, R34, R97, R45 ;  /* 0x00000061222a7223 */ /* 0x000fe2000001002d */
[----:B------:R-:W-:Y:S01]  /*5db0*/  SHF.L.U32 R40, R46, 0x10, RZ ;  /* 0x000000102e287819 */ /* 0x000fe200000006ff */
[----:B------:R-:W-:Y:S01]  /*5dc0*/  FFMA.FTZ R99, R82, R99, R107 ;  /* 0x0000006352637223 */ /* 0x000fe2000001006b */
[----:B------:R-:W-:Y:S01]  /*5dd0*/  PRMT R46, R46, 0x7632, R46 ;  /* 0x000076322e2e7816 */ /* 0x000fe2000000002e */
[----:B------:R-:W-:Y:S02]  /*5de0*/  IMAD.U32 R49, R49, 0x10000, RZ ;  /* 0x0001000031317824 */ /* 0x000fe400078e00ff */
[----:B------:R-:W-:Y:S01]  /*5df0*/  FFMA.FTZ R90, R86, R43, R41 ;  /* 0x0000002b565a7223 */ /* 0x000fe20000010029 */
[----:B------:R-:W-:Y:S01]  /*5e00*/  FFMA.FTZ R43, R83, R40, R42 ;  /* 0x00000028532b7223 */ /* 0x000fe2000001002a */
[----:B------:R-:W-:Y:S01]  /*5e10*/  PRMT R40, R50, 0x7632, R40 ;  /* 0x0000763232287816 */ /* 0x000fe20000000028 */
[----:B------:R-:W-:Y:S01]  /*5e20*/  FFMA.FTZ R42, R34, R49, R99 ;  /* 0x00000031222a7223 */ /* 0x000fe20000010063 */
[----:B------:R-:W-:-:S02]  /*5e30*/  SHF.L.U32 R41, R46, 0x10, RZ ;  /* 0x000000102e297819 */ /* 0x000fc400000006ff */
[----:B------:R-:W-:Y:S01]  /*5e40*/  SHF.L.U32 R50, R50, 0x10, RZ ;  /* 0x0000001032327819 */ /* 0x000fe200000006ff */
[----:B------:R-:W-:Y:S01]  /*5e50*/  IMAD.U32 R45, R40, 0x10000, RZ ;  /* 0x00010000282d7824 */ /* 0x000fe200078e00ff */
[C---:B------:R-:W-:Y:S01]  /*5e60*/  PRMT R44, R47.reuse, 0x7632, R44 ;  /* 0x000076322f2c7816 */ /* 0x040fe2000000002c */
[----:B------:R-:W-:Y:S01]  /*5e70*/  FFMA.FTZ R46, R84, R41, R43 ;  /* 0x00000029542e7223 */ /* 0x000fe2000001002b */
[----:B------:R-:W-:Y:S01]  /*5e80*/  SHF.L.U32 R48, R47, 0x10, RZ ;  /* 0x000000102f307819 */ /* 0x000fe200000006ff */
[----:B------:R-:W-:Y:S01]  /*5e90*/  FFMA.FTZ R47, R83, R50, R42 ;  /* 0x00000032532f7223 */ /* 0x000fe2000001002a */
[C---:B------:R-:W-:Y:S01]  /*5ea0*/  SHF.L.U32 R49, R52.reuse, 0x10, RZ ;  /* 0x0000001034317819 */ /* 0x040fe200000006ff */
[----:B------:R-:W5:Y:S01]  /*5eb0*/  LDG.E.128 R40, desc[UR6][R100.64+0x1b000] ;  /* 0x01b0000664287981 */ /* 0x000f62000c1e1d00 */
[----:B------:R-:W-:Y:S01]  /*5ec0*/  PRMT R52, R52, 0x7632, R52 ;  /* 0x0000763234347816 */ /* 0x000fe20000000034 */
[----:B------:R-:W-:Y:S01]  /*5ed0*/  FFMA.FTZ R45, R84, R45, R47 ;  /* 0x0000002d542d7223 */ /* 0x000fe2000001002f */
        /* <DEDUP_REMOVED lines=24> */
[C---:B------:R-:W-:Y:S01]  /*6060*/  IMAD.U32 R53, R57.reuse, 0x10000, RZ ;  /* 0x0001000039357824 */ /* 0x040fe200078e00ff */
[----:B------:R-:W-:-:S02]  /*6070*/  PRMT R57, R57, 0x7632, R57 ;  /* 0x0000763239397816 */ /* 0x000fc40000000039 */
[----:B------:R-:W-:Y:S01]  /*6080*/  SHF.L.U32 R49, R54, 0x10, RZ ;  /* 0x0000001036317819 */ /* 0x000fe200000006ff */
[----:B------:R-:W-:Y:S01]  /*6090*/  FFMA.FTZ R51, R83, R48, R50 ;  /* 0x0000003053337223 */ /* 0x000fe20000010032 */
[----:B------:R-:W-:Y:S01]  /*60a0*/  SHF.L.U32 R57, R57, 0x10, RZ ;  /* 0x0000001039397819 */ /* 0x000fe200000006ff */
[----:B------:R-:W-:Y:S01]  /*60b0*/  FFMA.FTZ R53, R82, R53, R97 ;  /* 0x0000003552357223 */ /* 0x000fe20000010061 */
[----:B------:R-:W-:Y:S01]  /*60c0*/  SHF.L.U32 R54, R58, 0x10, RZ ;  /* 0x000000103a367819 */ /* 0x000fe200000006ff */
[----:B------:R-:W-:Y:S01]  /*60d0*/  FFMA.FTZ R50, R84, R49, R51 ;  /* 0x0000003154327223 */ /* 0x000fe20000010033 */
[C---:B------:R-:W-:Y:S01]  /*60e0*/  SHF.L.U32 R48, R55.reuse, 0x10, RZ ;  /* 0x0000001037307819 */ /* 0x040fe200000006ff */
[----:B------:R-:W-:Y:S01]  /*60f0*/  IMAD.U32 R49, R60, 0x10000, RZ ;  /* 0x000100003c317824 */ /* 0x000fe200078e00ff */
[----:B------:R-:W-:Y:S01]  /*6100*/  PRMT R58, R58, 0x7632, R58 ;  /* 0x000076323a3a7816 */ /* 0x000fe2000000003a */
[----:B------:R-:W-:Y:S01]  /*6110*/  FFMA.FTZ R56, R34, R57, R53 ;  /* 0x0000003922387223 */ /* 0x000fe20000010035 */
[----:B------:R-:W-:Y:S01]  /*6120*/  PRMT R52, R55, 0x7632, R52 ;  /* 0x0000763237347816 */ /* 0x000fe20000000034 */
[----:B------:R-:W-:Y:S01]  /*6130*/  FFMA.FTZ R53, R85, R48, R50 ;  /* 0x0000003055357223 */ /* 0x000fe20000010032 */
[----:B------:R-:W-:Y:S01]  /*6140*/  SHF.L.U32 R55, R58, 0x10, RZ ;  /* 0x000000103a377819 */ /* 0x000fe200000006ff */
[----:B------:R-:W-:Y:S01]  /*6150*/  FFMA.FTZ R58, R32, R49, R93 ;  /* 0x00000031203a7223 */ /* 0x000fe2000001005d */
[----:B------:R-:W-:Y:S01]  /*6160*/  PRMT R60, R60, 0x7632, R60 ;  /* 0x000076323c3c7816 */ /* 0x000fe2000000003c */
[----:B------:R-:W5:Y:S01]  /*6170*/  LDG.E.128 R48, desc[UR6][R100.64+0x22000] ;  /* 0x0220000664307981 */ /* 0x000f62000c1e1d00 */
[----:B------:R-:W-:-:S02]  /*6180*/  FFMA.FTZ R57, R83, R54, R56 ;  /* 0x0000003653397223 */ /* 0x000fc40000010038 */
[----:B------:R-:W-:Y:S02]  /*6190*/  SHF.L.U32 R60, R60, 0x10, RZ ;  /* 0x000000103c3c7819 */ /* 0x000fe400000006ff */
[----:B------:R-:W-:Y:S01]  /*61a0*/  FFMA.FTZ R56, R84, R55, R57 ;  /* 0x0000003754387223 */ /* 0x000fe20000010039 */
[----:B------:R-:W-:Y:S02]  /*61b0*/  SHF.L.U32 R54, R59, 0x10, RZ ;  /* 0x000000103b367819 */ /* 0x000fe400000006ff */
[----:B------:R-:W-:Y:S01]  /*61c0*/  SHF.L.U32 R55, R61, 0x10, RZ ;  /* 0x000000103d377819 */ /* 0x000fe200000006ff */
[----:B------:R-:W-:Y:S01]  /*61d0*/  FFMA.FTZ R57, R33, R60, R58 ;  /* 0x0000003c21397223 */ /* 0x000fe2000001003a */
[----:B------:R-:W-:Y:S02]  /*61e0*/  PRMT R59, R59, 0x7632, R59 ;  /* 0x000076323b3b7816 */ /* 0x000fe4000000003b */
[----:B------:R-:W-:Y:S01]  /*61f0*/  PRMT R61, R61, 0x7632, R61 ;  /* 0x000076323d3d7816 */ /* 0x000fe2000000003d */
[----:B------:R-:W-:Y:S01]  /*6200*/  FFMA.FTZ R54, R85, R54, R56 ;  /* 0x0000003655367223 */ /* 0x000fe20000010038 */
[----:B------:R-:W-:Y:S01]  /*6210*/  FFMA.FTZ R55, R82, R55, R57 ;  /* 0x0000003752377223 */ /* 0x000fe20000010039 */
[----:B------:R-:W-:Y:S01]  /*6220*/  SHF.L.U32 R59, R59, 0x10, RZ ;  /* 0x000000103b3b7819 */ /* 0x000fe200000006ff */
[----:B------:R-:W-:Y:S01]  /*6230*/  IMAD.U32 R93, R52, 0x10000, RZ ;  /* 0x00010000345d7824 */ /* 0x000fe200078e00ff */
[----:B------:R-:W-:-:S02]  /*6240*/  SHF.L.U32 R61, R61, 0x10, RZ ;  /* 0x000000103d3d7819 */ /* 0x000fc400000006ff */
[----:B------:R-:W-:Y:S01]  /*6250*/  SHF.L.U32 R57, R64, 0x10, RZ ;  /* 0x0000001040397819 */ /* 0x000fe200000006ff */
[----:B------:R-:W-:Y:S01]  /*6260*/  FFMA.FTZ R93, R86, R93, R53 ;  /* 0x0000005d565d7223 */ /* 0x000fe20000010035 */
[----:B------:R-:W-:Y:S01]  /*6270*/  PRMT R64, R64, 0x7632, R64 ;  /* 0x0000763240407816 */ /* 0x000fe20000000040 */
[----:B------:R-:W-:Y:S01]  /*6280*/  FFMA.FTZ R96, R86, R59, R54 ;  /* 0x0000003b56607223 */ /* 0x000fe20000010036 */
[----:B------:R-:W-:Y:S01]  /*6290*/  FFMA.FTZ R58, R34, R61, R55 ;  /* 0x0000003d223a7223 */ /* 0x000fe20000010037 */
[C---:B------:R-:W-:Y:S01]  /*62a0*/  IMAD.U32 R56, R62.reuse, 0x10000, RZ ;  /* 0x000100003e387824 */ /* 0x040fe200078e00ff */
        /* <DEDUP_REMOVED lines=8> */
[----:B------:R-:W-:Y:S02]  /*6330*/  PRMT R65, R65, 0x7632, R65 ;  /* 0x0000763241417816 */ /* 0x000fe40000000041 */
[----:B------:R-:W-:Y:S01]  /*6340*/  SHF.L.U32 R58, R63, 0x10, RZ ;  /* 0x000000103f3a7819 */ /* 0x000fe200000006ff */
[----:B------:R-:W-:Y:S01]  /*6350*/  FFMA.FTZ R60, R84, R57, R59 ;  /* 0x00000039543c7223 */ /* 0x000fe2000001003b */
        /* <DEDUP_REMOVED lines=8> */
[----:B------:R-:W-:Y:S01]  /*63e0*/  FFMA.FTZ R60, R32, R57, R81 ;  /* 0x00000039203c7223 */ /* 0x000fe20000010051 */
[C---:B------:R-:W-:Y:S01]  /*63f0*/  IMAD.U32 R62, R66.reuse, 0x10000, RZ ;  /* 0x00010000423e7824 */ /* 0x040fe200078e00ff */
[----:B------:R-:W5:Y:S01]  /*6400*/  LDG.E.128 R56, desc[UR6][R100.64+0x29000] ;  /* 0x0290000664387981 */ /* 0x000f62000c1e1d00 */
[----:B------:R-:W-:-:S02]  /*6410*/  PRMT R66, R66, 0x7632, R66 ;  /* 0x0000763242427816 */ /* 0x000fc40000000042 */
[----:B------:R-:W-:Y:S01]  /*6420*/  SHF.L.U32 R68, R68, 0x10, RZ ;  /* 0x0000001044447819 */ /* 0x000fe200000006ff */
[----:B------:R-:W-:Y:S01]  /*6430*/  IMAD.U32 R81, R69, 0x10000, RZ ;  /* 0x0001000045517824 */ /* 0x000fe200078e00ff */
[----:B------:R-:W-:Y:S01]  /*6440*/  SHF.L.U32 R65, R66, 0x10, RZ ;  /* 0x0000001042417819 */ /* 0x000fe200000006ff */
[----:B------:R-:W-:Y:S01]  /*6450*/  FFMA.FTZ R97, R83, R62, R64 ;  /* 0x0000003e53617223 */ /* 0x000fe20000010040 */
[----:B------:R-:W-:Y:S01]  /*6460*/  PRMT R69, R69, 0x7632, R69 ;  /* 0x0000763245457816 */ /* 0x000fe20000000045 */
[----:B------:R-:W-:Y:S01]  /*6470*/  FFMA.FTZ R99, R33, R68, R60 ;  /* 0x0000004421637223 */ /* 0x000fe2000001003c */
[----:B------:R-:W-:Y:S01]  /*6480*/  FFMA.FTZ R80, R86, R61, R63 ;  /* 0x0000003d56507223 */ /* 0x000fe2000001003f */
[C---:B------:R-:W-:Y:S01]  /*6490*/  PRMT R68, R72.reuse, 0x7632, R68 ;  /* 0x0000763248447816 */ /* 0x040fe20000000044 */
[----:B------:R-:W5:Y:S01]  /*64a0*/  LDG.E.128 R60, desc[UR6][R100.64+0x2c800] ;  /* 0x02c80006643c7981 */ /* 0x000f62000c1e1d00 */
[----:B------:R-:W-:Y:S01]  /*64b0*/  SHF.L.U32 R72, R72, 0x10, RZ ;  /* 0x0000001048487819 */ /* 0x000fe200000006ff */
[----:B------:R-:W-:Y:S01]  /*64c0*/  FFMA.FTZ R66, R84, R65, R97 ;  /* 0x0000004154427223 */ /* 0x000fe20000010061 */
[----:B------:R-:W-:Y:S01]  /*64d0*/  SHF.L.U32 R64, R67, 0x10, RZ ;  /* 0x0000001043407819 */ /* 0x000fe200000006ff */
[----:B------:R-:W-:Y:S01]  /*64e0*/  FFMA.FTZ R81, R82, R81, R99 ;  /* 0x0000005152517223 */ /* 0x000fe20000010063 */
[----:B------:R-:W-:Y:S01]  /*64f0*/  SHF.L.U32 R69, R69, 0x10, RZ ;  /* 0x0000001045457819 */ /* 0x000fe200000006ff */
[--C-:B------:R-:W-:Y:S01]  /*6500*/  FFMA.FTZ R72, R32, R72, R3.reuse ;  /* 0x0000004820487223 */ /* 0x100fe20000010003 */
[----:B------:R-:W-:Y:S01]  /*6510*/  PRMT R3, R70, 0x7632, R3 ;  /* 0x0000763246037816 */ /* 0x000fe20000000003 */
[----:B------:R-:W-:Y:S01]  /*6520*/  FFMA.FTZ R65, R85, R64, R66 ;  /* 0x0000004055417223 */ /* 0x000fe20000010042 */
[----:B------:R-:W-:Y:S01]  /*6530*/  SHF.L.U32 R68, R68, 0x10, RZ ;  /* 0x0000001044447819 */ /* 0x000fe200000006ff */
[----:B------:R-:W-:Y:S01]  /*6540*/  FFMA.FTZ R64, R34, R69, R81 ;  /* 0x0000004522407223 */ /* 0x000fe20000010051 */
[----:B------:R-:W-:Y:S01]  /*6550*/  IMAD.U32 R70, R70, 0x10000, RZ ;  /* 0x0001000046467824 */ /* 0x000fe200078e00ff */
        /* <DEDUP_REMOVED lines=9> */
[----:B------:R-:W-:Y:S02]  /*65f0*/  SHF.L.U32 R64, R71, 0x10, RZ ;  /* 0x0000001047407819 */ /* 0x000fe400000006ff */
[----:B------:R-:W-:Y:S01]  /*6600*/  SHF.L.U32 R3, R67, 0x10, RZ ;  /* 0x0000001043037819 */ /* 0x000fe200000006ff */
[C---:B------:R-:W-:Y:S01]  /*6610*/  IMAD.U32 R68, R74.reuse, 0x10000, RZ ;  /* 0x000100004a447824 */ /* 0x040fe200078e00ff */
[----:B------:R-:W-:Y:S01]  /*6620*/  PRMT R74, R74, 0x7632, R74 ;  /* 0x000076324a4a7816 */ /* 0x000fe2000000004a */
[----:B------:R-:W-:Y:S01]  /*6630*/  FFMA.FTZ R70, R34, R73, R81 ;  /* 0x0000004922467223 */ /* 0x000fe20000010051 */
[----:B------:R-:W-:Y:S01]  /*6640*/  PRMT R71, R71, 0x7632, R71 ;  /* 0x0000763247477816 */ /* 0x000fe20000000047 */
[----:B------:R-:W-:Y:S01]  /*6650*/  FFMA.FTZ R64, R85, R64, R66 ;  /* 0x0000004055407223 */ /* 0x000fe20000010042 */
[----:B------:R-:W-:Y:S01]  /*6660*/  FFMA.FTZ R3, R86, R3, R65 ;  /* 0x0000000356037223 */ /* 0x000fe20000010041 */
[----:B------:R-:W-:-:S02]  /*6670*/  SHF.L.U32 R66, R20, 0x10, RZ ;  /* 0x0000001014427819 */ /* 0x000fc400000006ff */
[----:B------:R-:W-:Y:S01]  /*6680*/  PRMT R65, R20, 0x7632, R65 ;  /* 0x0000763214417816 */ /* 0x000fe20000000041 */
[----:B------:R-:W-:Y:S01]  /*6690*/  FFMA.FTZ R69, R83, R68, R70 ;  /* 0x0000004453457223 */ /* 0x000fe20000010046 */
[----:B------:R-:W-:Y:S02]  /*66a0*/  SHF.L.U32 R67, R74, 0x10, RZ ;  /* 0x000000104a437819 */ /* 0x000fe400000006ff */
[----:B------:R-:W-:Y:S01]  /*66b0*/  SHF.L.U32 R71, R71, 0x10, RZ ;  /* 0x0000001047477819 */ /* 0x000fe200000006ff */
[----:B------:R-:W-:Y:S01]  /*66c0*/  FFMA.FTZ R72, R32, R66, R87 ;  /* 0x0000004220487223 */ /* 0x000fe20000010057 */
[----:B------:R-:W-:Y:S02]  /*66d0*/  IMAD.U32 R70, R65, 0x10000, RZ ;  /* 0x0001000041467824 */ /* 0x000fe400078e00ff */
[--C-:B------:R-:W-:Y:S01]  /*66e0*/  FFMA.FTZ R68, R84, R67, R69.reuse ;  /* 0x0000004354447223 */ /* 0x100fe20000010045 */
        /* <DEDUP_REMOVED lines=11> */
[----:B------:R-:W5:Y:S02]  /*67a0*/  LDG.E.128 R68, desc[UR6][R100.64+0x3000] ;  /* 0x0030000664447981 */ /* 0x000f64000c1e1d00 */
[----:B------:R-:W-:-:S02]  /*67b0*/  FFMA.FTZ R34, R34, R73, R81 ;  /* 0x0000004922227223 */ /* 0x000fc40000010051 */
[----:B------:R0:W5:Y:S01]  /*67c0*/  LDG.E.128 R72, desc[UR6][R102.64+0x3000] ;  /* 0x0030000666487981 */ /* 0x000162000c1e1d00 */
[C---:B------:R-:W-:Y:S01]  /*67d0*/  IMAD.U32 R32, R22.reuse, 0x10000, RZ ;  /* 0x0001000016207824 */ /* 0x040fe200078e00ff */
[----:B------:R-:W-:Y:S01]  /*67e0*/  PRMT R22, R22, 0x7632, R22 ;  /* 0x0000763216167816 */ /* 0x000fe20000000016 */
[----:B------:R-:W-:Y:S01]  /*67f0*/  FFMA.FTZ R21, R86, R21, R33 ;  /* 0x0000001556157223 */ /* 0x000fe20000010021 */
[----:B---3--:R-:W-:Y:S01]  /*6800*/  SHF.L.U32 R81, R24, 0x10, RZ ;  /* 0x0000001018517819 */ /* 0x008fe200000006ff */
[----:B------:R-:W-:Y:S01]  /*6810*/  FFMA.FTZ R83, R83, R32, R34 ;  /* 0x0000002053537223 */ /* 0x000fe20000010022 */
[C---:B------:R-:W-:Y:S02]  /*6820*/  PRMT R32, R23.reuse, 0x7632, R32 ;  /* 0x0000763217207816 */ /* 0x040fe40000000020 */
[----:B------:R-:W-:Y:S02]  /*6830*/  SHF.L.U32 R33, R22, 0x10, RZ ;  /* 0x0000001016217819 */ /* 0x000fe400000006ff */
[----:B------:R-:W-:-:S02]  /*6840*/  SHF.L.U32 R34, R23, 0x10, RZ ;  /* 0x0000001017227819 */ /* 0x000fc400000006ff */
[----:B--2---:R-:W-:Y:S02]  /*6850*/  SHF.L.U32 R22, R76, 0x10, RZ ;  /* 0x000000104c167819 */ /* 0x004fe400000006ff */
[----:B------:R-:W-:Y:S02]  /*6860*/  PRMT R24, R24, 0x7632, R24 ;  /* 0x0000763218187816 */ /* 0x000fe40000000018 */
[----:B------:R-:W-:Y:S01]  /*6870*/  PRMT R23, R76, 0x7632, R23 ;  /* 0x000076324c177816 */ /* 0x000fe20000000017 */
[----:B------:R-:W-:Y:S02]  /*6880*/  FFMA.FTZ R98, R22, R81, R35 ;  /* 0x0000005116627223 */ /* 0x000fe40000010023 */
[----:B------:R-:W-:Y:S01]  /*6890*/  IMAD.U32 R24, R24, 0x10000, RZ ;  /* 0x0001000018187824 */ /* 0x000fe200078e00ff */
[----:B------:R-:W-:Y:S01]  /*68a0*/  SHF.L.U32 R23, R23, 0x10, RZ ;  /* 0x0000001017177819 */ /* 0x000fe200000006ff */
[----:B------:R-:W-:Y:S01]  /*68b0*/  FFMA.FTZ R84, R84, R33, R83 ;  /* 0x0000002154547223 */ /* 0x000fe20000010053 */
[----:B------:R-:W-:-:S02]  /*68c0*/  SHF.L.U32 R76, R25, 0x10, RZ ;  /* 0x00000010194c7819 */ /* 0x000fc400000006ff */
[----:B------:R-:W-:Y:S01]  /*68d0*/  SHF.L.U32 R81, R77, 0x10, RZ ;  /* 0x000000104d517819 */ /* 0x000fe200000006ff */
[----:B------:R-:W-:Y:S01]  /*68e0*/  FFMA.FTZ R24, R23, R24, R98 ;  /* 0x0000001817187223 */ /* 0x000fe20000010062 */
[----:B------:R-:W-:Y:S01]  /*68f0*/  PRMT R33, R25, 0x7632, R33 ;  /* 0x0000763219217816 */ /* 0x000fe20000000021 */
[----:B------:R-:W-:Y:S01]  /*6900*/  FFMA.FTZ R25, R85, R34, R84 ;  /* 0x0000002255197223 */ /* 0x000fe20000010054 */
[----:B------:R-:W-:Y:S01]  /*6910*/  PRMT R82, R77, 0x7632, R82 ;  /* 0x000076324d527816 */ /* 0x000fe20000000052 */
[----:B------:R-:W-:Y:S01]  /*6920*/  FFMA.FTZ R35, R81, R76, R24 ;  /* 0x0000004c51237223 */ /* 0x000fe20000010018 */
[----:B------:R-:W-:Y:S02]  /*6930*/  SHF.L.U32 R85, R32, 0x10, RZ ;  /* 0x0000001020557819 */ /* 0x000fe400000006ff */
[----:B------:R-:W-:Y:S01]  /*6940*/  SHF.L.U32 R24, R26, 0x10, RZ ;  /* 0x000000101a187819 */ /* 0x000fe200000006ff */
[----:B------:R-:W-:Y:S01]  /*6950*/  IMAD.U32 R82, R82, 0x10000, RZ ;  /* 0x0001000052527824 */ /* 0x000fe200078e00ff */
[----:B------:R-:W-:-:S02]  /*6960*/  SHF.L.U32 R33, R33, 0x10, RZ ;  /* 0x0000001021217819 */ /* 0x000fc400000006ff */
[----:B------:R-:W-:Y:S01]  /*6970*/  PRMT R26, R26, 0x7632, R26 ;  /* 0x000076321a1a7816 */ /* 0x000fe2000000001a */
[----:B------:R-:W-:Y:S01]  /*6980*/  FFMA.FTZ R85, R86, R85, R25 ;  /* 0x0000005556557223 */ /* 0x000fe20000010019 */
[----:B------:R-:W-:Y:S01]  /*6990*/  SHF.L.U32 R83, R78, 0x10, RZ ;  /* 0x000000104e537819 */ /* 0x000fe200000006ff */
[----:B------:R-:W-:Y:S01]  /*69a0*/  FFMA.FTZ R32, R82, R33, R35 ;  /* 0x0000002152207223 */ /* 0x000fe20000010023 */
[----:B------:R-:W-:Y:S02]  /*69b0*/  SHF.L.U32 R25, R26, 0x10, RZ ;  /* 0x000000101a197819 */ /* 0x000fe400000006ff */
[----:B------:R-:W-:Y:S02]  /*69c0*/  PRMT R84, R78, 0x7632, R84 ;  /* 0x000076324e547816 */ /* 0x000fe40000000054 */
[----:B----4-:R-:W-:Y:S02]  /*69d0*/  SHF.L.U32 R26, R4, 0x10, RZ ;  /* 0x00000010041a7819 */ /* 0x010fe400000006ff */
[----:B------:R-:W-:Y:S01]  /*69e0*/  PRMT R4, R79, 0x7632, R4 ;  /* 0x000076324f047816 */ /* 0x000fe20000000004 */
[----:B------:R-:W-:Y:S01]  /*69f0*/  FFMA.FTZ R33, R83, R24, R32 ;  /* 0x0000001853217223 */ /* 0x000fe20000010020 */
[----:B------:R-:W-:-:S02]  /*6a00*/  IMAD.U32 R84, R84, 0x10000, RZ ;  /* 0x0001000054547824 */ /* 0x000fc400078e00ff */
[----:B------:R-:W-:Y:S02]  /*6a10*/  PRMT R24, R4, 0x7632, R24 ;  /* 0x0000763204187816 */ /* 0x000fe40000000018 */
[----:B------:R-:W-:Y:S01]  /*6a20*/  SHF.L.U32 R86, R79, 0x10, RZ ;  /* 0x000000104f567819 */ /* 0x000fe200000006ff */
[----:B------:R-:W-:Y:S01]  /*6a30*/  FFMA.FTZ R35, R84, R25, R33 ;  /* 0x0000001954237223 */ /* 0x000fe20000010021 */
[----:B-----5:R-:W-:Y:S02]  /*6a40*/  IMAD.U32 R79, R8, 0x10000, RZ ;  /* 0x00010000084f7824 */ /* 0x020fe400078e00ff */
[----:B------:R-:W-:Y:S01]  /*6a50*/  FFMA.FTZ R34, R22, R26, R95 ;  /* 0x0000001a16227223 */ /* 0x000fe2000001005f */
[C---:B------:R-:W-:Y:S02]  /*6a60*/  SHF.L.U32 R33, R27.reuse, 0x10, RZ ;  /* 0x000000101b217819 */ /* 0x040fe400000006ff */
[----:B------:R-:W-:Y:S02]  /*6a70*/  SHF.L.U32 R32, R24, 0x10, RZ ;  /* 0x0000001018207819 */ /* 0x000fe400000006ff */
[----:B------:R-:W-:-:S02]  /*6a80*/  PRMT R8, R27, 0x7632, R8 ;  /* 0x000076321b087816 */ /* 0x000fc40000000008 */
[----:B------:R-:W2:Y:S01]  /*6a90*/  LDG.E.128 R24, desc[UR6][R100.64+0x6800] ;  /* 0x0068000664187981 */ /* 0x000ea2000c1e1d00 */
[----:B------:R-:W-:Y:S01]  /*6aa0*/  FFMA.FTZ R98, R22, R79, R88 ;  /* 0x0000004f16627223 */ /* 0x000fe20000010058 */
[----:B------:R-:W-:Y:S01]  /*6ab0*/  PRMT R79, R8, 0x7632, R79 ;  /* 0x00007632084f7816 */ /* 0x000fe2000000004f */
[----:B------:R-:W-:Y:S01]  /*6ac0*/  FFMA.FTZ R77, R86, R33, R35 ;  /* 0x00000021564d7223 */ /* 0x000fe20000010023 */
[----:B------:R-:W-:Y:S01]  /*6ad0*/  FFMA.FTZ R78, R23, R32, R34 ;  /* 0x00000020174e7223 */ /* 0x000fe20000010022 */
[C---:B------:R-:W-:Y:S01]  /*6ae0*/  SHF.L.U32 R76, R5.reuse, 0x10, RZ ;  /* 0x00000010054c7819 */ /* 0x040fe200000006ff */
[----:B------:R-:W3:Y:S01]  /*6af0*/  LDG.E.128 R32, desc[UR6][R100.64+0x33800] ;  /* 0x0338000664207981 */ /* 0x000ee2000c1e1d00 */
[----:B------:R-:W-:Y:S02]  /*6b00*/  PRMT R5, R5, 0x7632, R5 ;  /* 0x0000763205057816 */ /* 0x000fe40000000005 */
[----:B------:R-:W-:Y:S02]  /*6b10*/  SHF.L.U32 R87, R8, 0x10, RZ ;  /* 0x0000001008577819 */ /* 0x000fe400000006ff */
[----:B------:R-:W-:Y:S01]  /*6b20*/  SHF.L.U32 R8, R79, 0x10, RZ ;  /* 0x000000104f087819 */ /* 0x000fe200000006ff */
[----:B------:R-:W-:Y:S01]  /*6b30*/  FFMA.FTZ R79, R81, R76, R78 ;  /* 0x0000004c514f7223 */ /* 0x000fe2000001004e */
[----:B------:R-:W-:Y:S01]  /*6b40*/  SHF.L.U32 R88, R4, 0x10, RZ ;  /* 0x0000001004587819 */ /* 0x000fe200000006ff */
[----:B------:R-:W-:Y:S01]  /*6b50*/  IMAD.U32 R5, R5, 0x10000, RZ ;  /* 0x0001000005057824 */ /* 0x000fe200078e00ff */
[----:B------:R-:W-:Y:S01]  /*6b60*/  SHF.L.U32 R4, R9, 0x10, RZ ;  /* 0x0000001009047819 */ /* 0x000fe200000006ff */
[----:B------:R-:W-:Y:S01]  /*6b70*/  FFMA.FTZ R8, R23, R8, R98 ;  /* 0x0000000817087223 */ /* 0x000fe20000010062 */
[----:B------:R-:W-:Y:S01]  /*6b80*/  PRMT R9, R9, 0x7632, R9 ;  /* 0x0000763209097816 */ /* 0x000fe20000000009 */
[----:B------:R-:W-:-:S02]  /*6b90*/  FFMA.FTZ R78, R82, R5, R79 ;  /* 0x00000005524e7223 */ /* 0x000fc4000001004f */
[--C-:B------:R-:W-:Y:S01]  /*6ba0*/  FFMA.FTZ R5, R81, R4, R8.reuse ;  /* 0x0000000451057223 */ /* 0x100fe20000010008 */
[----:B------:R-:W-:Y:S02]  /*6bb0*/  SHF.L.U32 R9, R9, 0x10, RZ ;  /* 0x0000001009097819 */ /* 0x000fe400000006ff */
[C---:B------:R-:W-:Y:S02]  /*6bc0*/  SHF.L.U32 R4, R6.reuse, 0x10, RZ ;  /* 0x0000001006047819 */ /* 0x040fe400000006ff */
[----:B------:R-:W-:Y:S01]  /*6bd0*/  PRMT R8, R6, 0x7632, R8 ;  /* 0x0000763206087816 */ /* 0x000fe20000000008 */
[----:B------:R-:W-:Y:S01]  /*6be0*/  FFMA.FTZ R98, R82, R9, R5 ;  /* 0x0000000952627223 */ /* 0x000fe20000010005 */
[----:B------:R-:W-:Y:S01]  /*6bf0*/  FFMA.FTZ R87, R88, R87, R77 ;  /* 0x0000005758577223 */ /* 0x000fe2000001004d */
[--C-:B------:R-:W-:Y:S01]  /*6c00*/  FFMA.FTZ R79, R83, R4, R78.reuse ;  /* 0x00000004534f7223 */ /* 0x100fe2000001004e */
[----:B------:R-:W-:Y:S02]  /*6c10*/  SHF.L.U32 R9, R8, 0x10, RZ ;  /* 0x0000001008097819 */ /* 0x000fe400000006ff */
[C---:B------:R-:W-:Y:S01]  /*6c20*/  PRMT R78, R10.reuse, 0x7632, R78 ;  /* 0x000076320a4e7816 */ /* 0x040fe2000000004e */
[----:B------:R-:W-:Y:S01]  /*6c30*/  IMAD.U32 R10, R10, 0x10000, RZ ;  /* 0x000100000a0a7824 */ /* 0x000fe200078e00ff */
[----:B------:R-:W-:-:S02]  /*6c40*/  PRMT R8, R16, 0x7632, R8 ;  /* 0x0000763210087816 */ /* 0x000fc40000000008 */
[C---:B------:R-:W-:Y:S02]  /*6c50*/  PRMT R76, R7.reuse, 0x7632, R76 ;  /* 0x00007632074c7816 */ /* 0x040fe4000000004c */
[----:B------:R-:W-:Y:S02]  /*6c60*/  SHF.L.U32 R77, R7, 0x10, RZ ;  /* 0x00000010074d7819 */ /* 0x000fe400000006ff */
[----:B------:R-:W-:Y:S01]  /*6c70*/  SHF.L.U32 R16, R16, 0x10, RZ ;  /* 0x0000001010107819 */ /* 0x000fe200000006ff */
[----:B------:R-:W4:Y:S01]  /*6c80*/  LDG.E.128 R4, desc[UR6][R100.64+0xa000] ;  /* 0x00a0000664047981 */ /* 0x000f22000c1e1d00 */
[----:B------:R-:W-:Y:S01]  /*6c90*/  SHF.L.U32 R95, R78, 0x10, RZ ;  /* 0x000000104e5f7819 */ /* 0x000fe200000006ff */
[----:B------:R-:W-:Y:S01]  /*6ca0*/  FFMA.FTZ R10, R83, R10, R98 ;  /* 0x0000000a530a7223 */ /* 0x000fe20000010062 */
[----:B------:R-:W-:Y:S01]  /*6cb0*/  SHF.L.U32 R8, R8, 0x10, RZ ;  /* 0x0000001008087819 */ /* 0x000fe200000006ff */
[----:B------:R-:W-:Y:S01]  /*6cc0*/  FFMA.FTZ R78, R22, R16, R89 ;  /* 0x00000010164e7223 */ /* 0x000fe20000010059 */
[C---:B------:R-:W-:Y:S01]  /*6cd0*/  FFMA.FTZ R9, R84.reuse, R9, R79 ;  /* 0x0000000954097223 */ /* 0x040fe2000001004f */
[----:B------:R-:W-:Y:S01]  /*6ce0*/  FFMA.FTZ R10, R84, R95, R10 ;  /* 0x0000005f540a7223 */ /* 0x000fe2000001000a */
[----:B------:R-:W-:Y:S01]  /*6cf0*/  IMAD.U32 R79, R11, 0x10000, RZ ;  /* 0x000100000b4f7824 */ /* 0x000fe200078e00ff */
[----:B------:R-:W-:Y:S01]  /*6d00*/  SHF.L.U32 R16, R17, 0x10, RZ ;  /* 0x0000001011107819 */ /* 0x000fe200000006ff */
[----:B------:R-:W-:-:S02]  /*6d10*/  FFMA.FTZ R8, R23, R8, R78 ;  /* 0x0000000817087223 */ /* 0x000fc4000001004e */
[----:B------:R-:W-:Y:S02]  /*6d20*/  FFMA.FTZ R10, R86, R79, R10 ;  /* 0x0000004f560a7223 */ /* 0x000fe4000001000a */
[--C-:B------:R-:W-:Y:S01]  /*6d30*/  FFMA.FTZ R79, R81, R16, R8.reuse ;  /* 0x00000010514f7223 */ /* 0x100fe20000010008 */
[C---:B------:R-:W-:Y:S02]  /*6d40*/  PRMT R8, R12.reuse, 0x7632, R8 ;  /* 0x000076320c087816 */ /* 0x040fe40000000008 */
[----:B------:R-:W-:Y:S02]  /*6d50*/  PRMT R11, R11, 0x7632, R11 ;  /* 0x000076320b0b7816 */ /* 0x000fe4000000000b */
[----:B------:R-:W-:Y:S02]  /*6d60*/  SHF.L.U32 R12, R12, 0x10, RZ ;  /* 0x000000100c0c7819 */ /* 0x000fe400000006ff */
[----:B------:R-:W-:Y:S02]  /*6d70*/  PRMT R17, R17, 0x7632, R17 ;  /* 0x0000763211117816 */ /* 0x000fe40000000011 */
[----:B------:R-:W-:Y:S01]  /*6d80*/  SHF.L.U32 R11, R11, 0x10, RZ ;  /* 0x000000100b0b7819 */ /* 0x000fe200000006ff */
[----:B------:R-:W-:Y:S01]  /*6d90*/  FFMA.FTZ R12, R22, R12, R91 ;  /* 0x0000000c160c7223 */ /* 0x000fe2000001005b */
[----:B------:R-:W-:Y:S01]  /*6da0*/  SHF.L.U32 R8, R8, 0x10, RZ ;  /* 0x0000001008087819 */ /* 0x000fe200000006ff */
[----:B------:R-:W-:-:S02]  /*6db0*/  IMAD.U32 R17, R17, 0x10000, RZ ;  /* 0x0001000011117824 */ /* 0x000fc400078e00ff */
[----:B------:R-:W-:Y:S01]  /*6dc0*/  FFMA.FTZ R77, R86, R77, R9 ;  /* 0x0000004d564d7223 */ /* 0x000fe20000010009 */
[----:B------:R-:W-:Y:S01]  /*6dd0*/  SHF.L.U32 R9, R76, 0x10, RZ ;  /* 0x000000104c097819 */ /* 0x000fe200000006ff */
[----:B------:R-:W-:Y:S01]  /*6de0*/  FFMA.FTZ R89, R88, R11, R10 ;  /* 0x0000000b58597223 */ /* 0x000fe2000001000a */
[----:B------:R-:W-:Y:S01]  /*6df0*/  FFMA.FTZ R76, R23, R8, R12 ;  /* 0x00000008174c7223 */ /* 0x000fe2000001000c */
[----:B------:R-:W-:Y:S01]  /*6e00*/  FFMA.FTZ R10, R82, R17, R79 ;  /* 0x00000011520a7223 */ /* 0x000fe2000001004f */
[----:B------:R-:W-:Y:S01]  /*6e10*/  SHF.L.U32 R8, R18, 0x10, RZ ;  /* 0x0000001012087819 */ /* 0x000fe200000006ff */
[C---:B------:R-:W-:Y:S01]  /*6e20*/  IMAD.U32 R95, R28.reuse, 0x10000, RZ ;  /* 0x000100001c5f7824 */ /* 0x040fe200078e00ff */
[C---:B------:R-:W-:Y:S02]  /*6e30*/  SHF.L.U32 R16, R13.reuse, 0x10, RZ ;  /* 0x000000100d107819 */ /* 0x040fe400000006ff */
[----:B------:R-:W-:Y:S02]  /*6e40*/  PRMT R28, R28, 0x7632, R28 ;  /* 0x000076321c1c7816 */ /* 0x000fe4000000001c */
[----:B------:R-:W-:Y:S01]  /*6e50*/  PRMT R13, R13, 0x7632, R13 ;  /* 0x000076320d0d7816 */ /* 0x000fe2000000000d */
[----:B------:R-:W-:Y:S01]  /*6e60*/  FFMA.FTZ R91, R88, R9, R77 ;  /* 0x00000009585b7223 */ /* 0x000fe2000001004d */
[----:B------:R-:W-:Y:S01]  /*6e70*/  PRMT R18, R18, 0x7632, R18 ;  /* 0x0000763212127816 */ /* 0x000fe20000000012 */
[----:B------:R-:W-:Y:S01]  /*6e80*/  FFMA.FTZ R17, R83, R8, R10 ;  /* 0x0000000853117223 */ /* 0x000fe2000001000a */
[----:B------:R-:W-:Y:S01]  /*6e90*/  PRMT R12, R19, 0x7632, R12 ;  /* 0x00007632130c7816 */ /* 0x000fe2000000000c */
[----:B------:R-:W-:Y:S01]  /*6ea0*/  FFMA.FTZ R79, R81, R16, R76 ;  /* 0x00000010514f7223 */ /* 0x000fe2000001004c */
[----:B------:R-:W-:Y:S01]  /*6eb0*/  SHF.L.U32 R77, R19, 0x10, RZ ;  /* 0x00000010134d7819 */ /* 0x000fe200000006ff */
[----:B------:R-:W5:Y:S01]  /*6ec0*/  LDG.E.128 R8, desc[UR6][R100.64+0xd800] ;  /* 0x00d8000664087981 */ /* 0x000f62000c1e1d00 */
        /* <DEDUP_REMOVED lines=8> */
[C---:B------:R-:W-:Y:S01]  /*6f50*/  IMAD.U32 R76, R29.reuse, 0x10000, RZ ;  /* 0x000100001d4c7824 */ /* 0x040fe200078e00ff */
[----:B------:R-:W-:Y:S02]  /*6f60*/  PRMT R28, R29, 0x7632, R28 ;  /* 0x000076321d1c7816 */ /* 0x000fe4000000001c */
        /* <DEDUP_REMOVED lines=9> */
[----:B------:R-:W-:Y:S01]  /*7000*/  FFMA.FTZ R29, R84, R29, R79 ;  /* 0x0000001d541d7223 */ /* 0x000fe2000001004f */
[----:B------:R-:W5:Y:S01]  /*7010*/  LDG.E.128 R16, desc[UR6][R100.64+0x11000] ;  /* 0x0110000664107981 */ /* 0x000f62000c1e1d00 */
[----:B------:R-:W-:Y:S01]  /*7020*/  SHF.L.U32 R95, R28, 0x10, RZ ;  /* 0x000000101c5f7819 */ /* 0x000fe200000006ff */
[----:B------:R-:W-:Y:S01]  /*7030*/  FFMA.FTZ R36, R23, R36, R94 ;  /* 0x0000002417247223 */ /* 0x000fe2000001005e */
[----:B------:R-:W-:Y:S01]  /*7040*/  FFMA.FTZ R97, R81, R76, R90 ;  /* 0x0000004c51617223 */ /* 0x000fe2000001005a */
[----:B------:R-:W-:Y:S01]  /*7050*/  FFMA.FTZ R94, R86, R13, R29 ;  /* 0x0000000d565e7223 */ /* 0x000fe2000001001d */
[----:B------:R-:W-:-:S02]  /*7060*/  SHF.L.U32 R76, R37, 0x10, RZ ;  /* 0x00000010254c7819 */ /* 0x000fc400000006ff */
[----:B------:R-:W-:Y:S01]  /*7070*/  PRMT R13, R37, 0x7632, R13 ;  /* 0x00007632250d7816 */ /* 0x000fe2000000000d */
[----:B------:R-:W-:Y:S01]  /*7080*/  FFMA.FTZ R28, R82, R95, R97 ;  /* 0x0000005f521c7223 */ /* 0x000fe20000010061 */
[C---:B------:R-:W-:Y:S02]  /*7090*/  SHF.L.U32 R14, R30.reuse, 0x10, RZ ;  /* 0x000000101e0e7819 */ /* 0x040fe400000006ff */
[----:B------:R-:W-:Y:S01]  /*70a0*/  PRMT R30, R30, 0x7632, R30 ;  /* 0x000076321e1e7816 */ /* 0x000fe2000000001e */
[--C-:B------:R-:W-:Y:S01]  /*70b0*/  FFMA.FTZ R99, R81, R76, R36.reuse ;  /* 0x0000004c51637223 */ /* 0x100fe20000010024 */
[----:B------:R-:W-:Y:S02]  /*70c0*/  SHF.L.U32 R97, R13, 0x10, RZ ;  /* 0x000000100d617819 */ /* 0x000fe400000006ff */
[----:B------:R-:W-:Y:S01]  /*70d0*/  PRMT R15, R15, 0x7632, R15 ;  /* 0x000076320f0f7816 */ /* 0x000fe2000000000f */
[----:B------:R-:W-:Y:S01]  /*70e0*/  IMAD.U32 R79, R30, 0x10000, RZ ;  /* 0x000100001e4f7824 */ /* 0x000fe200078e00ff */
[----:B------:R-:W-:Y:S01]  /*70f0*/  PRMT R36, R40, 0x7632, R36 ;  /* 0x0000763228247816 */ /* 0x000fe20000000024 */
[----:B------:R-:W-:Y:S01]  /*7100*/  FFMA.FTZ R30, R82, R97, R99 ;  /* 0x00000061521e7223 */ /* 0x000fe20000010063 */
[----:B------:R-:W-:Y:S01]  /*7110*/  SHF.L.U32 R99, R40, 0x10, RZ ;  /* 0x0000001028637819 */ /* 0x000fe200000006ff */
[----:B------:R-:W-:Y:S01]  /*7120*/  FFMA.FTZ R95, R83, R14, R28 ;  /* 0x0000000e535f7223 */ /* 0x000fe2000001001c */
[----:B------:R-:W-:-:S02]  /*7130*/  SHF.L.U32 R29, R12, 0x10, RZ ;  /* 0x000000100c1d7819 */ /* 0x000fc400000006ff */
[----:B------:R-:W-:Y:S02]  /*7140*/  SHF.L.U32 R37, R15, 0x10, RZ ;  /* 0x000000100f257819 */ /* 0x000fe400000006ff */
[C---:B------:R-:W-:Y:S01]  /*7150*/  SHF.L.U32 R28, R38.reuse, 0x10, RZ ;  /* 0x00000010261c7819 */ /* 0x040fe200000006ff */
[----:B------:R-:W5:Y:S01]  /*7160*/  LDG.E.128 R12, desc[UR6][R100.64+0x14800] ;  /* 0x01480006640c7981 */ /* 0x000f62000c1e1d00 */
[----:B------:R-:W-:Y:S01]  /*7170*/  PRMT R38, R38, 0x7632, R38 ;  /* 0x0000763226267816 */ /* 0x000fe20000000026 */
[----:B------:R-:W-:Y:S01]  /*7180*/  FFMA.FTZ R92, R22, R99, R92 ;  /* 0x00000063165c7223 */ /* 0x000fe2000001005c */
[----:B------:R-:W-:Y:S01]  /*7190*/  SHF.L.U32 R36, R36, 0x10, RZ ;  /* 0x0000001024247819 */ /* 0x000fe200000006ff */
[C---:B------:R-:W-:Y:S01]  /*71a0*/  FFMA.FTZ R94, R88.reuse, R37, R94 ;  /* 0x00000025585e7223 */ /* 0x040fe2000001005e */
[----:B------:R-:W-:Y:S01]  /*71b0*/  FFMA.FTZ R90, R88, R29, R77 ;  /* 0x0000001d585a7223 */ /* 0x000fe2000001004d */
[----:B------:R-:W-:Y:S01]  /*71c0*/  IMAD.U32 R37, R38, 0x10000, RZ ;  /* 0x0001000026257824 */ /* 0x000fe200078e00ff */
[----:B------:R-:W-:Y:S01]  /*71d0*/  SHF.L.U32 R38, R41, 0x10, RZ ;  /* 0x0000001029267819 */ /* 0x000fe200000006ff */
[----:B------:R-:W-:Y:S01]  /*71e0*/  FFMA.FTZ R92, R23, R36, R92 ;  /* 0x00000024175c7223 */ /* 0x000fe2000001005c */
[----:B------:R-:W-:Y:S01]  /*71f0*/  PRMT R36, R41, 0x7632, R36 ;  /* 0x0000763229247816 */ /* 0x000fe20000000024 */
[----:B------:R-:W-:Y:S01]  /*7200*/  FFMA.FTZ R97, R83, R28, R30 ;  /* 0x0000001c53617223 */ /* 0x000fe2000001001e */
[C---:B------:R-:W-:Y:S01]  /*7210*/  SHF.L.U32 R29, R31.reuse, 0x10, RZ ;  /* 0x000000101f1d7819 */ /* 0x040fe200000006ff */
[C---:B------:R-:W-:Y:S01]  /*7220*/  FFMA.FTZ R95, R84.reuse, R79, R95 ;  /* 0x0000004f545f7223 */ /* 0x040fe2000001005f */
[----:B------:R-:W-:Y:S01]  /*7230*/  PRMT R31, R31, 0x7632, R31 ;  /* 0x000076321f1f7816 */ /* 0x000fe2000000001f */
[----:B------:R-:W5:Y:S01]  /*7240*/  LDG.E.128 R76, desc[UR6][R100.64+0x18000] ;  /* 0x01800006644c7981 */ /* 0x000f62000c1e1d00 */
[----:B------:R-:W-:Y:S01]  /*7250*/  FFMA.FTZ R97, R84, R37, R97 ;  /* 0x0000002554617223 */ /* 0x000fe20000010061 */
[----:B------:R-:W-:-:S02]  /*7260*/  IMAD.U32 R99, R36, 0x10000, RZ ;  /* 0x0001000024637824 */ /* 0x000fc400078e00ff */
[----:B0-----:R-:W-:Y:S01]  /*7270*/  FFMA.FTZ R103, R81, R38, R92 ;  /* 0x0000002651677223 */ /* 0x001fe2000001005c */
[----:B------:R-:W-:Y:S01]  /*7280*/  SHF.L.U32 R37, R31, 0x10, RZ ;  /* 0x000000101f257819 */ /* 0x000fe200000006ff */
[----:B------:R-:W-:Y:S01]  /*7290*/  FFMA.FTZ R95, R86, R29, R95 ;  /* 0x0000001d565f7223 */ /* 0x000fe2000001005f */
[----:B------:R-:W-:Y:S02]  /*72a0*/  PRMT R40, R44, 0x7632, R40 ;  /* 0x000076322c287816 */ /* 0x000fe40000000028 */
[C---:B------:R-:W-:Y:S02]  /*72b0*/  SHF.L.U32 R41, R39.reuse, 0x10, RZ ;  /* 0x0000001027297819 */ /* 0x040fe400000006ff */
[----:B------:R-:W-:Y:S01]  /*72c0*/  PRMT R36, R42, 0x7632, R36 ;  /* 0x000076322a247816 */ /* 0x000fe20000000024 */
[----:B------:R-:W-:Y:S01]  /*72d0*/  FFMA.FTZ R38, R82, R99, R103 ;  /* 0x0000006352267223 */ /* 0x000fe20000010067 */
[----:B------:R-:W-:Y:S01]  /*72e0*/  SHF.L.U32 R44, R44, 0x10, RZ ;  /* 0x000000102c2c7819 */ /* 0x000fe200000006ff */
[----:B------:R-:W5:Y:S01]  /*72f0*/  LDG.E.128 R28, desc[UR6][R100.64+0x1b800] ;  /* 0x01b80006641c7981 */ /* 0x000f62000c1e1d00 */
[----:B------:R-:W-:Y:S01]  /*7300*/  SHF.L.U32 R42, R42, 0x10, RZ ;  /* 0x000000102a2a7819 */ /* 0x000fe200000006ff */
[----:B------:R-:W-:Y:S01]  /*7310*/  FFMA.FTZ R92, R88, R37, R95 ;  /* 0x00000025585c7223 */ /* 0x000fe2000001005f */
[----:B------:R-:W-:Y:S01]  /*7320*/  PRMT R39, R39, 0x7632, R39 ;  /* 0x0000763227277816 */ /* 0x000fe20000000027 */
[----:B------:R-:W-:Y:S01]  /*7330*/  FFMA.FTZ R41, R86, R41, R97 ;  /* 0x0000002956297223 */ /* 0x000fe20000010061 */
[----:B------:R-:W-:Y:S01]  /*7340*/  SHF.L.U32 R37, R36, 0x10, RZ ;  /* 0x0000001024257819 */ /* 0x000fe200000006ff */
[----:B------:R-:W-:-:S02]  /*7350*/  IMAD.U32 R40, R40, 0x10000, RZ ;  /* 0x0001000028287824 */ /* 0x000fc400078e00ff */
[----:B------:R-:W-:Y:S01]  /*7360*/  FFMA.FTZ R44, R22, R44, R93 ;  /* 0x0000002c162c7223 */ /* 0x000fe2000001005d */
[----:B------:R-:W-:Y:S01]  /*7370*/  FFMA.FTZ R97, R83, R42, R38 ;  /* 0x0000002a53617223 */ /* 0x000fe20000010026 */
[----:B------:R-:W-:Y:S02]  /*7380*/  SHF.L.U32 R39, R39, 0x10, RZ ;  /* 0x0000001027277819 */ /* 0x000fe400000006ff */
[----:B------:R-:W-:Y:S01]  /*7390*/  SHF.L.U32 R36, R45, 0x10, RZ ;  /* 0x000000102d247819 */ /* 0x000fe200000006ff */
[----:B------:R-:W-:Y:S01]  /*73a0*/  FFMA.FTZ R40, R23, R40, R44 ;  /* 0x0000002817287223 */ /* 0x000fe2000001002c */
[----:B------:R-:W-:Y:S01]  /*73b0*/  PRMT R45, R45, 0x7632, R45 ;  /* 0x000076322d2d7816 */ /* 0x000fe2000000002d */
[----:B------:R-:W-:Y:S01]  /*73c0*/  FFMA.FTZ R97, R84, R37, R97 ;  /* 0x0000002554617223 */ /* 0x000fe20000010061 */
[C---:B------:R-:W-:Y:S01]  /*73d0*/  SHF.L.U32 R37, R43.reuse, 0x10, RZ ;  /* 0x000000102b257819 */ /* 0x040fe200000006ff */
[----:B------:R-:W-:Y:S01]  /*73e0*/  FFMA.FTZ R95, R88, R39, R41 ;  /* 0x00000027585f7223 */ /* 0x000fe20000010029 */
[----:B------:R-:W-:Y:S01]  /*73f0*/  PRMT R43, R43, 0x7632, R43 ;  /* 0x000076322b2b7816 */ /* 0x000fe2000000002b */
[--C-:B------:R-:W-:Y:S01]  /*7400*/  FFMA.FTZ R39, R81, R36, R40.reuse ;  /* 0x0000002451277223 */ /* 0x100fe20000010028 */
[----:B------:R-:W-:Y:S01]  /*7410*/  SHF.L.U32 R45, R45, 0x10, RZ ;  /* 0x000000102d2d7819 */ /* 0x000fe200000006ff */
[----:B------:R-:W-:Y:S01]  /*7420*/  FFMA.FTZ R37, R86, R37, R97 ;  /* 0x0000002556257223 */ /* 0x000fe20000010061 */
[----:B------:R-:W-:Y:S01]  /*7430*/  SHF.L.U32 R43, R43, 0x10, RZ ;  /* 0x000000102b2b7819 */ /* 0x000fe200000006ff */
[C---:B------:R-:W-:Y:S01]  /*7440*/  IMAD.U32 R41, R48.reuse, 0x10000, RZ ;  /* 0x0001000030297824 */ /* 0x040fe200078e00ff */
[----:B------:R-:W-:Y:S01]  /*7450*/  PRMT R40, R48, 0x7632, R40 ;  /* 0x0000763230287816 */ /* 0x000fe20000000028 */
[----:B------:R-:W-:Y:S01]  /*7460*/  FFMA.FTZ R38, R82, R45, R39 ;  /* 0x0000002d52267223 */ /* 0x000fe20000010027 */
[----:B------:R-:W-:Y:S01]  /*7470*/  SHF.L.U32 R36, R46, 0x10, RZ ;  /* 0x000000102e247819 */ /* 0x000fe200000006ff */
[----:B------:R-:W-:Y:S01]  /*7480*/  FFMA.FTZ R93, R88, R43, R37 ;  /* 0x0000002b585d7223 */ /* 0x000fe20000010025 */
[----:B------:R-:W-:Y:S01]  /*7490*/  SHF.L.U32 R40, R40, 0x10, RZ ;  /* 0x0000001028287819 */ /* 0x000fe200000006ff */
[----:B------:R-:W-:-:S02]  /*74a0*/  FFMA.FTZ R96, R22, R41, R96 ;  /* 0x0000002916607223 */ /* 0x000fc40000010060 */
[----:B------:R-:W-:Y:S02]  /*74b0*/  FFMA.FTZ R43, R83, R36, R38 ;  /* 0x00000024532b7223 */ /* 0x000fe40000010026 */
[----:B------:R-:W5:Y:S01]  /*74c0*/  LDG.E.128 R36, desc[UR6][R100.64+0x1f000] ;  /* 0x01f0000664247981 */ /* 0x000f62000c1e1d00 */
[----:B------:R-:W-:Y:S01]  /*74d0*/  PRMT R42, R49, 0x7632, R42 ;  /* 0x00007632312a7816 */ /* 0x000fe2000000002a */
[----:B------:R-:W-:Y:S01]  /*74e0*/  FFMA.FTZ R96, R23, R40, R96 ;  /* 0x0000002817607223 */ /* 0x000fe20000010060 */
[----:B------:R-:W-:Y:S02]  /*74f0*/  SHF.L.U32 R44, R49, 0x10, RZ ;  /* 0x00000010312c7819 */ /* 0x000fe400000006ff */
[----:B------:R-:W-:Y:S02]  /*7500*/  PRMT R46, R46, 0x7632, R46 ;  /* 0x000076322e2e7816 */ /* 0x000fe4000000002e */
[----:B------:R-:W-:Y:S01]  /*7510*/  SHF.L.U32 R45, R42, 0x10, RZ ;  /* 0x000000102a2d7819 */ /* 0x000fe200000006ff */
[----:B------:R-:W-:Y:S01]  /*7520*/  FFMA.FTZ R49, R81, R44, R96 ;  /* 0x0000002c51317223 */ /* 0x000fe20000010060 */
[----:B------:R-:W-:-:S02]  /*7530*/  SHF.L.U32 R41, R46, 0x10, RZ ;  /* 0x000000102e297819 */ /* 0x000fc400000006ff */
[----:B------:R-:W-:Y:S01]  /*7540*/  PRMT R42, R50, 0x7632, R42 ;  /* 0x00007632322a7816 */ /* 0x000fe2000000002a */
        /* <DEDUP_REMOVED lines=8> */
[----:B------:R-:W-:Y:S01]  /*75d0*/  SHF.L.U32 R43, R42, 0x10, RZ ;  /* 0x000000102a2b7819 */ /* 0x000fe200000006ff */
[----:B------:R-:W-:-:S02]  /*75e0*/  IMAD.U32 R46, R46, 0x10000, RZ ;  /* 0x000100002e2e7824 */ /* 0x000fc400078e00ff */
[----:B------:R-:W-:Y:S01]  /*75f0*/  FFMA.FTZ R80, R22, R49, R80 ;  /* 0x0000003116507223 */ /* 0x000fe20000010050 */
[----:B------:R-:W-:Y:S01]  /*7600*/  FFMA.FTZ R47, R86, R47, R41 ;  /* 0x0000002f562f7223 */ /* 0x000fe20000010029 */
[C---:B------:R-:W-:Y:S01]  /*7610*/  PRMT R42, R53.reuse, 0x7632, R42 ;  /* 0x00007632352a7816 */ /* 0x040fe2000000002a */
[----:B------:R-:W-:Y:S01]  /*7620*/  FFMA.FTZ R45, R84, R43, R45 ;  /* 0x0000002b542d7223 */ /* 0x000fe2000001002d */
[----:B------:R-:W-:Y:S01]  /*7630*/  SHF.L.U32 R44, R53, 0x10, RZ ;  /* 0x00000010352c7819 */ /* 0x000fe200000006ff */
[----:B------:R-:W-:Y:S01]  /*7640*/  FFMA.FTZ R46, R23, R46, R80 ;  /* 0x0000002e172e7223 */ /* 0x000fe20000010050 */
[----:B------:R-:W-:Y:S02]  /*7650*/  SHF.L.U32 R41, R40, 0x10, RZ ;  /* 0x0000001028297819 */ /* 0x000fe400000006ff */
[C---:B------:R-:W-:Y:S02]  /*7660*/  SHF.L.U32 R43, R51.reuse, 0x10, RZ ;  /* 0x00000010332b7819 */ /* 0x040fe400000006ff */
[----:B------:R-:W-:Y:S01]  /*7670*/  PRMT R51, R51, 0x7632, R51 ;  /* 0x0000763233337816 */ /* 0x000fe20000000033 */
[----:B------:R-:W-:Y:S01]  /*7680*/  FFMA.FTZ R53, R81, R44, R46 ;  /* 0x0000002c51357223 */ /* 0x000fe2000001002e */
[----:B------:R-:W-:Y:S01]  /*7690*/  SHF.L.U32 R49, R42, 0x10, RZ ;  /* 0x000000102a317819 */ /* 0x000fe200000006ff */
[----:B------:R-:W-:Y:S01]  /*76a0*/  FFMA.FTZ R80, R88, R41, R47 ;  /* 0x0000002958507223 */ /* 0x000fe2000001002f */
[----:B------:R-:W-:Y:S01]  /*76b0*/  FFMA.FTZ R45, R86, R43, R45 ;  /* 0x0000002b562d7223 */ /* 0x000fe2000001002d */
[----:B------:R-:W-:Y:S01]  /*76c0*/  IMAD.U32 R51, R51, 0x10000, RZ ;  /* 0x0001000033337824 */ /* 0x000fe200078e00ff */
[----:B------:R-:W5:Y:S01]  /*76d0*/  LDG.E.128 R40, desc[UR6][R100.64+0x22800] ;  /* 0x0228000664287981 */ /* 0x000f62000c1e1d00 */
[----:B------:R-:W-:Y:S01]  /*76e0*/  SHF.L.U32 R44, R54, 0x10, RZ ;  /* 0x00000010362c7819 */ /* 0x000fe200000006ff */
        /* <DEDUP_REMOVED lines=8> */
[----:B------:R-:W-:-:S03]  /*7770*/  SHF.L.U32 R56, R56, 0x10, RZ ;  /* 0x0000001038387819 */ /* 0x000fc600000006ff */
[----:B------:R-:W-:Y:S01]  /*7780*/  FFMA.FTZ R49, R84, R45, R47 ;  /* 0x0000002d54317223 */ /* 0x000fe2000001002f */
[C---:B------:R-:W-:Y:S01]  /*7790*/  SHF.L.U32 R45, R60.reuse, 0x10, RZ ;  /* 0x000000103c2d7819 */ /* 0x040fe200000006ff */
[----:B------:R-:W-:Y:S01]  /*77a0*/  FFMA.FTZ R56, R23, R56, R48 ;  /* 0x0000003817387223 */ /* 0x000fe20000010030 */
[----:B------:R-:W-:Y:S02]  /*77b0*/  PRMT R60, R60, 0x7632, R60 ;  /* 0x000076323c3c7816 */ /* 0x000fe4000000003c */
[C---:B------:R-:W-:Y:S02]  /*77c0*/  PRMT R48, R57.reuse, 0x7632, R48 ;  /* 0x0000763239307816 */ /* 0x040fe40000000030 */
[----:B------:R-:W-:Y:S01]  /*77d0*/  SHF.L.U32 R50, R57, 0x10, RZ ;  /* 0x0000001039327819 */ /* 0x000fe200000006ff */
[----:B------:R-:W-:Y:S01]  /*77e0*/  FFMA.FTZ R20, R22, R45, R20 ;  /* 0x0000002d16147223 */ /* 0x000fe20000010014 */
[----:B------:R-:W-:Y:S01]  /*77f0*/  SHF.L.U32 R60, R60, 0x10, RZ ;  /* 0x000000103c3c7819 */ /* 0x000fe200000006ff */
[----:B------:R-:W5:Y:S01]  /*7800*/  LDG.E.128 R44, desc[UR6][R100.64+0x26000] ;  /* 0x02600006642c7981 */ /* 0x000f62000c1e1d00 */
[----:B------:R-:W-:Y:S01]  /*7810*/  SHF.L.U32 R51, R48, 0x10, RZ ;  /* 0x0000001030337819 */ /* 0x000fe200000006ff */
[----:B------:R-:W-:Y:S01]  /*7820*/  FFMA.FTZ R53, R81, R50, R56 ;  /* 0x0000003251357223 */ /* 0x000fe20000010038 */
[C---:B------:R-:W-:Y:S01]  /*7830*/  PRMT R50, R61.reuse, 0x7632, R50 ;  /* 0x000076323d327816 */ /* 0x040fe20000000032 */
[----:B------:R-:W-:-:S02]  /*7840*/  IMAD.U32 R52, R61, 0x10000, RZ ;  /* 0x000100003d347824 */ /* 0x000fc400078e00ff */
[----:B------:R-:W-:Y:S01]  /*7850*/  FFMA.FTZ R60, R23, R60, R20 ;  /* 0x0000003c173c7223 */ /* 0x000fe20000010014 */
[----:B------:R-:W-:Y:S01]  /*7860*/  FFMA.FTZ R48, R82, R51, R53 ;  /* 0x0000003352307223 */ /* 0x000fe20000010035 */
[----:B------:R-:W-:Y:S02]  /*7870*/  SHF.L.U32 R51, R50, 0x10, RZ ;  /* 0x0000001032337819 */ /* 0x000fe400000006ff */
[C---:B------:R-:W-:Y:S01]  /*7880*/  SHF.L.U32 R20, R58.reuse, 0x10, RZ ;  /* 0x000000103a147819 */ /* 0x040fe200000006ff */
[----:B------:R-:W-:Y:S01]  /*7890*/  FFMA.FTZ R53, R81, R52, R60 ;  /* 0x0000003451357223 */ /* 0x000fe2000001003c */
[----:B------:R-:W-:Y:S02]  /*78a0*/  PRMT R58, R58, 0x7632, R58 ;  /* 0x000076323a3a7816 */ /* 0x000fe4000000003a */
[C---:B------:R-:W-:Y:S01]  /*78b0*/  PRMT R3, R55.reuse, 0x7632, R3 ;  /* 0x0000763237037816 */ /* 0x040fe20000000003 */
[----:B------:R-:W-:Y:S02]  /*78c0*/  IMAD.U32 R55, R55, 0x10000, RZ ;  /* 0x0001000037377824 */ /* 0x000fe400078e00ff */
[----:B------:R-:W-:Y:S01]  /*78d0*/  FFMA.FTZ R52, R82, R51, R53 ;  /* 0x0000003352347223 */ /* 0x000fe20000010035 */
[----:B------:R-:W-:Y:S01]  /*78e0*/  SHF.L.U32 R53, R58, 0x10, RZ ;  /* 0x000000103a357819 */ /* 0x000fe200000006ff */
[----:B------:R-:W-:Y:S01]  /*78f0*/  FFMA.FTZ R61, R83, R20, R48 ;  /* 0x00000014533d7223 */ /* 0x000fe20000010030 */
[----:B------:R-:W-:Y:S01]  /*7900*/  FFMA.FTZ R55, R86, R55, R49 ;  /* 0x0000003756377223 */ /* 0x000fe20000010031 */
[C---:B------:R-:W-:Y:S01]  /*7910*/  PRMT R20, R62.reuse, 0x7632, R20 ;  /* 0x000076323e147816 */ /* 0x040fe20000000014 */
[----:B------:R-:W5:Y:S01]  /*7920*/  LDG.E.128 R48, desc[UR6][R100.64+0x29800] ;  /* 0x0298000664307981 */ /* 0x000f62000c1e1d00 */
[----:B------:R-:W-:Y:S01]  /*7930*/  SHF.L.U32 R62, R62, 0x10, RZ ;  /* 0x000000103e3e7819 */ /* 0x000fe200000006ff */
[----:B------:R-:W-:-:S02]  /*7940*/  IMAD.U32 R57, R59, 0x10000, RZ ;  /* 0x000100003b397824 */ /* 0x000fc400078e00ff */
[----:B------:R-:W-:Y:S01]  /*7950*/  FFMA.FTZ R53, R84, R53, R61 ;  /* 0x0000003554357223 */ /* 0x000fe2000001003d */
[----:B------:R-:W-:Y:S01]  /*7960*/  SHF.L.U32 R61, R20, 0x10, RZ ;  /* 0x00000010143d7819 */ /* 0x000fe200000006ff */
[----:B------:R-:W-:Y:S02]  /*7970*/  FFMA.FTZ R97, R83, R62, R52 ;  /* 0x0000003e53617223 */ /* 0x000fe40000010034 */
[----:B------:R-:W-:Y:S01]  /*7980*/  FFMA.FTZ R52, R86, R57, R53 ;  /* 0x0000003956347223 */ /* 0x000fe20000010035 */
[C---:B------:R-:W-:Y:S02]  /*7990*/  SHF.L.U32 R53, R63.reuse, 0x10, RZ ;  /* 0x000000103f357819 */ /* 0x040fe400000006ff */
[----:B------:R-:W-:Y:S01]  /*79a0*/  PRMT R63, R63, 0x7632, R63 ;  /* 0x000076323f3f7816 */ /* 0x000fe2000000003f */
[----:B------:R-:W-:Y:S01]  /*79b0*/  FFMA.FTZ R61, R84, R61, R97 ;  /* 0x0000003d543d7223 */ /* 0x000fe20000010061 */
[C---:B------:R-:W-:Y:S01]  /*79c0*/  IMAD.U32 R54, R64.reuse, 0x10000, RZ ;  /* 0x0001000040367824 */ /* 0x040fe200078e00ff */
        /* <DEDUP_REMOVED lines=8> */
[----:B------:R-:W-:Y:S02]  /*7a50*/  SHF.L.U32 R21, R72, 0x10, RZ ;  /* 0x0000001048157819 */ /* 0x000fe400000006ff */
[----:B------:R-:W-:-:S02]  /*7a60*/  PRMT R57, R68, 0x7632, R57 ;  /* 0x0000763244397816 */ /* 0x000fc40000000039 */
[----:B------:R-:W-:Y:S02]  /*7a70*/  PRMT R61, R72, 0x7632, R61 ;  /* 0x00007632483d7816 */ /* 0x000fe4000000003d */
[----:B------:R-:W-:Y:S01]  /*7a80*/  SHF.L.U32 R3, R3, 0x10, RZ ;  /* 0x0000001003037819 */ /* 0x000fe200000006ff */
[----:B------:R-:W-:Y:S01]  /*7a90*/  FFMA.FTZ R68, R23, R64, R56 ;  /* 0x0000004017447223 */ /* 0x000fe20000010038 */
[----:B------:R-:W-:Y:S01]  /*7aa0*/  SHF.L.U32 R59, R59, 0x10, RZ ;  /* 0x000000103b3b7819 */ /* 0x000fe200000006ff */
[----:B------:R-:W-:Y:S01]  /*7ab0*/  FFMA.FTZ R64, R21, R58, R87 ;  /* 0x0000003a15407223 */ /* 0x000fe20000010057 */
[----:B------:R-:W-:Y:S01]  /*7ac0*/  SHF.L.U32 R61, R61, 0x10, RZ ;  /* 0x000000103d3d7819 */ /* 0x000fe200000006ff */
[----:B------:R-:W-:Y:S02]  /*7ad0*/  IMAD.U32 R56, R57, 0x10000, RZ ;  /* 0x0001000039387824 */ /* 0x000fe400078e00ff */
[C---:B------:R-:W-:Y:S01]  /*7ae0*/  FFMA.FTZ R20, R88.reuse, R3, R55 ;  /* 0x0000000358147223 */ /* 0x040fe20000010037 */
[----:B------:R-:W-:Y:S01]  /*7af0*/  FFMA.FTZ R3, R88, R59, R52 ;  /* 0x0000003b58037223 */ /* 0x000fe20000010034 */
[----:B------:R-:W-:Y:S01]  /*7b00*/  PRMT R62, R73, 0x7632, R62 ;  /* 0x00007632493e7816 */ /* 0x000fe2000000003e */
[----:B------:R-:W5:Y:S01]  /*7b10*/  LDG.E.128 R52, desc[UR6][R100.64+0x2d000] ;  /* 0x02d0000664347981 */ /* 0x000f62000c1e1d00 */
[----:B------:R-:W-:Y:S01]  /*7b20*/  PRMT R57, R69, 0x7632, R57 ;  /* 0x0000763245397816 */ /* 0x000fe20000000039 */
[----:B------:R-:W-:Y:S01]  /*7b30*/  FFMA.FTZ R56, R61, R56, R64 ;  /* 0x000000383d387223 */ /* 0x000fe20000010040 */
[----:B------:R-:W-:-:S02]  /*7b40*/  SHF.L.U32 R58, R69, 0x10, RZ ;  /* 0x00000010453a7819 */ /* 0x000fc400000006ff */
[----:B------:R-:W-:Y:S01]  /*7b50*/  SHF.L.U32 R73, R73, 0x10, RZ ;  /* 0x0000001049497819 */ /* 0x000fe200000006ff */
[----:B------:R-:W-:-:S04]  /*7b60*/  IMAD.U32 R69, R57, 0x10000, RZ ;  /* 0x0001000039457824 */ /* 0x000fc800078e00ff */
[----:B------:R-:W-:Y:S02]  /*7b70*/  FFMA.FTZ R87, R73, R58, R56 ;  /* 0x0000003a49577223 */ /* 0x000fe40000010038 */
[----:B------:R-:W5:Y:S04]  /*7b80*/  LDG.E.128 R56, desc[UR6][R100.64+0x30800] ;  /* 0x0308000664387981 */ /* 0x000f68000c1e1d00 */
[----:B------:R-:W5:Y:S01]  /*7b90*/  LDG.E.128 R100, desc[UR6][R100.64+0x34000] ;  /* 0x0340000664647981 */ /* 0x000f62000c1e1d00 */
[C---:B------:R-:W-:Y:S02]  /*7ba0*/  SHF.L.U32 R64, R65.reuse, 0x10, RZ ;  /* 0x0000001041407819 */ /* 0x040fe400000006ff */
[----:B------:R-:W-:Y:S02]  /*7bb0*/  SHF.L.U32 R62, R62, 0x10, RZ ;  /* 0x000000103e3e7819 */ /* 0x000fe400000006ff */
[----:B------:R-:W-:Y:S01]  /*7bc0*/  PRMT R65, R65, 0x7632, R65 ;  /* 0x0000763241417816 */ /* 0x000fe20000000041 */
[----:B------:R-:W-:-:S02]  /*7bd0*/  FFMA.FTZ R63, R81, R64, R68 ;  /* 0x00000040513f7223 */ /* 0x000fc40000010044 */
[----:B------:R-:W-:Y:S01]  /*7be0*/  FFMA.FTZ R97, R62, R69, R87 ;  /* 0x000000453e617223 */ /* 0x000fe20000010057 */
[----:B------:R-:W-:Y:S02]  /*7bf0*/  SHF.L.U32 R65, R65, 0x10, RZ ;  /* 0x0000001041417819 */ /* 0x000fe400000006ff */
[----:B------:R-:W-:Y:S02]  /*7c00*/  PRMT R69, R74, 0x7632, R69 ;  /* 0x000076324a457816 */ /* 0x000fe40000000045 */
[C---:B------:R-:W-:Y:S02]  /*7c10*/  PRMT R72, R70.reuse, 0x7632, R72 ;  /* 0x0000763246487816 */ /* 0x040fe40000000048 */
[----:B------:R-:W-:Y:S02]  /*7c20*/  SHF.L.U32 R87, R70, 0x10, RZ ;  /* 0x0000001046577819 */ /* 0x000fe400000006ff */
[----:B------:R-:W-:Y:S01]  /*7c30*/  SHF.L.U32 R74, R74, 0x10, RZ ;  /* 0x000000104a4a7819 */ /* 0x000fe200000006ff */
[----:B------:R-:W-:-:S02]  /*7c40*/  IMAD.U32 R64, R66, 0x10000, RZ ;  /* 0x0001000042407824 */ /* 0x000fc400078e00ff */
[----:B------:R-:W-:Y:S01]  /*7c50*/  FFMA.FTZ R68, R82, R65, R63 ;  /* 0x0000004152447223 */ /* 0x000fe2000001003f */
[----:B------:R-:W-:Y:S02]  /*7c60*/  SHF.L.U32 R72, R72, 0x10, RZ ;  /* 0x0000001048487819 */ /* 0x000fe400000006ff */
[----:B------:R-:W-:Y:S01]  /*7c70*/  SHF.L.U32 R63, R69, 0x10, RZ ;  /* 0x00000010453f7819 */ /* 0x000fe200000006ff */
[----:B------:R-:W-:Y:S01]  /*7c80*/  FFMA.FTZ R70, R74, R87, R97 ;  /* 0x000000574a467223 */ /* 0x000fe20000010061 */
[----:B------:R-:W-:Y:S01]  /*7c90*/  FFMA.FTZ R87, R83, R64, R68 ;  /* 0x0000004053577223 */ /* 0x000fe20000010044 */
[----:B------:R-:W-:Y:S02]  /*7ca0*/  SHF.L.U32 R69, R71, 0x10, RZ ;  /* 0x0000001047457819 */ /* 0x000fe400000006ff */
[----:B------:R-:W-:Y:S01]  /*7cb0*/  SHF.L.U32 R64, R75, 0x10, RZ ;  /* 0x000000104b407819 */ /* 0x000fe200000006ff */
[----:B------:R-:W-:Y:S01]  /*7cc0*/  FFMA.FTZ R97, R63, R72, R70 ;  /* 0x000000483f617223 */ /* 0x000fe20000010046 */
[----:B------:R-:W-:-:S02]  /*7cd0*/  PRMT R71, R71, 0x7632, R71 ;  /* 0x0000763247477816 */ /* 0x000fc40000000047 */
[----:B------:R-:W-:Y:S02]  /*7ce0*/  PRMT R65, R66, 0x7632, R65 ;  /* 0x0000763242417816 */ /* 0x000fe40000000041 */
[----:B--2---:R-:W-:Y:S01]  /*7cf0*/  SHF.L.U32 R72, R24, 0x10, RZ ;  /* 0x0000001018487819 */ /* 0x004fe200000006ff */
[----:B------:R-:W-:Y:S01]  /*7d00*/  FFMA.FTZ R70, R64, R69, R97 ;  /* 0x0000004540467223 */ /* 0x000fe20000010061 */
[----:B------:R-:W-:Y:S01]  /*7d10*/  SHF.L.U32 R68, R71, 0x10, RZ ;  /* 0x0000001047447819 */ /* 0x000fe200000006ff */
[----:B------:R-:W-:Y:S01]  /*7d20*/  IMAD.U32 R69, R65, 0x10000, RZ ;  /* 0x0001000041457824 */ /* 0x000fe200078e00ff */
[----:B------:R-:W-:Y:S02]  /*7d30*/  PRMT R75, R75, 0x7632, R75 ;  /* 0x000076324b4b7816 */ /* 0x000fe4000000004b */
[----:B------:R-:W-:Y:S01]  /*7d40*/  PRMT R71, R24, 0x7632, R71 ;  /* 0x0000763218477816 */ /* 0x000fe20000000047 */
[----:B------:R-:W-:Y:S01]  /*7d50*/  FFMA.FTZ R98, R21, R72, R91 ;  /* 0x0000004815627223 */ /* 0x000fe2000001005b */
[----:B------:R-:W-:Y:S01]  /*7d60*/  PRMT R66, R67, 0x7632, R66 ;  /* 0x0000763243427816 */ /* 0x000fe20000000042 */
[----:B---3--:R-:W-:Y:S01]  /*7d70*/  IMAD.U32 R24, R32, 0x10000, RZ ;  /* 0x0001000020187824 */ /* 0x008fe200078e00ff */
[----:B------:R-:W-:Y:S01]  /*7d80*/  SHF.L.U32 R65, R75, 0x10, RZ ;  /* 0x000000104b417819 */ /* 0x000fe200000006ff */
[----:B------:R-:W-:Y:S01]  /*7d90*/  FFMA.FTZ R69, R84, R69, R87 ;  /* 0x0000004554457223 */ /* 0x000fe20000010057 */
[----:B------:R-:W-:-:S02]  /*7da0*/  SHF.L.U32 R67, R67, 0x10, RZ ;  /* 0x0000001043437819 */ /* 0x000fc400000006ff */
[----:B------:R-:W-:Y:S02]  /*7db0*/  SHF.L.U32 R72, R71, 0x10, RZ ;  /* 0x0000001047487819 */ /* 0x000fe400000006ff */
[----:B------:R-:W-:Y:S01]  /*7dc0*/  PRMT R32, R32, 0x7632, R32 ;  /* 0x0000763220207816 */ /* 0x000fe20000000020 */
[----:B------:R-:W-:Y:S01]  /*7dd0*/  FFMA.FTZ R70, R65, R68, R70 ;  /* 0x0000004441467223 */ /* 0x000fe20000010046 */
[----:B------:R-:W-:Y:S01]  /*7de0*/  FFMA.FTZ R67, R86, R67, R69 ;  /* 0x0000004356437223 */ /* 0x000fe20000010045 */
[----:B------:R-:W-:Y:S01]  /*7df0*/  FFMA.FTZ R98, R61, R72, R98 ;  /* 0x000000483d627223 */ /* 0x000fe20000010062 */
[----:B------:R-:W-:Y:S01]  /*7e00*/  SHF.L.U32 R32, R32, 0x10, RZ ;  /* 0x0000001020207819 */ /* 0x000fe200000006ff */
[----:B------:R-:W-:Y:S01]  /*7e10*/  FFMA.FTZ R68, R22, R24, R85 ;  /* 0x0000001816447223 */ /* 0x000fe20000010055 */
[C---:B------:R-:W-:Y:S02]  /*7e20*/  PRMT R69, R25.reuse, 0x7632, R69 ;  /* 0x0000763219457816 */ /* 0x040fe40000000045 */
[----:B------:R-:W-:Y:S01]  /*7e30*/  SHF.L.U32 R72, R25, 0x10, RZ ;  /* 0x0000001019487819 */ /* 0x000fe200000006ff */
[----:B------:R-:W-:Y:S01]  /*7e40*/  FFMA.FTZ R32, R23, R32, R68 ;  /* 0x0000002017207223 */ /* 0x000fe20000010044 */
[----:B------:R-:W-:-:S02]  /*7e50*/  PRMT R22, R33, 0x7632, R22 ;  /* 0x0000763221167816 */ /* 0x000fc40000000016 */
[----:B------:R-:W-:Y:S01]  /*7e60*/  SHF.L.U32 R24, R33, 0x10, RZ ;  /* 0x0000001021187819 */ /* 0x000fe200000006ff */
[----:B------:R-:W-:Y:S02]  /*7e70*/  IMAD.U32 R69, R69, 0x10000, RZ ;  /* 0x0001000045457824 */ /* 0x000fe400078e00ff */
        /* <DEDUP_REMOVED lines=10> */
[C---:B----4-:R-:W-:Y:S01]  /*7f20*/  PRMT R23, R4.reuse, 0x7632, R23 ;  /* 0x0000763204177816 */ /* 0x050fe20000000017 */
[----:B------:R-:W-:-:S02]  /*7f30*/  IMAD.U32 R32, R4, 0x10000, RZ ;  /* 0x0001000004207824 */ /* 0x000fc400078e00ff */
[----:B------:R-:W-:Y:S01]  /*7f40*/  FFMA.FTZ R83, R83, R22, R82 ;  /* 0x0000001653537223 */ /* 0x000fe20000010052 */
        /* <DEDUP_REMOVED lines=15> */
[----:B------:R-:W-:Y:S02]  /*8040*/  PRMT R6, R6, 0x7632, R6 ;  /* 0x0000763206067816 */ /* 0x000fe40000000006 */
[----:B------:R-:W-:Y:S01]  /*8050*/  SHF.L.U32 R5, R34, 0x10, RZ ;  /* 0x0000001022057819 */ /* 0x000fe200000006ff */
[----:B------:R-:W-:Y:S01]  /*8060*/  FFMA.FTZ R22, R65, R22, R24 ;  /* 0x0000001641167223 */ /* 0x000fe20000010018 */
[----:B------:R-:W-:Y:S01]  /*8070*/  SHF.L.U32 R6, R6, 0x10, RZ ;  /* 0x0000001006067819 */ /* 0x000fe200000006ff */
[----:B------:R-:W-:-:S02]  /*8080*/  FFMA.FTZ R24, R74, R23, R25 ;  /* 0x000000174a187223 */ /* 0x000fc40000010019 */
[----:B------:R-:W-:Y:S01]  /*8090*/  FFMA.FTZ R83, R84, R5, R83 ;  /* 0x0000000554537223 */ /* 0x000fe20000010053 */
[----:B------:R-:W-:Y:S01]  /*80a0*/  SHF.L.U32 R5, R35, 0x10, RZ ;  /* 0x0000001023057819 */ /* 0x000fe200000006ff */
[C---:B------:R-:W-:Y:S01]  /*80b0*/  IMAD.U32 R23, R7.reuse, 0x10000, RZ ;  /* 0x0001000007177824 */ /* 0x040fe200078e00ff */
[----:B------:R-:W-:Y:S01]  /*80c0*/  PRMT R7, R7, 0x7632, R7 ;  /* 0x0000763207077816 */ /* 0x000fe20000000007 */
[----:B------:R-:W-:Y:S01]  /*80d0*/  FFMA.FTZ R25, R63, R6, R24 ;  /* 0x000000063f197223 */ /* 0x000fe20000010018 */
[----:B------:R-:W0:Y:S01]  /*80e0*/  SHFL.BFLY PT, R33, R22, 0x10, 0x1f ;  /* 0x0e001f0016217f89 */ /* 0x000e2200000e0000 */
[----:B------:R-:W-:Y:S01]  /*80f0*/  FFMA.FTZ R86, R86, R5, R83 ;  /* 0x0000000556567223 */ /* 0x000fe20000010053 */
[----:B------:R-:W-:Y:S01]  /*8100*/  SHF.L.U32 R24, R7, 0x10, RZ ;  /* 0x0000001007187819 */ /* 0x000fe200000006ff */
[----:B------:R-:W-:Y:S01]  /*8110*/  FFMA.FTZ R26, R64, R23, R25 ;  /* 0x00000017401a7223 */ /* 0x000fe20000010019 */
[C---:B-----5:R-:W-:Y:S02]  /*8120*/  PRMT R5, R8.reuse, 0x7632, R5 ;  /* 0x0000763208057816 */ /* 0x060fe40000000005 */
[----:B------:R-:W-:Y:S01]  /*8130*/  SHF.L.U32 R8, R8, 0x10, RZ ;  /* 0x0000001008087819 */ /* 0x000fe200000006ff */
[----:B------:R-:W-:-:S02]  /*8140*/  FFMA.FTZ R24, R65, R24, R26 ;  /* 0x0000001841187223 */ /* 0x000fc4000001001a */
[----:B------:R-:W-:Y:S02]  /*8150*/  IMAD.U32 R26, R5, 0x10000, RZ ;  /* 0x00010000051a7824 */ /* 0x000fe400078e00ff */
[----:B------:R-:W-:Y:S01]  /*8160*/  FFMA.FTZ R90, R21, R8, R90 ;  /* 0x00000008155a7223 */ /* 0x000fe2000001005a */
[C---:B------:R-:W-:Y:S02]  /*8170*/  SHF.L.U32 R8, R9.reuse, 0x10, RZ ;  /* 0x0000001009087819 */ /* 0x040fe400000006ff */
[----:B------:R-:W-:Y:S01]  /*8180*/  PRMT R9, R9, 0x7632, R9 ;  /* 0x0000763209097816 */ /* 0x000fe20000000009 */
[----:B------:R-:W-:-:S03]  /*8190*/  FFMA.FTZ R26, R61, R26, R90 ;  /* 0x0000001a3d1a7223 */ /* 0x000fc6000001005a */
[----:B------:R-:W-:Y:S01]  /*81a0*/  SHF.L.U32 R9, R9, 0x10, RZ ;  /* 0x0000001009097819 */ /* 0x000fe200000006ff */
[----:B------:R-:W-:Y:S01]  /*81b0*/  FFMA.FTZ R25, R73, R8, R26 ;  /* 0x0000000849197223 */ /* 0x000fe2000001001a */
[C---:B------:R-:W-:Y:S02]  /*81c0*/  SHF.L.U32 R8, R16.reuse, 0x10, RZ ;  /* 0x0000001010087819 */ /* 0x040fe400000006ff */
[----:B------:R-:W-:Y:S01]  /*81d0*/  PRMT R16, R16, 0x7632, R16 ;  /* 0x0000763210107816 */ /* 0x000fe20000000010 */
[----:B------:R-:W-:Y:S01]  /*81e0*/  FFMA.FTZ R9, R62, R9, R25 ;  /* 0x000000093e097223 */ /* 0x000fe20000010019 */
[C---:B------:R-:W-:Y:S02]  /*81f0*/  PRMT R7, R10.reuse, 0x7632, R7 ;  /* 0x000076320a077816 */ /* 0x040fe40000000007 */
[----:B------:R-:W-:Y:S01]  /*8200*/  SHF.L.U32 R23, R10, 0x10, RZ ;  /* 0x000000100a177819 */ /* 0x000fe200000006ff */
[----:B------:R-:W-:Y:S01]  /*8210*/  FFMA.FTZ R94, R21, R8, R94 ;  /* 0x00000008155e7223 */ /* 0x000fe2000001005e */
[----:B------:R-:W-:Y:S01]  /*8220*/  IMAD.U32 R16, R16, 0x10000, RZ ;  /* 0x0001000010107824 */ /* 0x000fe200078e00ff */
[----:B------:R-:W-:Y:S01]  /*8230*/  SHF.L.U32 R8, R7, 0x10, RZ ;  /* 0x0000001007087819 */ /* 0x000fe200000006ff */
[----:B0-----:R-:W-:Y:S01]  /*8240*/  FADD.FTZ R5, R22, R33 ;  /* 0x0000002116057221 */ /* 0x001fe20000010000 */
        /* <DEDUP_REMOVED lines=10> */
[----:B------:R-:W-:Y:S01]  /*82f0*/  IMAD.U32 R9, R18, 0x10000, RZ ;  /* 0x0001000012097824 */ /* 0x000fe200078e00ff */
[----:B------:R-:W-:Y:S01]  /*8300*/  SHF.L.U32 R18, R12, 0x10, RZ ;  /* 0x000000100c127819 */ /* 0x000fe200000006ff */
[----:B------:R-:W-:Y:S01]  /*8310*/  FFMA.FTZ R23, R62, R23, R25 ;  /* 0x000000173e177223 */ /* 0x000fe20000010019 */
[----:B------:R-:W-:Y:S02]  /*8320*/  PRMT R17, R12, 0x7632, R17 ;  /* 0x000076320c117816 */ /* 0x000fe40000000011 */
[----:B------:R-:W-:Y:S01]  /*8330*/  SHF.L.U32 R8, R8, 0x10, RZ ;  /* 0x0000001008087819 */ /* 0x000fe200000006ff */
[----:B------:R-:W-:Y:S01]  /*8340*/  FFMA.FTZ R12, R74, R9, R23 ;  /* 0x000000094a0c7223 */ /* 0x000fe20000010017 */
[----:B------:R-:W-:Y:S01]  /*8350*/  FFMA.FTZ R92, R21, R18, R92 ;  /* 0x00000012155c7223 */ /* 0x000fe2000001005c */
[----:B------:R-:W-:-:S02]  /*8360*/  SHF.L.U32 R18, R17, 0x10, RZ ;  /* 0x0000001011127819 */ /* 0x000fc400000006ff */
[C---:B------:R-:W-:Y:S01]  /*8370*/  PRMT R17, R76.reuse, 0x7632, R17 ;  /* 0x000076324c117816 */ /* 0x040fe20000000011 */
[----:B------:R-:W-:Y:S01]  /*8380*/  FFMA.FTZ R9, R63, R8, R12 ;  /* 0x000000083f097223 */ /* 0x000fe2000001000c */
[----:B------:R-:W-:Y:S01]  /*8390*/  IMAD.U32 R76, R76, 0x10000, RZ ;  /* 0x000100004c4c7824 */ /* 0x000fe200078e00ff */
[----:B------:R-:W-:Y:S01]  /*83a0*/  SHF.L.U32 R8, R13, 0x10, RZ ;  /* 0x000000100d087819 */ /* 0x000fe200000006ff */
[----:B------:R-:W-:Y:S01]  /*83b0*/  FFMA.FTZ R18, R61, R18, R92 ;  /* 0x000000123d127223 */ /* 0x000fe2000001005c */
[----:B------:R-:W-:Y:S02]  /*83c0*/  PRMT R13, R13, 0x7632, R13 ;  /* 0x000076320d0d7816 */ /* 0x000fe4000000000d */
[----:B------:R-:W-:Y:S01]  /*83d0*/  PRMT R11, R11, 0x7632, R11 ;  /* 0x000076320b0b7816 */ /* 0x000fe2000000000b */
[----:B------:R-:W-:Y:S01]  /*83e0*/  FFMA.FTZ R76, R21, R76, R95 ;  /* 0x0000004c154c7223 */ /* 0x000fe2000001005f */
[----:B------:R-:W-:Y:S01]  /*83f0*/  SHF.L.U32 R12, R17, 0x10, RZ ;  /* 0x00000010110c7819 */ /* 0x000fe200000006ff */
[----:B------:R-:W-:Y:S01]  /*8400*/  FFMA.FTZ R17, R73, R8, R18 ;  /* 0x0000000849117223 */ /* 0x000fe20000010012 */
[----:B------:R-:W-:Y:S01]  /*8410*/  PRMT R16, R19, 0x7632, R16 ;  /* 0x0000763213107816 */ /* 0x000fe20000000010 */
[----:B------:R-:W-:Y:S01]  /*8420*/  IMAD.U32 R13, R13, 0x10000, RZ ;  /* 0x000100000d0d7824 */ /* 0x000fe200078e00ff */
        /* <DEDUP_REMOVED lines=9> */
[----:B------:R-:W-:Y:S02]  /*84c0*/  SHF.L.U32 R18, R28, 0x10, RZ ;  /* 0x000000101c127819 */ /* 0x000fe400000006ff */
[----:B------:R-:W-:-:S02]  /*84d0*/  PRMT R77, R77, 0x7632, R77 ;  /* 0x000076324d4d7816 */ /* 0x000fc4000000004d */
[----:B------:R-:W-:Y:S02]  /*84e0*/  PRMT R28, R28, 0x7632, R28 ;  /* 0x000076321c1c7816 */ /* 0x000fe4000000001c */
[----:B------:R-:W-:Y:S01]  /*84f0*/  PRMT R10, R14, 0x7632, R10 ;  /* 0x000076320e0a7816 */ /* 0x000fe2000000000a */
[----:B------:R-:W-:Y:S01]  /*8500*/  FFMA.FTZ R14, R74, R11, R13 ;  /* 0x0000000b4a0e7223 */ /* 0x000fe2000001000d */
[----:B------:R-:W-:Y:S01]  /*8510*/  SHF.L.U32 R6, R66, 0x10, RZ ;  /* 0x0000001042067819 */ /* 0x000fe200000006ff */
[----:B------:R-:W-:Y:S01]  /*8520*/  FFMA.FTZ R17, R73, R12, R76 ;  /* 0x0000000c49117223 */ /* 0x000fe2000001004c */
[----:B------:R-:W-:Y:S02]  /*8530*/  SHF.L.U32 R35, R35, 0x10, RZ ;  /* 0x0000001023237819 */ /* 0x000fe400000006ff */
[----:B------:R-:W-:Y:S02]  /*8540*/  SHF.L.U32 R16, R16, 0x10, RZ ;  /* 0x0000001010107819 */ /* 0x000fe400000006ff */
[----:B------:R-:W-:Y:S01]  /*8550*/  SHF.L.U32 R77, R77, 0x10, RZ ;  /* 0x000000104d4d7819 */ /* 0x000fe200000006ff */
[----:B------:R-:W-:Y:S01]  /*8560*/  FFMA.FTZ R18, R21, R18, R93 ;  /* 0x0000001215127223 */ /* 0x000fe2000001005d */
[----:B------:R-:W-:Y:S01]  /*8570*/  PRMT R11, R78, 0x7632, R11 ;  /* 0x000076324e0b7816 */ /* 0x000fe2000000000b */
[----:B------:R-:W-:Y:S01]  /*8580*/  IMAD.U32 R28, R28, 0x10000, RZ ;  /* 0x000100001c1c7824 */ /* 0x000fe200078e00ff */
[----:B------:R-:W-:Y:S01]  /*8590*/  SHF.L.U32 R10, R10, 0x10, RZ ;  /* 0x000000100a0a7819 */ /* 0x000fe200000006ff */
[----:B------:R-:W-:Y:S01]  /*85a0*/  FFMA.FTZ R6, R88, R6, R67 ;  /* 0x0000000658067223 */ /* 0x000fe20000010043 */
[----:B------:R-:W-:Y:S01]  /*85b0*/  SHF.L.U32 R13, R78, 0x10, RZ ;  /* 0x000000104e0d7819 */ /* 0x000fe200000006ff */
[----:B------:R-:W-:Y:S01]  /*85c0*/  FFMA.FTZ R88, R88, R35, R86 ;  /* 0x0000002358587223 */ /* 0x000fe20000010056 */
[----:B------:R-:W-:Y:S01]  /*85d0*/  FFMA.FTZ R8, R65, R16, R19 ;  /* 0x0000001041087223 */ /* 0x000fe20000010013 */
[C---:B------:R-:W-:Y:S01]  /*85e0*/  PRMT R12, R15.reuse, 0x7632, R12 ;  /* 0x000076320f0c7816 */ /* 0x040fe2000000000c */
[----:B------:R-:W-:Y:S01]  /*85f0*/  FFMA.FTZ R17, R62, R77, R17 ;  /* 0x0000004d3e117223 */ /* 0x000fe20000010011 */
[----:B------:R-:W0:Y:S01]  /*8600*/  SHFL.BFLY PT, R35, R24, 0x10, 0x1f ;  /* 0x0e001f0018237f89 */ /* 0x000e2200000e0000 */
[----:B------:R-:W-:Y:S01]  /*8610*/  SHF.L.U32 R15, R15, 0x10, RZ ;  /* 0x000000100f0f7819 */ /* 0x000fe200000006ff */
[--C-:B------:R-:W-:Y:S01]  /*8620*/  FFMA.FTZ R28, R61, R28, R18.reuse ;  /* 0x0000001c3d1c7223 */ /* 0x100fe20000010012 */
[----:B------:R-:W-:Y:S01]  /*8630*/  IMAD.U32 R16, R11, 0x10000, RZ ;  /* 0x000100000b107824 */ /* 0x000fe200078e00ff */
[----:B------:R-:W-:Y:S01]  /*8640*/  PRMT R18, R29, 0x7632, R18 ;  /* 0x000076321d127816 */ /* 0x000fe20000000012 */
[----:B------:R-:W-:Y:S01]  /*8650*/  FFMA.FTZ R11, R63, R10, R14 ;  /* 0x0000000a3f0b7223 */ /* 0x000fe2000001000e */
[----:B------:R-:W-:Y:S01]  /*8660*/  SHF.L.U32 R22, R29, 0x10, RZ ;  /* 0x000000101d167819 */ /* 0x000fe200000006ff */
[----:B------:R-:W-:Y:S01]  /*8670*/  FFMA.FTZ R13, R74, R13, R17 ;  /* 0x0000000d4a0d7223 */ /* 0x000fe20000010011 */
[----:B------:R-:W-:Y:S01]  /*8680*/  SHF.L.U32 R17, R18, 0x10, RZ ;  /* 0x0000001012117819 */ /* 0x000fe200000006ff */
[--C-:B------:R-:W-:Y:S01]  /*8690*/  FFMA.FTZ R10, R64, R15, R11.reuse ;  /* 0x0000000f400a7223 */ /* 0x100fe2000001000b */
[C---:B------:R-:W-:Y:S01]  /*86a0*/  PRMT R11, R36.reuse, 0x7632, R11 ;  /* 0x00007632240b7816 */ /* 0x040fe2000000000b */
        /* <DEDUP_REMOVED lines=9> */
[----:B------:R-:W-:Y:S02]  /*8740*/  PRMT R79, R79, 0x7632, R79 ;  /* 0x000076324f4f7816 */ /* 0x000fe4000000004f */
[----:B------:R-:W-:Y:S01]  /*8750*/  SHF.L.U32 R18, R11, 0x10, RZ ;  /* 0x000000100b127819 */ /* 0x000fe200000006ff */
[----:B------:R-:W-:Y:S01]  /*8760*/  FFMA.FTZ R13, R64, R13, R16 ;  /* 0x0000000d400d7223 */ /* 0x000fe20000010010 */
[----:B------:R-:W-:Y:S01]  /*8770*/  SHF.L.U32 R30, R30, 0x10, RZ ;  /* 0x000000101e1e7819 */ /* 0x000fe200000006ff */
[----:B------:R-:W-:Y:S01]  /*8780*/  FFMA.FTZ R10, R65, R12, R10 ;  /* 0x0000000c410a7223 */ /* 0x000fe2000001000a */
[----:B------:R-:W-:Y:S01]  /*8790*/  FFMA.FTZ R16, R74, R19, R17 ;  /* 0x000000134a107223 */ /* 0x000fe20000010011 */
[----:B------:R-:W-:Y:S01]  /*87a0*/  IMAD.U32 R12, R37, 0x10000, RZ ;  /* 0x00010000250c7824 */ /* 0x000fe200078e00ff */
        /* <DEDUP_REMOVED lines=9> */
[----:B------:R-:W1:Y:S01]  /*8840*/  SHFL.BFLY PT, R19, R8, 0x10, 0x1f ;  /* 0x0e001f0008137f89 */ /* 0x000e6200000e0000 */
[----:B------:R-:W-:Y:S01]  /*8850*/  SHF.L.U32 R12, R31, 0x10, RZ ;  /* 0x000000101f0c7819 */ /* 0x000fe200000006ff */
[----:B------:R-:W-:Y:S01]  /*8860*/  FFMA.FTZ R14, R64, R11, R15 ;  /* 0x0000000b400e7223 */ /* 0x000fe2000001000f */
[----:B------:R-:W-:Y:S01]  /*8870*/  PRMT R11, R38, 0x7632, R11 ;  /* 0x00007632260b7816 */ /* 0x000fe2000000000b */
[----:B0-----:R-:W-:Y:S01]  /*8880*/  FADD.FTZ R7, R24, R35 ;  /* 0x0000002318077221 */ /* 0x001fe20000010000 */
[----:B------:R-:W-:Y:S01]  /*8890*/  SHF.L.U32 R15, R38, 0x10, RZ ;  /* 0x00000010260f7819 */ /* 0x000fe200000006ff */
[----:B------:R-:W0:Y:S01]  /*88a0*/  SHFL.BFLY PT, R23, R10, 0x10, 0x1f ;  /* 0x0e001f000a177f89 */ /* 0x000e2200000e0000 */
[----:B------:R-:W-:Y:S01]  /*88b0*/  FFMA.FTZ R17, R62, R37, R17 ;  /* 0x000000253e117223 */ /* 0x000fe20000010011 */
[----:B------:R-:W-:-:S02]  /*88c0*/  FFMA.FTZ R12, R65, R12, R14 ;  /* 0x0000000c410c7223 */ /* 0x000fc4000001000e */
[----:B------:R-:W2:Y:S01]  /*88d0*/  SHFL.BFLY PT, R24, R13, 0x10, 0x1f ;  /* 0x0e001f000d187f89 */ /* 0x000ea200000e0000 */
[----:B------:R-:W-:Y:S01]  /*88e0*/  SHF.L.U32 R14, R11, 0x10, RZ ;  /* 0x000000100b0e7819 */ /* 0x000fe200000006ff */
[----:B------:R-:W-:Y:S01]  /*88f0*/  FFMA.FTZ R16, R74, R15, R17 ;  /* 0x0000000f4a107223 */ /* 0x000fe20000010011 */
[C---:B------:R-:W-:Y:S01]  /*8900*/  PRMT R11, R39.reuse, 0x7632, R11 ;  /* 0x00007632270b7816 */ /* 0x040fe2000000000b */
[----:B------:R-:W3:Y:S01]  /*8910*/  SHFL.BFLY PT, R22, R9, 0x10, 0x1f ;  /* 0x0e001f0009167f89 */ /* 0x000ee200000e0000 */
        /* <DEDUP_REMOVED lines=12> */
[----:B-1----:R-:W-:Y:S01]  /*89e0*/  FADD.FTZ R8, R8, R19 ;  /* 0x0000001308087221 */ /* 0x002fe20000010000 */
[----:B------:R-:W-:Y:S02]  /*89f0*/  IMAD.U32 R15, R11, 0x10000, RZ ;  /* 0x000100000b0f7824 */ /* 0x000fe400078e00ff */
[----:B------:R-:W-:Y:S01]  /*8a00*/  FFMA.FTZ R19, R73, R16, R18 ;  /* 0x0000001049137223 */ /* 0x000fe20000010012 */
[----:B0-----:R-:W-:Y:S01]  /*8a10*/  FADD.FTZ R10, R10, R23 ;  /* 0x000000170a0a7221 */ /* 0x001fe20000010000 */
[----:B--2---:R-:W-:Y:S01]  /*8a20*/  FADD.FTZ R11, R13, R24 ;  /* 0x000000180d0b7221 */ /* 0x004fe20000010000 */
[----:B------:R-:W0:Y:S01]  /*8a30*/  SHFL.BFLY PT, R23, R14, 0x10, 0x1f ;  /* 0x0e001f000e177f89 */ /* 0x000e2200000e0000 */
[----:B------:R-:W-:Y:S01]  /*8a40*/  PRMT R13, R42, 0x7632, R13 ;  /* 0x000076322a0d7816 */ /* 0x000fe2000000000d */
[----:B------:R-:W-:Y:S01]  /*8a50*/  FFMA.FTZ R15, R62, R15, R19 ;  /* 0x0000000f3e0f7223 */ /* 0x000fe20000010013 */
[----:B------:R-:W-:-:S02]  /*8a60*/  SHF.L.U32 R17, R42, 0x10, RZ ;  /* 0x000000102a117819 */ /* 0x000fc400000006ff */
[C---:B------:R-:W-:Y:S02]  /*8a70*/  PRMT R19, R44.reuse, 0x7632, R19 ;  /* 0x000076322c137816 */ /* 0x040fe40000000013 */
[----:B------:R-:W-:Y:S01]  /*8a80*/  SHF.L.U32 R44, R44, 0x10, RZ ;  /* 0x000000102c2c7819 */ /* 0x000fe200000006ff */
[----:B---3--:R-:W-:Y:S01]  /*8a90*/  FADD.FTZ R9, R9, R22 ;  /* 0x0000001609097221 */ /* 0x008fe20000010000 */
[----:B------:R-:W-:Y:S01]  /*8aa0*/  SHF.L.U32 R16, R13, 0x10, RZ ;  /* 0x000000100d107819 */ /* 0x000fe200000006ff */
[----:B------:R-:W-:Y:S01]  /*8ab0*/  FFMA.FTZ R18, R74, R17, R15 ;  /* 0x000000114a127223 */ /* 0x000fe2000001000f */
[----:B------:R-:W-:Y:S01]  /*8ac0*/  SHF.L.U32 R22, R19, 0x10, RZ ;  /* 0x0000001013167819 */ /* 0x000fe200000006ff */
[----:B------:R-:W-:Y:S01]  /*8ad0*/  FFMA.FTZ R20, R21, R44, R20 ;  /* 0x0000002c15147223 */ /* 0x000fe20000010014 */
[----:B------:R-:W-:Y:S02]  /*8ae0*/  IMAD.U32 R13, R43, 0x10000, RZ ;  /* 0x000100002b0d7824 */ /* 0x000fe400078e00ff */
[----:B------:R-:W-:Y:S01]  /*8af0*/  FFMA.FTZ R15, R63, R16, R18 ;  /* 0x000000103f0f7223 */ /* 0x000fe20000010012 */
[----:B------:R-:W-:Y:S01]  /*8b00*/  SHF.L.U32 R16, R45, 0x10, RZ ;  /* 0x000000102d107819 */ /* 0x000fe200000006ff */
[----:B------:R-:W-:Y:S01]  /*8b10*/  FFMA.FTZ R20, R61, R22, R20 ;  /* 0x000000163d147223 */ /* 0x000fe20000010014 */
[----:B------:R-:W-:Y:S01]  /*8b20*/  PRMT R43, R43, 0x7632, R43 ;  /* 0x000076322b2b7816 */ /* 0x000fe2000000002b */
[----:B------:R-:W-:-:S02]  /*8b30*/  FFMA.FTZ R18, R64, R13, R15 ;  /* 0x0000000d40127223 */ /* 0x000fc4000001000f */
[----:B------:R-:W-:Y:S01]  /*8b40*/  FFMA.FTZ R15, R73, R16, R20 ;  /* 0x00000010490f7223 */ /* 0x000fe20000010014 */
[C---:B------:R-:W-:Y:S02]  /*8b50*/  SHF.L.U32 R20, R48.reuse, 0x10, RZ ;  /* 0x0000001030147819 */ /* 0x040fe400000006ff */
[----:B------:R-:W-:Y:S02]  /*8b60*/  PRMT R45, R45, 0x7632, R45 ;  /* 0x000076322d2d7816 */ /* 0x000fe4000000002d */
[----:B------:R-:W-:Y:S02]  /*8b70*/  PRMT R48, R48, 0x7632, R48 ;  /* 0x0000763230307816 */ /* 0x000fe40000000030 */
[----:B------:R-:W-:Y:S01]  /*8b80*/  SHF.L.U32 R16, R43, 0x10, RZ ;  /* 0x000000102b107819 */ /* 0x000fe200000006ff */
[----:B------:R-:W-:Y:S01]  /*8b90*/  FFMA.FTZ R20, R21, R20, R3 ;  /* 0x0000001415147223 */ /* 0x000fe20000010003 */
[----:B------:R-:W-:Y:S01]  /*8ba0*/  SHF.L.U32 R45, R45, 0x10, RZ ;  /* 0x000000102d2d7819 */ /* 0x000fe200000006ff */
[----:B------:R-:W-:-:S02]  /*8bb0*/  IMAD.U32 R48, R48, 0x10000, RZ ;  /* 0x0001000030307824 */ /* 0x000fc400078e00ff */
[----:B0-----:R-:W-:Y:S01]  /*8bc0*/  FADD.FTZ R13, R14, R23 ;  /* 0x000000170e0d7221 */ /* 0x001fe20000010000 */
[----:B------:R-:W-:Y:S01]  /*8bd0*/  FFMA.FTZ R14, R65, R16, R18 ;  /* 0x00000010410e7223 */ /* 0x000fe20000010012 */
[----:B------:R-:W-:Y:S01]  /*8be0*/  SHF.L.U32 R3, R46, 0x10, RZ ;  /* 0x000000102e037819 */ /* 0x000fe200000006ff */
[----:B------:R-:W-:Y:S01]  /*8bf0*/  FFMA.FTZ R15, R62, R45, R15 ;  /* 0x0000002d3e0f7223 */ /* 0x000fe2000001000f */
[----:B------:R-:W-:Y:S01]  /*8c00*/  PRMT R46, R46, 0x7632, R46 ;  /* 0x000076322e2e7816 */ /* 0x000fe2000000002e */
[----:B------:R-:W-:Y:S01]  /*8c10*/  FFMA.FTZ R20, R61, R48, R20 ;  /* 0x000000303d147223 */ /* 0x000fe20000010014 */
[C---:B------:R-:W-:Y:S02]  /*8c20*/  PRMT R17, R49.reuse, 0x7632, R17 ;  /* 0x0000763231117816 */ /* 0x040fe40000000011 */
[----:B------:R-:W-:Y:S01]  /*8c30*/  SHF.L.U32 R18, R49, 0x10, RZ ;  /* 0x0000001031127819 */ /* 0x000fe200000006ff */
[----:B------:R-:W-:Y:S01]  /*8c40*/  FFMA.FTZ R16, R74, R3, R15 ;  /* 0x000000034a107223 */ /* 0x000fe2000001000f */
[----:B------:R-:W-:-:S02]  /*8c50*/  SHF.L.U32 R46, R46, 0x10, RZ ;  /* 0x000000102e2e7819 */ /* 0x000fc400000006ff */
[----:B------:R-:W-:Y:S01]  /*8c60*/  SHF.L.U32 R17, R17, 0x10, RZ ;  /* 0x0000001011117819 */ /* 0x000fe200000006ff */
[----:B------:R-:W-:Y:S02]  /*8c70*/  FFMA.FTZ R19, R73, R18, R20 ;  /* 0x0000001249137223 */ /* 0x000fe40000010014 */
[--C-:B------:R-:W-:Y:S01]  /*8c80*/  FFMA.FTZ R15, R63, R46, R16.reuse ;  /* 0x0000002e3f0f7223 */ /* 0x100fe20000010010 */
[----:B------:R-:W-:Y:S01]  /*8c90*/  PRMT R16, R50, 0x7632, R16 ;  /* 0x0000763232107816 */ /* 0x000fe20000000010 */
[----:B------:R-:W-:Y:S01]  /*8ca0*/  FFMA.FTZ R19, R62, R17, R19 ;  /* 0x000000113e137223 */ /* 0x000fe20000010013 */
[----:B------:R-:W-:Y:S02]  /*8cb0*/  SHF.L.U32 R17, R50, 0x10, RZ ;  /* 0x0000001032117819 */ /* 0x000fe400000006ff */
[C---:B------:R-:W-:Y:S01]  /*8cc0*/  PRMT R3, R47.reuse, 0x7632, R3 ;  /* 0x000076322f037816 */ /* 0x040fe20000000003 */
[----:B------:R-:W-:Y:S01]  /*8cd0*/  IMAD.U32 R47, R47, 0x10000, RZ ;  /* 0x000100002f2f7824 */ /* 0x000fe200078e00ff */
[----:B------:R-:W-:Y:S01]  /*8ce0*/  SHF.L.U32 R16, R16, 0x10, RZ ;  /* 0x0000001010107819 */ /* 0x000fe200000006ff */
[----:B------:R-:W-:Y:S01]  /*8cf0*/  FFMA.FTZ R20, R74, R17, R19 ;  /* 0x000000114a147223 */ /* 0x000fe20000010013 */
[----:B------:R-:W-:Y:S01]  /*8d00*/  SHF.L.U32 R22, R52, 0x10, RZ ;  /* 0x0000001034167819 */ /* 0x000fe200000006ff */
[----:B------:R-:W-:Y:S01]  /*8d10*/  FFMA.FTZ R18, R64, R47, R15 ;  /* 0x0000002f40127223 */ /* 0x000fe2000001000f */
[----:B------:R-:W-:Y:S01]  /*8d20*/  PRMT R52, R52, 0x7632, R52 ;  /* 0x0000763234347816 */ /* 0x000fe20000000034 */
[----:B------:R-:W-:-:S02]  /*8d30*/  IMAD.U32 R15, R51, 0x10000, RZ ;  /* 0x00010000330f7824 */ /* 0x000fc400078e00ff */
[----:B------:R-:W-:Y:S01]  /*8d40*/  FFMA.FTZ R17, R63, R16, R20 ;  /* 0x000000103f117223 */ /* 0x000fe20000010014 */
[----:B------:R-:W0:Y:S01]  /*8d50*/  SHFL.BFLY PT, R71, R70, 0x10, 0x1f ;  /* 0x0e001f0046477f89 */ /* 0x000e2200000e0000 */
[----:B------:R-:W-:Y:S01]  /*8d60*/  SHF.L.U32 R52, R52, 0x10, RZ ;  /* 0x0000001034347819 */ /* 0x000fe200000006ff */
[----:B------:R-:W-:Y:S01]  /*8d70*/  FFMA.FTZ R22, R21, R22, R60 ;  /* 0x0000001615167223 */ /* 0x000fe2000001003c */
[----:B------:R-:W-:Y:S01]  /*8d80*/  FFMA.FTZ R15, R64, R15, R17 ;  /* 0x0000000f400f7223 */ /* 0x000fe20000010011 */
[C---:B------:R-:W-:Y:S01]  /*8d90*/  IMAD.U32 R17, R56.reuse, 0x10000, RZ ;  /* 0x0001000038117824 */ /* 0x040fe200078e00ff */
[----:B------:R-:W-:Y:S01]  /*8da0*/  PRMT R56, R56, 0x7632, R56 ;  /* 0x0000763238387816 */ /* 0x000fe20000000038 */
[----:B------:R-:W-:Y:S01]  /*8db0*/  FFMA.FTZ R22, R61, R52, R22 ;  /* 0x000000343d167223 */ /* 0x000fe20000010016 */
[----:B------:R-:W-:Y:S02]  /*8dc0*/  SHF.L.U32 R20, R53, 0x10, RZ ;  /* 0x0000001035147819 */ /* 0x000fe400000006ff */
[----:B------:R-:W-:-:S02]  /*8dd0*/  SHF.L.U32 R16, R3, 0x10, RZ ;  /* 0x0000001003107819 */ /* 0x000fc400000006ff */
[----:B------:R-:W-:Y:S01]  /*8de0*/  PRMT R53, R53, 0x7632, R53 ;  /* 0x0000763235357816 */ /* 0x000fe20000000035 */
[----:B------:R-:W-:Y:S01]  /*8df0*/  FFMA.FTZ R6, R21, R17, R6 ;  /* 0x0000001115067223 */ /* 0x000fe20000010006 */
[----:B------:R-:W-:Y:S02]  /*8e00*/  PRMT R51, R51, 0x7632, R51 ;  /* 0x0000763233337816 */ /* 0x000fe40000000033 */
[----:B------:R-:W-:Y:S01]  /*8e10*/  SHF.L.U32 R56, R56, 0x10, RZ ;  /* 0x0000001038387819 */ /* 0x000fe200000006ff */
        /* <DEDUP_REMOVED lines=8> */
[----:B------:R-:W-:Y:S01]  /*8ea0*/  FFMA.FTZ R15, R65, R20, R15 ;  /* 0x00000014410f7223 */ /* 0x000fe2000001000f */
[C---:B------:R-:W-:Y:S01]  /*8eb0*/  SHF.L.U32 R3, R54.reuse, 0x10, RZ ;  /* 0x0000001036037819 */ /* 0x040fe200000006ff */
[----:B------:R-:W-:Y:S02]  /*8ec0*/  IMAD.U32 R19, R17, 0x10000, RZ ;  /* 0x0001000011137824 */ /* 0x000fe400078e00ff */
[----:B------:R-:W-:Y:S01]  /*8ed0*/  FFMA.FTZ R23, R73, R18, R56 ;  /* 0x0000001249177223 */ /* 0x000fe20000010038 */
[----:B------:R-:W-:Y:S02]  /*8ee0*/  PRMT R54, R54, 0x7632, R54 ;  /* 0x0000763236367816 */ /* 0x000fe40000000036 */
[C---:B------:R-:W-:Y:S02]  /*8ef0*/  PRMT R20, R100.reuse, 0x7632, R20 ;  /* 0x0000763264147816 */ /* 0x040fe40000000014 */
[----:B------:R-:W-:Y:S01]  /*8f00*/  SHF.L.U32 R100, R100, 0x10, RZ ;  /* 0x0000001064647819 */ /* 0x000fe200000006ff */
[----:B------:R-:W-:Y:S01]  /*8f10*/  FFMA.FTZ R23, R62, R19, R23 ;  /* 0x000000133e177223 */ /* 0x000fe20000010017 */
[----:B------:R-:W-:Y:S01]  /*8f20*/  SHF.L.U32 R54, R54, 0x10, RZ ;  /* 0x0000001036367819 */ /* 0x000fe200000006ff */
[----:B------:R-:W-:Y:S01]  /*8f30*/  FFMA.FTZ R6, R74, R3, R53 ;  /* 0x000000034a067223 */ /* 0x000fe20000010035 */
[----:B------:R-:W-:Y:S01]  /*8f40*/  SHF.L.U32 R19, R58, 0x10, RZ ;  /* 0x000000103a137819 */ /* 0x000fe200000006ff */
[----:B------:R-:W-:Y:S01]  /*8f50*/  IMAD.U32 R20, R20, 0x10000, RZ ;  /* 0x0001000014147824 */ /* 0x000fe200078e00ff */
[----:B------:R-:W-:Y:S01]  /*8f60*/  PRMT R58, R58, 0x7632, R58 ;  /* 0x000076323a3a7816 */ /* 0x000fe2000000003a */
[----:B------:R-:W-:Y:S01]  /*8f70*/  FFMA.FTZ R88, R21, R100, R88 ;  /* 0x0000006415587223 */ /* 0x000fe20000010058 */
[----:B0-----:R-:W-:Y:S01]  /*8f80*/  FADD.FTZ R4, R70, R71 ;  /* 0x0000004746047221 */ /* 0x001fe20000010000 */
[----:B------:R-:W-:Y:S01]  /*8f90*/  FFMA.FTZ R17, R63, R54, R6 ;  /* 0x000000363f117223 */ /* 0x000fe20000010006 */
[----:B------:R-:W-:Y:S01]  /*8fa0*/  SHF.L.U32 R58, R58, 0x10, RZ ;  /* 0x000000103a3a7819 */ /* 0x000fe200000006ff */
[----:B------:R-:W-:Y:S01]  /*8fb0*/  FFMA.FTZ R6, R74, R19, R23 ;  /* 0x000000134a067223 */ /* 0x000fe20000010017 */
[----:B------:R-:W-:Y:S01]  /*8fc0*/  PRMT R21, R101, 0x7632, R21 ;  /* 0x0000763265157816 */ /* 0x000fe20000000015 */
[----:B------:R-:W-:Y:S01]  /*8fd0*/  FFMA.FTZ R88, R61, R20, R88 ;  /* 0x000000143d587223 */ /* 0x000fe20000010058 */
[----:B------:R-:W-:-:S02]  /*8fe0*/  SHF.L.U32 R22, R101, 0x10, RZ ;  /* 0x0000001065167819 */ /* 0x000fc400000006ff */
[C---:B------:R-:W-:Y:S01]  /*8ff0*/  PRMT R3, R55.reuse, 0x7632, R3 ;  /* 0x0000763237037816 */ /* 0x040fe20000000003 */
[----:B------:R-:W0:Y:S01]  /*9000*/  SHFL.BFLY PT, R27, R4, 0x8, 0x1f ;  /* 0x0d001f00041b7f89 */ /* 0x000e2200000e0000 */
[----:B------:R-:W-:Y:S01]  /*9010*/  SHF.L.U32 R55, R55, 0x10, RZ ;  /* 0x0000001037377819 */ /* 0x000fe200000006ff */
[----:B------:R-:W-:Y:S01]  /*9020*/  FFMA.FTZ R19, R63, R58, R6 ;  /* 0x0000003a3f137223 */ /* 0x000fe20000010006 */
[----:B------:R-:W-:Y:S01]  /*9030*/  IMAD.U32 R21, R21, 0x10000, RZ ;  /* 0x0001000015157824 */ /* 0x000fe200078e00ff */
[----:B------:R-:W1:Y:S01]  /*9040*/  SHFL.BFLY PT, R25, R12, 0x10, 0x1f ;  /* 0x0e001f000c197f89 */ /* 0x000e6200000e0000 */
[----:B------:R-:W-:Y:S01]  /*9050*/  FFMA.FTZ R73, R73, R22, R88 ;  /* 0x0000001649497223 */ /* 0x000fe20000010058 */
[----:B------:R-:W-:Y:S02]  /*9060*/  SHF.L.U32 R6, R3, 0x10, RZ ;  /* 0x0000001003067819 */ /* 0x000fe400000006ff */
[----:B------:R-:W-:Y:S01]  /*9070*/  SHF.L.U32 R3, R102, 0x10, RZ ;  /* 0x0000001066037819 */ /* 0x000fe200000006ff */
[----:B------:R-:W-:Y:S01]  /*9080*/  FFMA.FTZ R18, R64, R55, R17 ;  /* 0x0000003740127223 */ /* 0x000fe20000010011 */
[----:B------:R-:W-:Y:S01]  /*9090*/  PRMT R102, R102, 0x7632, R102 ;  /* 0x0000763266667816 */ /* 0x000fe20000000066 */
[----:B------:R-:W-:Y:S01]  /*90a0*/  FFMA.FTZ R21, R62, R21, R73 ;  /* 0x000000153e157223 */ /* 0x000fe20000010049 */
[----:B------:R-:W-:-:S02]  /*90b0*/  PRMT R17, R59, 0x7632, R17 ;  /* 0x000076323b117816 */ /* 0x000fc40000000011 */
[----:B------:R-:W-:Y:S01]  /*90c0*/  SHF.L.U32 R102, R102, 0x10, RZ ;  /* 0x0000001066667819 */ /* 0x000fe200000006ff */
[----:B------:R-:W-:Y:S01]  /*90d0*/  FFMA.FTZ R74, R74, R3, R21 ;  /* 0x000000034a4a7223 */ /* 0x000fe20000010015 */
[----:B------:R-:W-:Y:S02]  /*90e0*/  SHF.L.U32 R20, R17, 0x10, RZ ;  /* 0x0000001011147819 */ /* 0x000fe400000006ff */
[----:B------:R-:W-:Y:S02]  /*90f0*/  SHF.L.U32 R59, R59, 0x10, RZ ;  /* 0x000000103b3b7819 */ /* 0x000fe400000006ff */
[----:B------:R-:W-:Y:S01]  /*9100*/  PRMT R17, R103, 0x7632, R17 ;  /* 0x0000763267117816 */ /* 0x000fe20000000011 */
[----:B------:R-:W-:Y:S01]  /*9110*/  FFMA.FTZ R63, R63, R102, R74 ;  /* 0x000000663f3f7223 */ /* 0x000fe2000001004a */
[----:B------:R-:W-:Y:S01]  /*9120*/  SHF.L.U32 R103, R103, 0x10, RZ ;  /* 0x0000001067677819 */ /* 0x000fe200000006ff */
[----:B------:R-:W-:Y:S01]  /*9130*/  FFMA.FTZ R6, R65, R6, R18 ;  /* 0x0000000641067223 */ /* 0x000fe20000010012 */
[----:B------:R-:W-:Y:S01]  /*9140*/  FFMA.FTZ R19, R64, R59, R19 ;  /* 0x0000003b40137223 */ /* 0x000fe20000010013 */
[----:B------:R-:W-:-:S02]  /*9150*/  SHF.L.U32 R18, R17, 0x10, RZ ;  /* 0x0000001011127819 */ /* 0x000fc400000006ff */
[----:B------:R-:W-:Y:S01]  /*9160*/  FFMA.FTZ R64, R64, R103, R63 ;  /* 0x0000006740407223 */ /* 0x000fe2000001003f */
[----:B------:R-:W-:-:S03]  /*9170*/  FFMA.FTZ R19, R65, R20, R19 ;  /* 0x0000001441137223 */ /* 0x000fc60000010013 */
[----:B------:R-:W-:Y:S01]  /*9180*/  FFMA.FTZ R18, R65, R18, R64 ;  /* 0x0000001241127223 */ /* 0x000fe20000010040 */
[----:B0-----:R-:W-:Y:S01]  /*9190*/  FADD.FTZ R4, R4, R27 ;  /* 0x0000001b04047221 */ /* 0x001fe20000010000 */
[----:B-1----:R-:W-:Y:S01]  /*91a0*/  FADD.FTZ R12, R12, R25 ;  /* 0x000000190c0c7221 */ /* 0x002fe20000010000 */
        /* <DEDUP_REMOVED lines=15> */
[----:B------:R-:W0:Y:S01]  /*92a0*/  SHFL.BFLY PT, R20, R5, 0x8, 0x1f ;  /* 0x0d001f0005147f89 */ /* 0x000e2200000e0000 */
[----:B------:R-:W-:-:S03]  /*92b0*/  FADD.FTZ R26, R11, R26 ;  /* 0x0000001a0b1a7221 */ /* 0x000fc60000010000 */
[----:B------:R-:W1:Y:S01]  /*92c0*/  SHFL.BFLY PT, R22, R7, 0x8, 0x1f ;  /* 0x0d001f0007167f89 */ /* 0x000e6200000e0000 */
[----:B------:R-:W-:-:S03]  /*92d0*/  FADD.FTZ R25, R12, R25 ;  /* 0x000000190c197221 */ /* 0x000fc60000010000 */
[----:B------:R-:W2:Y:S01]  /*92e0*/  SHFL.BFLY PT, R24, R9, 0x8, 0x1f ;  /* 0x0d001f0009187f89 */ /* 0x000ea200000e0000 */
[----:B------:R-:W-:-:S03]  /*92f0*/  FADD.FTZ R28, R13, R28 ;  /* 0x0000001c0d1c7221 */ /* 0x000fc60000010000 */
        /* <DEDUP_REMOVED lines=22> */
[----:B------:R-:W0:Y:S01]  /*9460*/  SHFL.BFLY PT, R5, R20, 0x4, 0x1f ;  /* 0x0c801f0014057f89 */ /* 0x000e2200000e0000 */
[----:B------:R-:W-:-:S03]  /*9470*/  FADD.FTZ R11, R26, R11 ;  /* 0x0000000b1a0b7221 */ /* 0x000fc60000010000 */
[----:B------:R-:W1:Y:S01]  /*9480*/  SHFL.BFLY PT, R7, R22, 0x4, 0x1f ;  /* 0x0c801f0016077f89 */ /* 0x000e6200000e0000 */
[----:B------:R-:W-:-:S03]  /*9490*/  FADD.FTZ R13, R28, R13 ;  /* 0x0000000d1c0d7221 */ /* 0x000fc60000010000 */
        /* <DEDUP_REMOVED lines=10> */
[----:B------:R-:W-:-:S05]  /*9540*/  FADD.FTZ R3, R4, R3 ;  /* 0x0000000304037221 */ /* 0x000fca0000010000 */
        /* <DEDUP_REMOVED lines=43> */
[----:B------:R-:W-:Y:S01]  /*9800*/  LOP3.LUT P0, RZ, R2, 0x1f, RZ, 0xc0, !PT ;  /* 0x0000001f02ff7812 */ /* 0x000fe2000780c0ff */
        /* <DEDUP_REMOVED lines=15> */
[----:B------:R-:W-:Y:S01]  /*9900*/  @!P0 FADD.FTZ R4, R4, R3 ;  /* 0x0000000304048221 */ /* 0x000fe20000010000 */
[----:B------:R-:W-:Y:S01]  /*9910*/  SHF.R.S32.HI R3, RZ, 0x1f, R2 ;  /* 0x0000001fff037819 */ /* 0x000fe20000011402 */
[----:B------:R-:W-:-:S03]  /*9920*/  UMOV UR4, 0x400 ;  /* 0x0000040000047882 */ /* 0x000fc60000000000 */
[----:B------:R-:W-:Y:S01]  /*9930*/  LEA.HI R3, R3, R2, RZ, 0x5 ;  /* 0x0000000203037211 */ /* 0x000fe200078f28ff */
[----:B------:R-:W-:-:S03]  /*9940*/  ULEA UR4, UR5, UR4, 0x18 ;  /* 0x0000000405047291 */ /* 0x000fc6000f8ec03f */
[----:B------:R-:W-:Y:S01]  /*9950*/  SHF.R.S32.HI R3, RZ, 0x5, R3 ;  /* 0x00000005ff037819 */ /* 0x000fe20000011403 */
[----:B0-----:R-:W-:Y:S01]  /*9960*/  FADD.FTZ R6, R6, R5 ;  /* 0x0000000506067221 */ /* 0x001fe20000010000 */
[----:B-1----:R-:W-:Y:S01]  /*9970*/  FADD.FTZ R8, R8, R7 ;  /* 0x0000000708087221 */ /* 0x002fe20000010000 */
[----:B--2---:R-:W-:Y:S01]  /*9980*/  FADD.FTZ R10, R10, R9 ;  /* 0x000000090a0a7221 */ /* 0x004fe20000010000 */
[----:B------:R-:W-:Y:S01]  /*9990*/  LEA R3, R3, UR4, 0x2 ;  /* 0x0000000403037c11 */ /* 0x000fe2000f8e10ff */
        /* <DEDUP_REMOVED lines=44> */
[----:B------:R-:W-:Y:S01]  /*9c60*/  FADD.FTZ R37, R36, R37 ;  /* 0x0000002524257221 */ /* 0x000fe20000010000 */
[----:B--2---:R-:W-:Y:S02]  /*9c70*/  FADD.FTZ R40, RZ, R40 ;  /* 0x00000028ff287221 */ /* 0x004fe40000010000 */
[----:B------:R-:W2:Y:S01]  /*9c80*/  LDS.128 R48, [UR4+0xd0] ;  /* 0x0000d004ff307984 */ /* 0x000ea20008000c00 */
[----:B------:R-:W-:Y:S01]  /*9c90*/  FADD.FTZ R38, R37, R38 ;  /* 0x0000002625267221 */ /* 0x000fe20000010000 */
[----:B------:R-:W-:Y:S01]  /*9ca0*/  FADD.FTZ R41, R40, R41 ;  /* 0x0000002928297221 */ /* 0x000fe20000010000 */
[----:B---3--:R-:W-:Y:S02]  /*9cb0*/  FADD.FTZ R20, RZ, R20 ;  /* 0x00000014ff147221 */ /* 0x008fe40000010000 */
[----:B------:R-:W-:Y:S01]  /*9cc0*/  FADD.FTZ R45, R38, R39 ;  /* 0x00000027262d7221 */ /* 0x000fe20000010000 */
[----:B------:R-:W-:Y:S01]  /*9cd0*/  FADD.FTZ R42, R41, R42 ;  /* 0x0000002a292a7221 */ /* 0x000fe20000010000 */
[----:B------:R-:W3:Y:S01]  /*9ce0*/  LDS.128 R36, [UR4+0xa0] ;  /* 0x0000a004ff247984 */ /* 0x000ee20008000c00 */
[----:B----4-:R-:W-:Y:S01]  /*9cf0*/  FADD.FTZ R8, RZ, R8 ;  /* 0x00000008ff087221 */ /* 0x010fe20000010000 */
[----:B-----5:R-:W-:Y:S01]  /*9d00*/  FADD.FTZ R16, RZ, R16 ;  /* 0x00000010ff107221 */ /* 0x020fe20000010000 */
[----:B------:R-:W-:Y:S01]  /*9d10*/  FADD.FTZ R57, R42, R43 ;  /* 0x0000002b2a397221 */ /* 0x000fe20000010000 */
[----:B------:R-:W-:Y:S01]  /*9d20*/  STG.E desc[UR6][R2.64], R45 ;  /* 0x0000002d02007986 */ /* 0x000fe2000c101906 */
        /* <DEDUP_REMOVED lines=9> */
[----:B-1----:R-:W-:Y:S01]  /*9dc0*/  FADD.FTZ R24, RZ, R24 ;  /* 0x00000018ff187221 */ /* 0x002fe20000010000 */
[----:B------:R-:W-:Y:S01]  /*9dd0*/  FADD.FTZ R13, R12, R13 ;  /* 0x0000000d0c0d7221 */ /* 0x000fe20000010000 */
[----:B------:R-:W-:Y:S01]  /*9de0*/  FADD.FTZ R10, R9, R10 ;  /* 0x0000000a090a7221 */ /* 0x000fe20000010000 */
[----:B------:R-:W-:Y:S01]  /*9df0*/  FADD.FTZ R18, R17, R18 ;  /* 0x0000001211127221 */ /* 0x000fe20000010000 */
[----:B------:R-:W-:Y:S01]  /*9e00*/  FADD.FTZ R32, RZ, R32 ;  /* 0x00000020ff207221 */ /* 0x000fe20000010000 */
[----:B------:R-:W-:Y:S01]  /*9e10*/  FADD.FTZ R25, R24, R25 ;  /* 0x0000001918197221 */ /* 0x000fe20000010000 */
[----:B------:R-:W-:Y:S01]  /*9e20*/  FADD.FTZ R6, R5, R6 ;  /* 0x0000000605067221 */ /* 0x000fe20000010000 */
[----:B------:R-:W-:Y:S01]  /*9e30*/  FADD.FTZ R14, R13, R14 ;  /* 0x0000000e0d0e7221 */ /* 0x000fe20000010000 */
[----:B------:R-:W-:Y:S01]  /*9e40*/  FADD.FTZ R28, RZ, R28 ;  /* 0x0000001cff1c7221 */ /* 0x000fe20000010000 */
[----:B------:R-:W-:Y:S01]  /*9e50*/  FADD.FTZ R33, R32, R33 ;  /* 0x0000002120217221 */ /* 0x000fe20000010000 */
[----:B------:R-:W-:Y:S01]  /*9e60*/  FADD.FTZ R26, R25, R26 ;  /* 0x0000001a191a7221 */ /* 0x000fe20000010000 */
        /* <DEDUP_REMOVED lines=18> */
[----:B------:R-:W-:Y:S01]  /*9f90*/  FADD.FTZ R55, R54, R55 ;  /* 0x0000003736377221 */ /* 0x000fe20000010000 */
[----:B------:R-:W-:Y:S01]  /*9fa0*/  FADD.FTZ R37, R36, R37 ;  /* 0x0000002524257221 */ /* 0x000fe20000010000 */
[----:B------:R-:W-:Y:S01]  /*9fb0*/  FADD.FTZ R51, R50, R51 ;  /* 0x0000003332337221 */ /* 0x000fe20000010000 */
[----:B------:R0:W-:Y:S01]  /*9fc0*/  STG.E desc[UR6][R2.64+0x600], R57 ;  /* 0x0006003902007986 */ /* 0x0001e2000c101906 */
[----:B----4-:R-:W-:Y:S01]  /*9fd0*/  FADD.FTZ R40, RZ, R40 ;  /* 0x00000028ff287221 */ /* 0x010fe20000010000 */
[----:B------:R-:W-:-:S02]  /*9fe0*/  FADD.FTZ R38, R37, R38 ;  /* 0x0000002625267221 */ /* 0x000fc40000010000 */
[----:B------:R0:W-:Y:S01]  /*9ff0*/  STG.E desc[UR6][R2.64+0xc00], R23 ;  /* 0x000c001702007986 */ /* 0x0001e2000c101906 */
[----:B-----5:R-:W-:Y:S01]  /*a000*/  FADD.FTZ R44, RZ, R44 ;  /* 0x0000002cff2c7221 */ /* 0x020fe20000010000 */
[----:B------:R-:W-:Y:S01]  /*a010*/  FADD.FTZ R41, R40, R41 ;  /* 0x0000002928297221 */ /* 0x000fe20000010000 */
[----:B------:R-:W-:Y:S01]  /*a020*/  FADD.FTZ R39, R38, R39 ;  /* 0x0000002726277221 */ /* 0x000fe20000010000 */
[----:B------:R0:W-:Y:S01]  /*a030*/  STG.E desc[UR6][R2.64+0x1200], R11 ;  /* 0x0012000b02007986 */ /* 0x0001e2000c101906 */
[----:B------:R-:W-:Y:S01]  /*a040*/  FADD.FTZ R45, R44, R45 ;  /* 0x0000002d2c2d7221 */ /* 0x000fe20000010000 */
[----:B------:R-:W-:Y:S02]  /*a050*/  FADD.FTZ R42, R41, R42 ;  /* 0x0000002a292a7221 */ /* 0x000fe40000010000 */
        /* <DEDUP_REMOVED lines=10> */
[----:B------:R0:W-:Y:S04]  /*a100*/  STG.E desc[UR6][R2.64+0x4200], R43 ;  /* 0x0042002b02007986 */ /* 0x0001e8000c101906 */
[----:B------:R0:W-:Y:S04]  /*a110*/  STG.E desc[UR6][R2.64+0x4800], R55 ;  /* 0x0048003702007986 */ /* 0x0001e8000c101906 */
[----:B------:R0:W-:Y:S04]  /*a120*/  STG.E desc[UR6][R2.64+0x4e00], R51 ;  /* 0x004e003302007986 */ /* 0x0001e8000c101906 */
[----:B------:R0:W-:Y:S02]  /*a130*/  STG.E desc[UR6][R2.64+0x5400], R47 ;  /* 0x0054002f02007986 */ /* 0x0001e4000c101906 */
.L_x_4:
[----:B------:R-:W-:Y:S05]  /*a140*/  BSYNC B0 ;  /* 0x0000000000007941 */ /* 0x000fea0003800000 */
.L_x_3:
[----:B------:R-:W-:Y:S01]  /*a150*/  PREEXIT ;  /* 0x000000000000782d */ /* 0x000fe20000000000 */
[----:B------:R-:W-:Y:S05]  /*a160*/  EXIT ;  /* 0x000000000000794d */ /* 0x000fea0003800000 */
.L_x_5:
        /* <DEDUP_REMOVED lines=9> */
.L_x_101:


//--------------------- .text._Z31router_gemm_kernel_float_outputI13__nv_bfloat16Li128ELi8ELi14ELi384ELi7168EEvPfPKT_S4_ --------------------------
	.section	.text._Z31router_gemm_kernel_float_outputI13__nv_bfloat16Li128ELi8ELi14ELi384ELi7168EEvPfPKT_S4_,"ax",@progbits
	.align	128
        .global         _Z31router_gemm_kernel_float_outputI13__nv_bfloat16Li128ELi8ELi14ELi384ELi7168EEvPfPKT_S4_
        .type           _Z31router_gemm_kernel_float_outputI13__nv_bfloat16Li128ELi8ELi14ELi384ELi7168EEvPfPKT_S4_,@function
        .size           _Z31router_gemm_kernel_float_outputI13__nv_bfloat16Li128ELi8ELi14ELi384ELi7168EEvPfPKT_S4_,(.L_x_102 - _Z31router_gemm_kernel_float_outputI13__nv_bfloat16Li128ELi8ELi14ELi384ELi7168EEvPfPKT_S4_)
        .other          _Z31router_gemm_kernel_float_outputI13__nv_bfloat16Li128ELi8ELi14ELi384ELi7168EEvPfPKT_S4_,@"STO_CUDA_ENTRY STV_DEFAULT"
_Z31router_gemm_kernel_float_outputI13__nv_bfloat16Li128ELi8ELi14ELi384ELi7168EEvPfPKT_S4_:
.text._Z31router_gemm_kernel_float_outputI13__nv_bfloat16Li128ELi8ELi14ELi384ELi7168EEvPfPKT_S4_:
        /* <DEDUP_REMOVED lines=44> */
[--C-:B------:R-:W-:Y:S01]  /*02c0*/  FFMA.FTZ R30, R65, R30, R44.reuse ;  /* 0x0000001e411e7223 */ /* 0x100fe2000001002c */
[----:B---3--:R-:W-:Y:S01]  /*02d0*/  PRMT R44, R36, 0x7632, R44 ;  /* 0x00007632242c7816 */ /* 0x008fe2000000002c */
[----:B------:R-:W-:Y:S01]  /*02e0*/  IMAD.U32 R28, R29, 0x10000, RZ ;  /* 0x000100001d1c7824 */ /* 0x000fe200078e00ff */
[----:B------:R-:W-:-:S02]  /*02f0*/  SHF.L.U32 R3, R3, 0x10, RZ ;  /* 0x0000001003037819 */ /* 0x000fc400000006ff */
[----:B------:R-:W-:Y:S02]  /*0300*/  SHF.L.U32 R36, R36, 0x10, RZ ;  /* 0x0000001024247819 */ /* 0x000fe400000006ff */
[----:B------:R-:W-:Y:S01]  /*0310*/  SHF.L.U32 R29, R46, 0x10, RZ ;  /* 0x000000102e1d7819 */ /* 0x000fe200000006ff */
[----:B------:R-:W-:Y:S01]  /*0320*/  FFMA.FTZ R31, R3, R28, R30 ;  /* 0x0000001c031f7223 */ /* 0x000fe2000001001e */
[----:B------:R-:W-:Y:S01]  /*0330*/  SHF.L.U32 R44, R44, 0x10, RZ ;  /* 0x000000102c2c7819 */ /* 0x000fe200000006ff */
[----:B------:R-:W-:Y:S01]  /*0340*/  IMAD.U32 R64, R74, 0x10000, RZ ;  /* 0x000100004a407824 */ /* 0x000fe200078e00ff */
[----:B------:R-:W-:Y:S01]  /*0350*/  PRMT R46, R46, 0x7632, R46 ;  /* 0x000076322e2e7816 */ /* 0x000fe2000000002e */
[----:B------:R-:W-:Y:S01]  /*0360*/  FFMA.FTZ R28, R89, R36, RZ ;  /* 0x00000024591c7223 */ /* 0x000fe200000100ff */
[----:B------:R-:W-:Y:S01]  /*0370*/  PRMT R87, R74, 0x7632, R87 ;  /* 0x000076324a577816 */ /* 0x000fe20000000057 */
[----:B------:R-:W-:Y:S01]  /*0380*/  FFMA.FTZ R36, R64, R29, R31 ;  /* 0x0000001d40247223 */ /* 0x000fe2000001001f */
[----:B------:R-:W-:Y:S01]  /*0390*/  SHF.L.U32 R46, R46, 0x10, RZ ;  /* 0x000000102e2e7819 */ /* 0x000fe200000006ff */
[----:B------:R-:W-:Y:S01]  /*03a0*/  FFMA.FTZ R72, R67, R44, R28 ;  /* 0x0000002c43487223 */ /* 0x000fe2000001001c */
[----:B------:R-:W-:Y:S01]  /*03b0*/  SHF.L.U32 R87, R87, 0x10, RZ ;  /* 0x0000001057577819 */ /* 0x000fe200000006ff */
[C---:B------:R-:W-:Y:S01]  /*03c0*/  IMAD.U32 R66, R37.reuse, 0x10000, RZ ;  /* 0x0001000025427824 */ /* 0x040fe200078e00ff */
[----:B------:R-:W-:Y:S01]  /*03d0*/  PRMT R44, R37, 0x7632, R44 ;  /* 0x00007632252c7816 */ /* 0x000fe2000000002c */
[----:B------:R-:W2:Y:S02]  /*03e0*/  LDG.E.128 R28, desc[UR6][R112.64+0x4000] ;  /* 0x00400006701c7981 */ /* 0x000ea4000c1e1d00 */
[----:B------:R-:W-:Y:S01]  /*03f0*/  FFMA.FTZ R46, R87, R46, R36 ;  /* 0x0000002e572e7223 */ /* 0x000fe20000010024 */
[----:B------:R-:W-:Y:S01]  /*0400*/  SHF.L.U32 R36, R44, 0x10, RZ ;  /* 0x000000102c247819 */ /* 0x000fe200000006ff */
[----:B------:R-:W-:Y:S01]  /*0410*/  FFMA.FTZ R66, R65, R66, R72 ;  /* 0x0000004241427223 */ /* 0x000fe20000010048 */
[----:B------:R-:W-:Y:S01]  /*0420*/  SHF.L.U32 R44, R47, 0x10, RZ ;  /* 0x000000102f2c7819 */ /* 0x000fe200000006ff */
[----:B------:R-:W-:Y:S01]  /*0430*/  IMAD.U32 R37, R38, 0x10000, RZ ;  /* 0x0001000026257824 */ /* 0x000fe200078e00ff */
[----:B------:R-:W-:Y:S01]  /*0440*/  SHF.L.U32 R85, R75, 0x10, RZ ;  /* 0x000000104b557819 */ /* 0x000fe200000006ff */
[----:B------:R-:W-:Y:S01]  /*0450*/  FFMA.FTZ R45, R3, R36, R66 ;  /* 0x00000024032d7223 */ /* 0x000fe20000010042 */
[----:B----4-:R-:W-:-:S02]  /*0460*/  PRMT R72, R68, 0x7632, R72 ;  /* 0x0000763244487816 */ /* 0x010fc40000000048 */
[----:B------:R-:W-:Y:S01]  /*0470*/  SHF.L.U32 R68, R68, 0x10, RZ ;  /* 0x0000001044447819 */ /* 0x000fe200000006ff */
[----:B------:R-:W-:Y:S01]  /*0480*/  FFMA.FTZ R73, R85, R44, R46 ;  /* 0x0000002c55497223 */ /* 0x000fe2000001002e */
[----:B------:R-:W-:Y:S01]  /*0490*/  PRMT R36, R47, 0x7632, R36 ;  /* 0x000076322f247816 */ /* 0x000fe20000000024 */
[----:B------:R-:W-:Y:S01]  /*04a0*/  FFMA.FTZ R66, R64, R37, R45 ;  /* 0x0000002540427223 */ /* 0x000fe2000001002d */
[----:B------:R-:W-:Y:S01]  /*04b0*/  PRMT R38, R38, 0x7632, R38 ;  /* 0x0000763226267816 */ /* 0x000fe20000000026 */
[----:B------:R-:W3:Y:S01]  /*04c0*/  LDG.E.128 R44, desc[UR6][R112.64+0x7800] ;  /* 0x00780006702c7981 */ /* 0x000ee2000c1e1d00 */
[----:B------:R-:W-:Y:S02]  /*04d0*/  IMAD.U32 R72, R72, 0x10000, RZ ;  /* 0x0001000048487824 */ /* 0x000fe400078e00ff */
[----:B------:R-:W-:Y:S01]  /*04e0*/  FFMA.FTZ R74, R89, R68, RZ ;  /* 0x00000044594a7223 */ /* 0x000fe200000100ff */
[----:B------:R-:W-:Y:S02]  /*04f0*/  PRMT R110, R75, 0x7632, R110 ;  /* 0x000076324b6e7816 */ /* 0x000fe4000000006e */
[----:B------:R-:W-:Y:S01]  /*0500*/  SHF.L.U32 R38, R38, 0x10, RZ ;  /* 0x0000001026267819 */ /* 0x000fe200000006ff */
[----:B------:R-:W-:Y:S01]  /*0510*/  FFMA.FTZ R72, R67, R72, R74 ;  /* 0x0000004843487223 */ /* 0x000fe2000001004a */
[----:B------:R-:W-:-:S02]  /*0520*/  SHF.L.U32 R68, R69, 0x10, RZ ;  /* 0x0000001045447819 */ /* 0x000fc400000006ff */
[----:B------:R-:W-:Y:S01]  /*0530*/  SHF.L.U32 R37, R36, 0x10, RZ ;  /* 0x0000001024257819 */ /* 0x000fe200000006ff */
[----:B------:R-:W-:Y:S01]  /*0540*/  FFMA.FTZ R38, R87, R38, R66 ;  /* 0x0000002657267223 */ /* 0x000fe20000010042 */
[----:B------:R-:W-:Y:S02]  /*0550*/  SHF.L.U32 R110, R110, 0x10, RZ ;  /* 0x000000106e6e7819 */ /* 0x000fe400000006ff */
[----:B------:R-:W-:Y:S02]  /*0560*/  PRMT R69, R69, 0x7632, R69 ;  /* 0x0000763245457816 */ /* 0x000fe40000000045 */
[----:B------:R-:W-:Y:S01]  /*0570*/  SHF.L.U32 R36, R39, 0x10, RZ ;  /* 0x0000001027247819 */ /* 0x000fe200000006ff */
[----:B------:R-:W-:Y:S01]  /*0580*/  FFMA.FTZ R74, R65, R68, R72 ;  /* 0x00000044414a7223 */ /* 0x000fe20000010048 */
[----:B------:R-:W-:Y:S01]  /*0590*/  SHF.L.U32 R68, R69, 0x10, RZ ;  /* 0x0000001045447819 */ /* 0x000fe200000006ff */
[----:B------:R-:W-:Y:S01]  /*05a0*/  FFMA.FTZ R88, R110, R37, R73 ;  /* 0x000000256e587223 */ /* 0x000fe20000010049 */
[----:B------:R-:W-:Y:S01]  /*05b0*/  PRMT R66, R39, 0x7632, R66 ;  /* 0x0000763227427816 */ /* 0x000fe20000000042 */
[----:B------:R-:W-:Y:S01]  /*05c0*/  FFMA.FTZ R73, R85, R36, R38 ;  /* 0x0000002455497223 */ /* 0x000fe20000010026 */
[C---:B------:R-:W-:Y:S01]  /*05d0*/  PRMT R76, R60.reuse, 0x7632, R76 ;  /* 0x000076323c4c7816 */ /* 0x040fe2000000004c */
[----:B------:R-:W4:Y:S01]  /*05e0*/  LDG.E.128 R36, desc[UR6][R112.64+0xb000] ;  /* 0x00b0000670247981 */ /* 0x000f22000c1e1d00 */
[----:B------:R-:W-:Y:S01]  /*05f0*/  SHF.L.U32 R78, R60, 0x10, RZ ;  /* 0x000000103c4e7819 */ /* 0x000fe200000006ff */
[----:B------:R-:W-:-:S02]  /*0600*/  IMAD.U32 R75, R70, 0x10000, RZ ;  /* 0x00010000464b7824 */ /* 0x000fc400078e00ff */
[----:B------:R-:W-:Y:S01]  /*0610*/  FFMA.FTZ R69, R3, R68, R74 ;  /* 0x0000004403457223 */ /* 0x000fe2000001004a */
[----:B------:R-:W-:Y:S02]  /*0620*/  IMAD.U32 R76, R76, 0x10000, RZ ;  /* 0x000100004c4c7824 */ /* 0x000fe400078e00ff */
[----:B------:R-:W-:Y:S01]  /*0630*/  FFMA.FTZ R78, R89, R78, RZ ;  /* 0x0000004e594e7223 */ /* 0x000fe200000100ff */
[--C-:B------:R-:W-:Y:S01]  /*0640*/  FFMA.FTZ R68, R64, R75, R69.reuse ;  /* 0x0000004b40447223 */ /* 0x100fe20000010045 */
[C---:B------:R-:W-:Y:S02]  /*0650*/  SHF.L.U32 R74, R61.reuse, 0x10, RZ ;  /* 0x000000103d4a7819 */ /* 0x040fe400000006ff */
[----:B------:R-:W-:Y:S01]  /*0660*/  PRMT R69, R61, 0x7632, R69 ;  /* 0x000076323d457816 */ /* 0x000fe20000000045 */
[----:B------:R-:W-:Y:S01]  /*0670*/  FFMA.FTZ R76, R67, R76, R78 ;  /* 0x0000004c434c7223 */ /* 0x000fe2000001004e */
[----:B------:R-:W-:Y:S02]  /*0680*/  PRMT R72, R70, 0x7632, R72 ;  /* 0x0000763246487816 */ /* 0x000fe40000000048 */
[----:B------:R-:W-:Y:S01]  /*0690*/  SHF.L.U32 R61, R66, 0x10, RZ ;  /* 0x00000010423d7819 */ /* 0x000fe200000006ff */
[----:B------:R-:W-:Y:S01]  /*06a0*/  FFMA.FTZ R74, R65, R74, R76 ;  /* 0x0000004a414a7223 */ /* 0x000fe2000001004c */
[----:B------:R-:W-:Y:S01]  /*06b0*/  SHF.L.U32 R72, R72, 0x10, RZ ;  /* 0x0000001048487819 */ /* 0x000fe200000006ff */
[----:B------:R-:W-:Y:S01]  /*06c0*/  IMAD.U32 R66, R69, 0x10000, RZ ;  /* 0x0001000045427824 */ /* 0x000fe200078e00ff */
[----:B------:R-:W-:-:S02]  /*06d0*/  PRMT R60, R71, 0x7632, R60 ;  /* 0x00007632473c7816 */ /* 0x000fc4000000003c */
        /* <DEDUP_REMOVED lines=8> */
[----:B------:R-:W-:Y:S01]  /*0760*/  IMAD.U32 R66, R66, 0x10000, RZ ;  /* 0x0001000042427824 */ /* 0x000fe200078e00ff */
[C---:B------:R-:W-:Y:S01]  /*0770*/  SHF.L.U32 R61, R62.reuse, 0x10, RZ ;  /* 0x000000103e3d7819 */ /* 0x040fe200000006ff */
[----:B------:R-:W5:Y:S01]  /*0780*/  LDG.E.128 R76, desc[UR6][R112.64+0xe800] ;  /* 0x00e80006704c7981 */ /* 0x000f62000c1e1d00 */
[----:B------:R-:W-:Y:S01]  /*0790*/  PRMT R62, R62, 0x7632, R62 ;  /* 0x000076323e3e7816 */ /* 0x000fe2000000003e */
[----:B------:R-:W-:Y:S01]  /*07a0*/  FFMA.FTZ R48, R89, R48, RZ ;  /* 0x0000003059307223 */ /* 0x000fe200000100ff */
[----:B------:R-:W-:Y:S01]  /*07b0*/  FFMA.FTZ R102, R110, R69, R68 ;  /* 0x000000456e667223 */ /* 0x000fe20000010044 */
[----:B------:R-:W-:Y:S01]  /*07c0*/  FFMA.FTZ R60, R64, R61, R71 ;  /* 0x0000003d403c7223 */ /* 0x000fe20000010047 */
[----:B------:R-:W-:Y:S01]  /*07d0*/  SHF.L.U32 R62, R62, 0x10, RZ ;  /* 0x000000103e3e7819 */ /* 0x000fe200000006ff */
[----:B------:R-:W-:Y:S01]  /*07e0*/  FFMA.FTZ R66, R67, R66, R48 ;  /* 0x0000004243427223 */ /* 0x000fe20000010030 */
[C---:B------:R-:W-:Y:S01]  /*07f0*/  PRMT R61, R49.reuse, 0x7632, R61 ;  /* 0x00007632313d7816 */ /* 0x040fe2000000003d */
[----:B------:R-:W5:Y:S01]  /*0800*/  LDG.E.128 R72, desc[UR6][R112.64+0x12000] ;  /* 0x0120000670487981 */ /* 0x000f62000c1e1d00 */
        /* <DEDUP_REMOVED lines=13> */
[----:B------:R-:W-:-:S02]  /*08e0*/  IMAD.U32 R62, R48, 0x10000, RZ ;  /* 0x00010000303e7824 */ /* 0x000fc400078e00ff */
[----:B------:R-:W-:Y:S01]  /*08f0*/  FFMA.FTZ R66, R89, R16, RZ ;  /* 0x0000001059427223 */ /* 0x000fe200000100ff */
[----:B------:R-:W-:Y:S01]  /*0900*/  PRMT R16, R51, 0x7632, R16 ;  /* 0x0000763233107816 */ /* 0x000fe20000000010 */
[----:B------:R-:W-:Y:S01]  /*0910*/  FFMA.FTZ R50, R87, R50, R60 ;  /* 0x0000003257327223 */ /* 0x000fe2000001003c */
[----:B------:R-:W-:Y:S01]  /*0920*/  SHF.L.U32 R60, R17, 0x10, RZ ;  /* 0x00000010113c7819 */ /* 0x000fe200000006ff */
[----:B------:R-:W-:Y:S01]  /*0930*/  FFMA.FTZ R62, R67, R62, R66 ;  /* 0x0000003e433e7223 */ /* 0x000fe20000010042 */
[----:B------:R-:W-:Y:S02]  /*0940*/  SHF.L.U32 R48, R51, 0x10, RZ ;  /* 0x0000001033307819 */ /* 0x000fe400000006ff */
[----:B------:R-:W-:Y:S01]  /*0950*/  PRMT R51, R17, 0x7632, R51 ;  /* 0x0000763211337816 */ /* 0x000fe20000000033 */
[----:B------:R-:W-:Y:S02]  /*0960*/  IMAD.U32 R17, R16, 0x10000, RZ ;  /* 0x0001000010117824 */ /* 0x000fe400078e00ff */
[----:B------:R-:W-:Y:S01]  /*0970*/  FFMA.FTZ R60, R65, R60, R62 ;  /* 0x0000003c413c7223 */ /* 0x000fe2000001003e */
[----:B------:R-:W-:-:S02]  /*0980*/  PRMT R63, R63, 0x7632, R63 ;  /* 0x000076323f3f7816 */ /* 0x000fc4000000003f */
[----:B------:R-:W-:Y:S02]  /*0990*/  SHF.L.U32 R16, R51, 0x10, RZ ;  /* 0x0000001033107819 */ /* 0x000fe400000006ff */
[C---:B------:R-:W-:Y:S01]  /*09a0*/  PRMT R62, R20.reuse, 0x7632, R62 ;  /* 0x00007632143e7816 */ /* 0x040fe2000000003e */
[----:B------:R-:W-:Y:S01]  /*09b0*/  FFMA.FTZ R48, R85, R48, R50 ;  /* 0x0000003055307223 */ /* 0x000fe20000010032 */
[----:B------:R-:W-:Y:S01]  /*09c0*/  SHF.L.U32 R20, R20, 0x10, RZ ;  /* 0x0000001014147819 */ /* 0x000fe200000006ff */
[----:B------:R-:W-:Y:S01]  /*09d0*/  FFMA.FTZ R61, R3, R16, R60 ;  /* 0x00000010033d7223 */ /* 0x000fe2000001003c */
[----:B------:R-:W-:Y:S01]  /*09e0*/  SHF.L.U32 R63, R63, 0x10, RZ ;  /* 0x000000103f3f7819 */ /* 0x000fe200000006ff */
[----:B------:R-:W-:Y:S01]  /*09f0*/  FFMA.FTZ R84, R110, R17, R48 ;  /* 0x000000116e547223 */ /* 0x000fe20000010030 */
[----:B------:R-:W-:Y:S02]  /*0a00*/  IMAD.U32 R62, R62, 0x10000, RZ ;  /* 0x000100003e3e7824 */ /* 0x000fe400078e00ff */
[----:B------:R-:W-:Y:S01]  /*0a10*/  FFMA.FTZ R16, R89, R20, RZ ;  /* 0x0000001459107223 */ /* 0x000fe200000100ff */
[----:B------:R-:W-:Y:S01]  /*0a20*/  SHF.L.U32 R17, R18, 0x10, RZ ;  /* 0x0000001012117819 */ /* 0x000fe200000006ff */
[----:B------:R-:W-:Y:S01]  /*0a30*/  FFMA.FTZ R66, R110, R63, R49 ;  /* 0x0000003f6e427223 */ /* 0x000fe20000010031 */
[----:B------:R-:W-:Y:S01]  /*0a40*/  PRMT R18, R18, 0x7632, R18 ;  /* 0x0000763212127816 */ /* 0x000fe20000000012 */
        /* <DEDUP_REMOVED lines=8> */
[C---:B------:R-:W-:Y:S02]  /*0ad0*/  PRMT R61, R40.reuse, 0x7632, R61 ;  /* 0x00007632283d7816 */ /* 0x040fe4000000003d */
[----:B------:R-:W-:Y:S01]  /*0ae0*/  SHF.L.U32 R40, R40, 0x10, RZ ;  /* 0x0000001028287819 */ /* 0x000fe200000006ff */
[C---:B------:R-:W-:Y:S01]  /*0af0*/  IMAD.U32 R60, R19.reuse, 0x10000, RZ ;  /* 0x00010000133c7824 */ /* 0x040fe200078e00ff */
[----:B------:R-:W-:Y:S01]  /*0b00*/  PRMT R20, R19, 0x7632, R20 ;  /* 0x0000763213147816 */ /* 0x000fe20000000014 */
[----:B------:R-:W-:Y:S01]  /*0b10*/  FFMA.FTZ R62, R87, R18, R16 ;  /* 0x00000012573e7223 */ /* 0x000fe20000010010 */
[----:B------:R-:W-:Y:S01]  /*0b20*/  FFMA.FTZ R63, R3, R68, R70 ;  /* 0x00000044033f7223 */ /* 0x000fe20000010046 */
[----:B------:R-:W5:Y:S01]  /*0b30*/  LDG.E.128 R16, desc[UR6][R112.64+0x19000] ;  /* 0x0190000670107981 */ /* 0x000f62000c1e1d00 */
[----:B------:R-:W-:Y:S01]  /*0b40*/  SHF.L.U32 R68, R61, 0x10, RZ ;  /* 0x000000103d447819 */ /* 0x000fe200000006ff */
[----:B------:R-:W-:Y:S01]  /*0b50*/  FFMA.FTZ R70, R89, R40, RZ ;  /* 0x0000002859467223 */ /* 0x000fe200000100ff */
[C---:B------:R-:W-:Y:S01]  /*0b60*/  SHF.L.U32 R21, R22.reuse, 0x10, RZ ;  /* 0x0000001016157819 */ /* 0x040fe200000006ff */
[----:B------:R-:W-:Y:S01]  /*0b70*/  FFMA.FTZ R61, R85, R60, R62 ;  /* 0x0000003c553d7223 */ /* 0x000fe2000001003e */
[----:B------:R-:W-:Y:S01]  /*0b80*/  PRMT R22, R22, 0x7632, R22 ;  /* 0x0000763216167816 */ /* 0x000fe20000000016 */
[----:B------:R-:W-:Y:S01]  /*0b90*/  FFMA.FTZ R68, R67, R68, R70 ;  /* 0x0000004443447223 */ /* 0x000fe20000010046 */
[----:B------:R-:W-:-:S02]  /*0ba0*/  PRMT R60, R41, 0x7632, R60 ;  /* 0x00007632293c7816 */ /* 0x000fc4000000003c */
[----:B------:R-:W-:Y:S01]  /*0bb0*/  SHF.L.U32 R62, R41, 0x10, RZ ;  /* 0x00000010293e7819 */ /* 0x000fe200000006ff */
[----:B------:R-:W-:Y:S01]  /*0bc0*/  FFMA.FTZ R40, R64, R21, R63 ;  /* 0x0000001540287223 */ /* 0x000fe2000001003f */
[----:B------:R-:W-:Y:S02]  /*0bd0*/  IMAD.U32 R22, R22, 0x10000, RZ ;  /* 0x0001000016167824 */ /* 0x000fe400078e00ff */
[----:B------:R-:W-:Y:S02]  /*0be0*/  IMAD.U32 R60, R60, 0x10000, RZ ;  /* 0x000100003c3c7824 */ /* 0x000fe400078e00ff */
        /* <DEDUP_REMOVED lines=11> */
[----:B------:R-:W-:Y:S01]  /*0ca0*/  PRMT R42, R42, 0x7632, R42 ;  /* 0x000076322a2a7816 */ /* 0x000fe2000000002a */
[----:B------:R-:W5:Y:S01]  /*0cb0*/  LDG.E.128 R20, desc[UR6][R112.64+0x1c800] ;  /* 0x01c8000670147981 */ /* 0x000f62000c1e1d00 */
[----:B------:R-:W-:Y:S02]  /*0cc0*/  IMAD.U32 R60, R60, 0x10000, RZ ;  /* 0x000100003c3c7824 */ /* 0x000fe400078e00ff */
[----:B------:R-:W-:Y:S01]  /*0cd0*/  FFMA.FTZ R24, R89, R24, RZ ;  /* 0x0000001859187223 */ /* 0x000fe200000100ff */
[----:B------:R-:W-:Y:S01]  /*0ce0*/  SHF.L.U32 R41, R40, 0x10, RZ ;  /* 0x0000001028297819 */ /* 0x000fe200000006ff */
[----:B------:R-:W-:Y:S01]  /*0cf0*/  FFMA.FTZ R40, R64, R63, R69 ;  /* 0x0000003f40287223 */ /* 0x000fe20000010045 */
[----:B------:R-:W-:Y:S01]  /*0d00*/  SHF.L.U32 R42, R42, 0x10, RZ ;  /* 0x000000102a2a7819 */ /* 0x000fe200000006ff */
[----:B------:R-:W-:Y:S01]  /*0d10*/  FFMA.FTZ R62, R67, R60, R24 ;  /* 0x0000003c433e7223 */ /* 0x000fe20000010018 */
[----:B------:R-:W-:Y:S01]  /*0d20*/  SHF.L.U32 R24, R43, 0x10, RZ ;  /* 0x000000102b187819 */ /* 0x000fe200000006ff */
[----:B------:R-:W-:Y:S01]  /*0d30*/  FFMA.FTZ R100, R110, R41, R61 ;  /* 0x000000296e647223 */ /* 0x000fe2000001003d */
[----:B------:R-:W5:Y:S01]  /*0d40*/  LDG.E.128 R68, desc[UR6][R112.64+0x20000] ;  /* 0x0200000670447981 */ /* 0x000f62000c1e1d00 */
[----:B------:R-:W-:Y:S01]  /*0d50*/  FFMA.FTZ R40, R87, R42, R40 ;  /* 0x0000002a57287223 */ /* 0x000fe20000010028 */
[----:B------:R-:W-:-:S02]  /*0d60*/  PRMT R41, R25, 0x7632, R41 ;  /* 0x0000763219297816 */ /* 0x000fc40000000029 */
[----:B------:R-:W-:Y:S01]  /*0d70*/  SHF.L.U32 R60, R25, 0x10, RZ ;  /* 0x00000010193c7819 */ /* 0x000fe200000006ff */
[----:B------:R-:W-:Y:S01]  /*0d80*/  FFMA.FTZ R25, R85, R24, R40 ;  /* 0x0000001855197223 */ /* 0x000fe20000010028 */
[C---:B------:R-:W-:Y:S02]  /*0d90*/  PRMT R24, R52.reuse, 0x7632, R24 ;  /* 0x0000763234187816 */ /* 0x040fe40000000018 */
[----:B------:R-:W-:Y:S01]  /*0da0*/  SHF.L.U32 R52, R52, 0x10, RZ ;  /* 0x0000001034347819 */ /* 0x000fe200000006ff */
[----:B------:R-:W-:Y:S01]  /*0db0*/  IMAD.U32 R42, R41, 0x10000, RZ ;  /* 0x00010000292a7824 */ /* 0x000fe200078e00ff */
[----:B------:R-:W-:Y:S01]  /*0dc0*/  PRMT R43, R43, 0x7632, R43 ;  /* 0x000076322b2b7816 */ /* 0x000fe2000000002b */
[----:B------:R-:W-:Y:S01]  /*0dd0*/  FFMA.FTZ R60, R65, R60, R62 ;  /* 0x0000003c413c7223 */ /* 0x000fe2000001003e */
[----:B------:R-:W-:Y:S01]  /*0de0*/  SHF.L.U32 R41, R26, 0x10, RZ ;  /* 0x000000101a297819 */ /* 0x000fe200000006ff */
[----:B------:R-:W-:Y:S01]  /*0df0*/  FFMA.FTZ R40, R89, R52, RZ ;  /* 0x0000003459287223 */ /* 0x000fe200000100ff */
[----:B------:R-:W-:Y:S01]  /*0e00*/  SHF.L.U32 R43, R43, 0x10, RZ ;  /* 0x000000102b2b7819 */ /* 0x000fe200000006ff */
[----:B------:R-:W-:Y:S01]  /*0e10*/  FFMA.FTZ R61, R3, R42, R60 ;  /* 0x0000002a033d7223 */ /* 0x000fe2000001003c */
[----:B------:R-:W-:-:S03]  /*0e20*/  IMAD.U32 R24, R24, 0x10000, RZ ;  /* 0x0001000018187824 */ /* 0x000fc600078e00ff */
[----:B------:R-:W-:Y:S01]  /*0e30*/  FFMA.FTZ R98, R110, R43, R25 ;  /* 0x0000002b6e627223 */ /* 0x000fe20000010019 */
[----:B------:R-:W-:Y:S01]  /*0e40*/  FFMA.FTZ R60, R64, R41, R61 ;  /* 0x00000029403c7223 */ /* 0x000fe2000001003d */
[----:B------:R-:W-:Y:S02]  /*0e50*/  FFMA.FTZ R24, R67, R24, R40 ;  /* 0x0000001843187223 */ /* 0x000fe40000010028 */
[----:B------:R-:W5:Y:S01]  /*0e60*/  LDG.E.128 R40, desc[UR6][R112.64+0x23800] ;  /* 0x0238000670287981 */ /* 0x000f62000c1e1d00 */
[----:B------:R-:W-:Y:S02]  /*0e70*/  PRMT R26, R26, 0x7632, R26 ;  /* 0x000076321a1a7816 */ /* 0x000fe4000000001a */
[C---:B------:R-:W-:Y:S02]  /*0e80*/  PRMT R25, R53.reuse, 0x7632, R25 ;  /* 0x0000763235197816 */ /* 0x040fe40000000019 */
[----:B------:R-:W-:Y:S02]  /*0e90*/  SHF.L.U32 R52, R53, 0x10, RZ ;  /* 0x0000001035347819 */ /* 0x000fe400000006ff */
[----:B------:R-:W-:-:S02]  /*0ea0*/  SHF.L.U32 R26, R26, 0x10, RZ ;  /* 0x000000101a1a7819 */ /* 0x000fc400000006ff */
[----:B------:R-:W-:Y:S01]  /*0eb0*/  SHF.L.U32 R62, R25, 0x10, RZ ;  /* 0x00000010193e7819 */ /* 0x000fe200000006ff */
[----:B------:R-:W-:Y:S01]  /*0ec0*/  FFMA.FTZ R90, R65, R52, R24 ;  /* 0x00000034415a7223 */ /* 0x000fe20000010018 */
[C---:B------:R-:W-:Y:S01]  /*0ed0*/  SHF.L.U32 R25, R54.reuse, 0x10, RZ ;  /* 0x0000001036197819 */ /* 0x040fe200000006ff */
[----:B------:R-:W-:Y:S02]  /*0ee0*/  IMAD.U32 R52, R27, 0x10000, RZ ;  /* 0x000100001b347824 */ /* 0x000fe400078e00ff */
[----:B------:R-:W-:Y:S01]  /*0ef0*/  FFMA.FTZ R26, R87, R26, R60 ;  /* 0x0000001a571a7223 */ /* 0x000fe2000001003c */
[----:B------:R-:W-:Y:S01]  /*0f00*/  PRMT R54, R54, 0x7632, R54 ;  /* 0x0000763236367816 */ /* 0x000fe20000000036 */
[----:B------:R-:W-:Y:S01]  /*0f10*/  FFMA.FTZ R53, R3, R62, R90 ;  /* 0x0000003e03357223 */ /* 0x000fe2000001005a */
[C---:B------:R-:W-:Y:S02]  /*0f20*/  PRMT R60, R4.reuse, 0x7632, R60 ;  /* 0x00007632043c7816 */ /* 0x040fe4000000003c */
[----:B------:R-:W-:-:S02]  /*0f30*/  SHF.L.U32 R4, R4, 0x10, RZ ;  /* 0x0000001004047819 */ /* 0x000fc400000006ff */
[----:B------:R-:W-:Y:S01]  /*0f40*/  PRMT R24, R27, 0x7632, R24 ;  /* 0x000076321b187816 */ /* 0x000fe20000000018 */
[----:B------:R-:W-:Y:S01]  /*0f50*/  FFMA.FTZ R27, R85, R52, R26 ;  /* 0x00000034551b7223 */ /* 0x000fe2000001001a */
[----:B------:R-:W-:Y:S01]  /*0f60*/  SHF.L.U32 R54, R54, 0x10, RZ ;  /* 0x0000001036367819 */ /* 0x000fe200000006ff */
[----:B------:R-:W-:Y:S01]  /*0f70*/  FFMA.FTZ R52, R64, R25, R53 ;  /* 0x0000001940347223 */ /* 0x000fe20000010035 */
[----:B------:R-:W-:Y:S02]  /*0f80*/  IMAD.U32 R60, R60, 0x10000, RZ ;  /* 0x000100003c3c7824 */ /* 0x000fe400078e00ff */
[----:B------:R-:W-:Y:S01]  /*0f90*/  FFMA.FTZ R62, R89, R4, RZ ;  /* 0x00000004593e7223 */ /* 0x000fe200000100ff */
[----:B------:R-:W-:Y:S01]  /*0fa0*/  PRMT R4, R55, 0x7632, R4 ;  /* 0x0000763237047816 */ /* 0x000fe20000000004 */
[----:B------:R-:W-:Y:S01]  /*0fb0*/  FFMA.FTZ R52, R87, R54, R52 ;  /* 0x0000003657347223 */ /* 0x000fe20000010034 */
[----:B------:R-:W-:Y:S02]  /*0fc0*/  SHF.L.U32 R26, R55, 0x10, RZ ;  /* 0x00000010371a7819 */ /* 0x000fe400000006ff */
[----:B------:R-:W-:Y:S01]  /*0fd0*/  SHF.L.U32 R25, R24, 0x10, RZ ;  /* 0x0000001018197819 */ /* 0x000fe200000006ff */
[----:B------:R-:W-:Y:S01]  /*0fe0*/  FFMA.FTZ R60, R67, R60, R62 ;  /* 0x0000003c433c7223 */ /* 0x000fe2000001003e */
[----:B------:R-:W-:-:S02]  /*0ff0*/  PRMT R24, R5, 0x7632, R24 ;  /* 0x0000763205187816 */ /* 0x000fc40000000018 */
[----:B------:R-:W-:Y:S01]  /*1000*/  SHF.L.U32 R54, R5, 0x10, RZ ;  /* 0x0000001005367819 */ /* 0x000fe200000006ff */
[----:B------:R-:W-:Y:S02]  /*1010*/  IMAD.U32 R5, R4, 0x10000, RZ ;  /* 0x0001000004057824 */ /* 0x000fe400078e00ff */
[----:B------:R-:W-:Y:S01]  /*1020*/  FFMA.FTZ R26, R85, R26, R52 ;  /* 0x0000001a551a7223 */ /* 0x000fe20000010034 */
[----:B------:R-:W-:Y:S01]  /*1030*/  SHF.L.U32 R24, R24, 0x10, RZ ;  /* 0x0000001018187819 */ /* 0x000fe200000006ff */
[----:B------:R-:W-:Y:S02]  /*1040*/  FFMA.FTZ R54, R65, R54, R60 ;  /* 0x0000003641367223 */ /* 0x000fe4000001003c */
[C---:B------:R-:W-:Y:S01]  /*1050*/  FFMA.FTZ R94, R110.reuse, R5, R26 ;  /* 0x000000056e5e7223 */ /* 0x040fe2000001001a */
[----:B------:R-:W-:Y:S01]  /*1060*/  FFMA.FTZ R96, R110, R25, R27 ;  /* 0x000000196e607223 */ /* 0x000fe2000001001b */
[C---:B------:R-:W-:Y:S01]  /*1070*/  PRMT R4, R6.reuse, 0x7632, R4 ;  /* 0x0000763206047816 */ /* 0x040fe20000000004 */
[----:B------:R-:W-:Y:S01]  /*1080*/  FFMA.FTZ R25, R3, R24, R54 ;  /* 0x0000001803197223 */ /* 0x000fe20000010036 */
[----:B------:R-:W-:-:S02]  /*1090*/  SHF.L.U32 R5, R6, 0x10, RZ ;  /* 0x0000001006057819 */ /* 0x000fc400000006ff */
[C---:B------:R-:W-:Y:S02]  /*10a0*/  PRMT R52, R32.reuse, 0x7632, R52 ;  /* 0x0000763220347816 */ /* 0x040fe40000000034 */
[----:B------:R-:W-:Y:S01]  /*10b0*/  SHF.L.U32 R32, R32, 0x10, RZ ;  /* 0x0000001020207819 */ /* 0x000fe200000006ff */
[----:B------:R-:W-:Y:S02]  /*10c0*/  IMAD.U32 R4, R4, 0x10000, RZ ;  /* 0x0001000004047824 */ /* 0x000fe400078e00ff */
[----:B------:R-:W-:Y:S01]  /*10d0*/  FFMA.FTZ R6, R64, R5, R25 ;  /* 0x0000000540067223 */ /* 0x000fe20000010019 */
[----:B------:R-:W-:Y:S01]  /*10e0*/  SHF.L.U32 R52, R52, 0x10, RZ ;  /* 0x0000001034347819 */ /* 0x000fe200000006ff */
[----:B------:R-:W5:Y:S01]  /*10f0*/  LDG.E.128 R24, desc[UR6][R112.64+0x27000] ;  /* 0x0270000670187981 */ /* 0x000f62000c1e1d00 */
[----:B------:R-:W-:Y:S01]  /*1100*/  FFMA.FTZ R54, R89, R32, RZ ;  /* 0x0000002059367223 */ /* 0x000fe200000100ff */
        /* <DEDUP_REMOVED lines=8> */
[C---:B------:R-:W-:Y:S01]  /*1190*/  PRMT R6, R8.reuse, 0x7632, R6 ;  /* 0x0000763208067816 */ /* 0x040fe20000000006 */
[----:B------:R-:W-:Y:S01]  /*11a0*/  IMAD.U32 R4, R33, 0x10000, RZ ;  /* 0x0001000021047824 */ /* 0x000fe200078e00ff */
[----:B------:R-:W-:Y:S02]  /*11b0*/  SHF.L.U32 R8, R8, 0x10, RZ ;  /* 0x0000001008087819 */ /* 0x000fe400000006ff */
[----:B------:R-:W-:Y:S01]  /*11c0*/  SHF.L.U32 R7, R7, 0x10, RZ ;  /* 0x0000001007077819 */ /* 0x000fe200000006ff */
[----:B------:R-:W-:Y:S01]  /*11d0*/  FFMA.FTZ R53, R3, R4, R32 ;  /* 0x0000000403357223 */ /* 0x000fe20000010020 */
[----:B------:R-:W-:Y:S01]  /*11e0*/  SHF.L.U32 R33, R34, 0x10, RZ ;  /* 0x0000001022217819 */ /* 0x000fe200000006ff */
[----:B------:R-:W-:-:S02]  /*11f0*/  IMAD.U32 R32, R6, 0x10000, RZ ;  /* 0x0001000006207824 */ /* 0x000fc400078e00ff */
[----:B------:R-:W-:Y:S01]  /*1200*/  FFMA.FTZ R8, R89, R8, RZ ;  /* 0x0000000859087223 */ /* 0x000fe200000100ff */
[----:B------:R-:W-:Y:S01]  /*1210*/  FFMA.FTZ R92, R110, R7, R5 ;  /* 0x000000076e5c7223 */ /* 0x000fe20000010005 */
[----:B------:R-:W-:Y:S01]  /*1220*/  PRMT R34, R34, 0x7632, R34 ;  /* 0x0000763222227816 */ /* 0x000fe20000000022 */
[----:B------:R-:W-:Y:S01]  /*1230*/  FFMA.FTZ R52, R64, R33, R53 ;  /* 0x0000002140347223 */ /* 0x000fe20000010035 */
[----:B------:R-:W5:Y:S01]  /*1240*/  LDG.E.128 R4, desc[UR6][R112.64+0x2a800] ;  /* 0x02a8000670047981 */ /* 0x000f62000c1e1d00 */
[----:B------:R-:W-:Y:S01]  /*1250*/  PRMT R33, R9, 0x7632, R33 ;  /* 0x0000763209217816 */ /* 0x000fe20000000021 */
[----:B------:R-:W-:Y:S01]  /*1260*/  FFMA.FTZ R62, R67, R32, R8 ;  /* 0x00000020433e7223 */ /* 0x000fe20000010008 */
[----:B------:R-:W-:Y:S02]  /*1270*/  SHF.L.U32 R54, R9, 0x10, RZ ;  /* 0x0000001009367819 */ /* 0x000fe400000006ff */
[----:B------:R-:W-:Y:S01]  /*1280*/  SHF.L.U32 R34, R34, 0x10, RZ ;  /* 0x0000001022227819 */ /* 0x000fe200000006ff */
[----:B------:R-:W-:-:S02]  /*1290*/  IMAD.U32 R60, R33, 0x10000, RZ ;  /* 0x00010000213c7824 */ /* 0x000fc400078e00ff */
[----:B------:R-:W-:Y:S01]  /*12a0*/  FFMA.FTZ R54, R65, R54, R62 ;  /* 0x0000003641367223 */ /* 0x000fe2000001003e */
[----:B------:R-:W-:Y:S01]  /*12b0*/  PRMT R32, R35, 0x7632, R32 ;  /* 0x0000763223207816 */ /* 0x000fe20000000020 */
[----:B------:R-:W-:Y:S01]  /*12c0*/  FFMA.FTZ R34, R87, R34, R52 ;  /* 0x0000002257227223 */ /* 0x000fe20000010034 */
[----:B------:R-:W-:Y:S01]  /*12d0*/  SHF.L.U32 R8, R35, 0x10, RZ ;  /* 0x0000001023087819 */ /* 0x000fe200000006ff */
[----:B------:R-:W-:Y:S01]  /*12e0*/  FFMA.FTZ R35, R3, R60, R54 ;  /* 0x0000003c03237223 */ /* 0x000fe20000010036 */
[C---:B------:R-:W-:Y:S01]  /*12f0*/  PRMT R52, R12.reuse, 0x7632, R52 ;  /* 0x000076320c347816 */ /* 0x040fe20000000034 */
[----:B------:R-:W5:Y:S01]  /*1300*/  LDG.E.128 R60, desc[UR6][R112.64+0x2e000] ;  /* 0x02e00006703c7981 */ /* 0x000f62000c1e1d00 */
[----:B------:R-:W-:Y:S02]  /*1310*/  SHF.L.U32 R54, R12, 0x10, RZ ;  /* 0x000000100c367819 */ /* 0x000fe400000006ff */
[C---:B------:R-:W-:Y:S02]  /*1320*/  PRMT R9, R10.reuse, 0x7632, R9 ;  /* 0x000076320a097816 */ /* 0x040fe40000000009 */
[----:B------:R-:W-:Y:S01]  /*1330*/  SHF.L.U32 R33, R10, 0x10, RZ ;  /* 0x000000100a217819 */ /* 0x000fe200000006ff */
[----:B------:R-:W-:-:S02]  /*1340*/  IMAD.U32 R52, R52, 0x10000, RZ ;  /* 0x0001000034347824 */ /* 0x000fc400078e00ff */
[----:B------:R-:W-:Y:S01]  /*1350*/  FFMA.FTZ R90, R89, R54, RZ ;  /* 0x00000036595a7223 */ /* 0x000fe200000100ff */
[----:B------:R-:W-:Y:S01]  /*1360*/  SHF.L.U32 R10, R9, 0x10, RZ ;  /* 0x00000010090a7819 */ /* 0x000fe200000006ff */
[----:B------:R-:W-:Y:S01]  /*1370*/  FFMA.FTZ R12, R64, R33, R35 ;  /* 0x00000021400c7223 */ /* 0x000fe20000010023 */
[----:B------:R-:W-:Y:S01]  /*1380*/  SHF.L.U32 R54, R13, 0x10, RZ ;  /* 0x000000100d367819 */ /* 0x000fe200000006ff */
[----:B------:R-:W-:Y:S02]  /*1390*/  FFMA.FTZ R52, R67, R52, R90 ;  /* 0x0000003443347223 */ /* 0x000fe4000001005a */
[----:B------:R-:W-:Y:S01]  /*13a0*/  FFMA.FTZ R9, R87, R10, R12 ;  /* 0x0000000a57097223 */ /* 0x000fe2000001000c */
[----:B------:R-:W-:Y:S01]  /*13b0*/  SHF.L.U32 R10, R11, 0x10, RZ ;  /* 0x000000100b0a7819 */ /* 0x000fe200000006ff */
[----:B------:R-:W-:Y:S01]  /*13c0*/  FFMA.FTZ R106, R65, R54, R52 ;  /* 0x00000036416a7223 */ /* 0x000fe20000010034 */
[----:B------:R-:W-:Y:S02]  /*13d0*/  PRMT R12, R11, 0x7632, R12 ;  /* 0x000076320b0c7816 */ /* 0x000fe4000000000c */
[----:B------:R-:W-:Y:S01]  /*13e0*/  PRMT R52, R13, 0x7632, R52 ;  /* 0x000076320d347816 */ /* 0x000fe20000000034 */
[C---:B------:R-:W-:Y:S01]  /*13f0*/  FFMA.FTZ R33, R85.reuse, R8, R34 ;  /* 0x0000000855217223 */ /* 0x040fe20000010022 */
[C---:B------:R-:W-:Y:S01]  /*1400*/  PRMT R89, R56.reuse, 0x7632, R89 ;  /* 0x0000763238597816 */ /* 0x040fe20000000059 */
[----:B------:R-:W-:Y:S01]  /*1410*/  FFMA.FTZ R34, R85, R10, R9 ;  /* 0x0000000a55227223 */ /* 0x000fe20000010009 */
[----:B------:R-:W-:Y:S01]  /*1420*/  SHF.L.U32 R56, R56, 0x10, RZ ;  /* 0x0000001038387819 */ /* 0x000fe200000006ff */
[----:B------:R-:W5:Y:S01]  /*1430*/  LDG.E.128 R8, desc[UR6][R112.64+0x1000] ;  /* 0x0010000670087981 */ /* 0x000f62000c1e1d00 */
[----:B------:R-:W-:-:S02]  /*1440*/  PRMT R67, R80, 0x7632, R67 ;  /* 0x0000763250437816 */ /* 0x000fc40000000043 */
[----:B------:R-:W-:Y:S02]  /*1450*/  SHF.L.U32 R65, R80, 0x10, RZ ;  /* 0x0000001050417819 */ /* 0x000fe400000006ff */
[----:B------:R-:W-:Y:S02]  /*1460*/  SHF.L.U32 R35, R12, 0x10, RZ ;  /* 0x000000100c237819 */ /* 0x000fe400000006ff */
[----:B------:R-:W-:Y:S01]  /*1470*/  SHF.L.U32 R12, R52, 0x10, RZ ;  /* 0x00000010340c7819 */ /* 0x000fe200000006ff */
[----:B------:R-:W-:Y:S01]  /*1480*/  IMAD.U32 R13, R32, 0x10000, RZ ;  /* 0x00010000200d7824 */ /* 0x000fe200078e00ff */
[----:B------:R-:W5:Y:S01]  /*1490*/  LDG.E.128 R52, desc[UR6][R114.64+0x1000] ;  /* 0x0010000672347981 */ /* 0x000f62000c1e1d00 */
[----:B------:R-:W-:Y:S01]  /*14a0*/  SHF.L.U32 R67, R67, 0x10, RZ ;  /* 0x0000001043437819 */ /* 0x000fe200000006ff */
[----:B------:R-:W-:Y:S02]  /*14b0*/  IMAD.U32 R32, R89, 0x10000, RZ ;  /* 0x0001000059207824 */ /* 0x000fe400078e00ff */
[----:B------:R-:W-:Y:S01]  /*14c0*/  FFMA.FTZ R56, R65, R56, R88 ;  /* 0x0000003841387223 */ /* 0x000fe20000010058 */
[C---:B------:R-:W-:Y:S01]  /*14d0*/  FFMA.FTZ R90, R110.reuse, R13, R33 ;  /* 0x0000000d6e5a7223 */ /* 0x040fe20000010021 */
[----:B------:R-:W-:Y:S01]  /*14e0*/  FFMA.FTZ R88, R110, R35, R34 ;  /* 0x000000236e587223 */ /* 0x000fe20000010022 */
[----:B------:R-:W-:Y:S01]  /*14f0*/  FFMA.FTZ R35, R3, R12, R106 ;  /* 0x0000000c03237223 */ /* 0x000fe2000001006a */
[----:B------:R-:W-:Y:S01]  /*1500*/  FFMA.FTZ R56, R67, R32, R56 ;  /* 0x0000002043387223 */ /* 0x000fe20000010038 */
[----:B------:R-:W-:Y:S01]  /*1510*/  SHF.L.U32 R33, R14, 0x10, RZ ;  /* 0x000000100e217819 */ /* 0x000fe200000006ff */
[----:B------:R-:W-:Y:S01]  /*1520*/  IMAD.U32 R3, R81, 0x10000, RZ ;  /* 0x0001000051037824 */ /* 0x000fe200078e00ff */
[----:B------:R-:W-:-:S02]  /*1530*/  SHF.L.U32 R32, R57, 0x10, RZ ;  /* 0x0000001039207819 */ /* 0x000fc400000006ff */
[----:B------:R-:W-:Y:S02]  /*1540*/  PRMT R13, R14, 0x7632, R13 ;  /* 0x000076320e0d7816 */ /* 0x000fe4000000000d */
[----:B------:R-:W-:Y:S02]  /*1550*/  PRMT R57, R57, 0x7632, R57 ;  /* 0x0000763239397816 */ /* 0x000fe40000000039 */
[----:B------:R-:W-:Y:S01]  /*1560*/  PRMT R14, R81, 0x7632, R14 ;  /* 0x00007632510e7816 */ /* 0x000fe2000000000e */
[----:B------:R-:W-:Y:S01]  /*1570*/  FFMA.FTZ R89, R3, R32, R56 ;  /* 0x0000002003597223 */ /* 0x000fe20000010038 */
[----:B------:R-:W-:Y:S01]  /*1580*/  SHF.L.U32 R57, R57, 0x10, RZ ;  /* 0x0000001039397819 */ /* 0x000fe200000006ff */
[----:B------:R-:W-:Y:S01]  /*1590*/  FFMA.FTZ R106, R64, R33, R35 ;  /* 0x00000021406a7223 */ /* 0x000fe20000010023 */
[----:B------:R-:W-:Y:S01]  /*15a0*/  SHF.L.U32 R14, R14, 0x10, RZ ;  /* 0x000000100e0e7819 */ /* 0x000fe200000006ff */
[----:B------:R-:W-:Y:S01]  /*15b0*/  IMAD.U32 R56, R13, 0x10000, RZ ;  /* 0x000100000d387824 */ /* 0x000fe200078e00ff */
[C---:B------:R-:W-:Y:S01]  /*15c0*/  PRMT R12, R15.reuse, 0x7632, R12 ;  /* 0x000076320f0c7816 */ /* 0x040fe2000000000c */
[----:B------:R-:W5:Y:S01]  /*15d0*/  LDG.E.128 R32, desc[UR6][R112.64+0x4800] ;  /* 0x0048000670207981 */ /* 0x000f62000c1e1d00 */
[----:B------:R-:W-:Y:S01]  /*15e0*/  SHF.L.U32 R80, R15, 0x10, RZ ;  /* 0x000000100f507819 */ /* 0x000fe200000006ff */
[----:B------:R-:W-:Y:S01]  /*15f0*/  FFMA.FTZ R57, R14, R57, R89 ;  /* 0x000000390e397223 */ /* 0x000fe20000010059 */
[C---:B------:R-:W-:Y:S01]  /*1600*/  PRMT R81, R58.reuse, 0x7632, R81 ;  /* 0x000076323a517816 */ /* 0x040fe20000000051 */
[----:B------:R-:W-:Y:S01]  /*1610*/  FFMA.FTZ R56, R87, R56, R106 ;  /* 0x0000003857387223 */ /* 0x000fe2000001006a */
[----:B------:R-:W-:-:S02]  /*1620*/  SHF.L.U32 R13, R58, 0x10, RZ ;  /* 0x000000103a0d7819 */ /* 0x000fc400000006ff */
[C---:B------:R-:W-:Y:S02]  /*1630*/  PRMT R15, R82.reuse, 0x7632, R15 ;  /* 0x00007632520f7816 */ /* 0x040fe4000000000f */
[----:B------:R-:W-:Y:S01]  /*1640*/  SHF.L.U32 R64, R82, 0x10, RZ ;  /* 0x0000001052407819 */ /* 0x000fe200000006ff */
[--C-:B------:R-:W-:Y:S01]  /*1650*/  FFMA.FTZ R85, R85, R80, R56.reuse ;  /* 0x0000005055557223 */ /* 0x100fe20000010038 */
[----:B------:R-:W-:Y:S01]  /*1660*/  SHF.L.U32 R58, R81, 0x10, RZ ;  /* 0x00000010513a7819 */ /* 0x000fe200000006ff */
[----:B------:R-:W-:Y:S01]  /*1670*/  IMAD.U32 R15, R15, 0x10000, RZ ;  /* 0x000100000f0f7824 */ /* 0x000fe200078e00ff */
[----:B--2---:R-:W-:Y:S01]  /*1680*/  PRMT R56, R28, 0x7632, R56 ;  /* 0x000076321c387816 */ /* 0x004fe20000000038 */
[----:B------:R-:W-:Y:S01]  /*1690*/  FFMA.FTZ R82, R64, R13, R57 ;  /* 0x0000000d40527223 */ /* 0x000fe20000010039 */
[----:B------:R-:W-:Y:S02]  /*16a0*/  SHF.L.U32 R57, R28, 0x10, RZ ;  /* 0x000000101c397819 */ /* 0x000fe400000006ff */
[----:B------:R-:W-:Y:S01]  /*16b0*/  SHF.L.U32 R28, R59, 0x10, RZ ;  /* 0x000000103b1c7819 */ /* 0x000fe200000006ff */
[----:B------:R-:W-:Y:S01]  /*16c0*/  FFMA.FTZ R58, R15, R58, R82 ;  /* 0x0000003a0f3a7223 */ /* 0x000fe20000010052 */
[----:B------:R-:W-:Y:S01]  /*16d0*/  SHF.L.U32 R13, R83, 0x10, RZ ;  /* 0x00000010530d7819 */ /* 0x000fe200000006ff */
[----:B------:R-:W-:-:S02]  /*16e0*/  IMAD.U32 R56, R56, 0x10000, RZ ;  /* 0x0001000038387824 */ /* 0x000fc400078e00ff */
[----:B------:R-:W-:Y:S01]  /*16f0*/  FFMA.FTZ R104, R65, R57, R104 ;  /* 0x0000003941687223 */ /* 0x000fe20000010068 */
[----:B------:R-:W-:Y:S01]  /*1700*/  PRMT R83, R83, 0x7632, R83 ;  /* 0x0000763253537816 */ /* 0x000fe20000000053 */
[----:B------:R-:W-:Y:S01]  /*1710*/  FFMA.FTZ R57, R13, R28, R58 ;  /* 0x0000001c0d397223 */ /* 0x000fe2000001003a */
[----:B------:R-:W-:Y:S01]  /*1720*/  PRMT R28, R29, 0x7632, R28 ;  /* 0x000076321d1c7816 */ /* 0x000fe2000000001c */
[----:B------:R-:W-:Y:S01]  /*1730*/  FFMA.FTZ R104, R67, R56, R104 ;  /* 0x0000003843687223 */ /* 0x000fe20000010068 */
[----:B------:R-:W-:Y:S02]  /*1740*/  SHF.L.U32 R56, R29, 0x10, RZ ;  /* 0x000000101d387819 */ /* 0x000fe400000006ff */
[----:B------:R-:W-:Y:S02]  /*1750*/  SHF.L.U32 R29, R12, 0x10, RZ ;  /* 0x000000100c1d7819 */ /* 0x000fe400000006ff */
[----:B------:R-:W-:Y:S01]  /*1760*/  SHF.L.U32 R81, R28, 0x10, RZ ;  /* 0x000000101c517819 */ /* 0x000fe200000006ff */
[----:B------:R-:W-:Y:S01]  /*1770*/  IMAD.U32 R12, R83, 0x10000, RZ ;  /* 0x00010000530c7824 */ /* 0x000fe200078e00ff */
[C---:B---3--:R-:W-:Y:S01]  /*1780*/  SHF.L.U32 R28, R44.reuse, 0x10, RZ ;  /* 0x000000102c1c7819 */ /* 0x048fe200000006ff */
[----:B------:R-:W-:Y:S01]  /*1790*/  FFMA.FTZ R83, R3, R56, R104 ;  /* 0x0000003803537223 */ /* 0x000fe20000010068 */
[----:B------:R-:W-:-:S02]  /*17a0*/  PRMT R44, R44, 0x7632, R44 ;  /* 0x000076322c2c7816 */ /* 0x000fc4000000002c */
[----:B------:R-:W-:Y:S01]  /*17b0*/  PRMT R59, R59, 0x7632, R59 ;  /* 0x000076323b3b7816 */ /* 0x000fe2000000003b */
[----:B------:R-:W-:Y:S01]  /*17c0*/  FFMA.FTZ R110, R110, R29, R85 ;  /* 0x0000001d6e6e7223 */ /* 0x000fe20000010055 */
[----:B------:R-:W-:Y:S01]  /*17d0*/  SHF.L.U32 R29, R30, 0x10, RZ ;  /* 0x000000101e1d7819 */ /* 0x000fe200000006ff */
[----:B------:R-:W-:Y:S01]  /*17e0*/  FFMA.FTZ R81, R14, R81, R83 ;  /* 0x000000510e517223 */ /* 0x000fe20000010053 */
[----:B------:R-:W-:Y:S01]  /*17f0*/  SHF.L.U32 R59, R59, 0x10, RZ ;  /* 0x000000103b3b7819 */ /* 0x000fe200000006ff */
[----:B------:R-:W-:Y:S01]  /*1800*/  FFMA.FTZ R102, R65, R28, R102 ;  /* 0x0000001c41667223 */ /* 0x000fe20000010066 */
[----:B------:R-:W-:Y:S01]  /*1810*/  IMAD.U32 R82, R44, 0x10000, RZ ;  /* 0x000100002c527824 */ /* 0x000fe200078e00ff */
[----:B------:R-:W-:Y:S01]  /*1820*/  PRMT R28, R30, 0x7632, R28 ;  /* 0x000076321e1c7816 */ /* 0x000fe2000000001c */
[----:B------:R-:W-:Y:S01]  /*1830*/  FFMA.FTZ R30, R64, R29, R81 ;  /* 0x0000001d401e7223 */ /* 0x000fe20000010051 */
[----:B------:R-:W-:Y:S01]  /*1840*/  FFMA.FTZ R108, R12, R59, R57 ;  /* 0x0000003b0c6c7223 */ /* 0x000fe20000010039 */
[----:B------:R-:W-:Y:S01]  /*1850*/  FFMA.FTZ R102, R67, R82, R102 ;  /* 0x0000005243667223 */ /* 0x000fe20000010066 */
[C---:B------:R-:W-:Y:S01]  /*1860*/  PRMT R29, R45.reuse, 0x7632, R29 ;  /* 0x000076322d1d7816 */ /* 0x040fe2000000001d */
[----:B------:R-:W2:Y:S01]  /*1870*/  LDG.E.128 R56, desc[UR6][R112.64+0x8000] ;  /* 0x0080000670387981 */ /* 0x000ea2000c1e1d00 */
[----:B------:R-:W-:-:S02]  /*1880*/  SHF.L.U32 R82, R45, 0x10, RZ ;  /* 0x000000102d527819 */ /* 0x000fc400000006ff */
[----:B------:R-:W-:Y:S01]  /*1890*/  SHF.L.U32 R28, R28, 0x10, RZ ;  /* 0x000000101c1c7819 */ /* 0x000fe200000006ff */
[C---:B----4-:R-:W-:Y:S01]  /*18a0*/  IMAD.U32 R81, R36.reuse, 0x10000, RZ ;  /* 0x0001000024517824 */ /* 0x050fe200078e00ff */
[C---:B------:R-:W-:Y:S02]  /*18b0*/  PRMT R80, R31.reuse, 0x7632, R80 ;  /* 0x000076321f507816 */ /* 0x040fe40000000050 */
[----:B------:R-:W-:Y:S01]  /*18c0*/  SHF.L.U32 R44, R31, 0x10, RZ ;  /* 0x000000101f2c7819 */ /* 0x000fe200000006ff */
[----:B------:R-:W-:Y:S01]  /*18d0*/  FFMA.FTZ R31, R3, R82, R102 ;  /* 0x00000052031f7223 */ /* 0x000fe20000010066 */
[----:B------:R-:W-:Y:S02]  /*18e0*/  PRMT R45, R36, 0x7632, R45 ;  /* 0x00007632242d7816 */ /* 0x000fe4000000002d */
        /* <DEDUP_REMOVED lines=13> */
[----:B------:R-:W3:Y:S01]  /*19c0*/  LDG.E.128 R28, desc[UR6][R112.64+0xb800] ;  /* 0x00b80006701c7981 */ /* 0x000ee2000c1e1d00 */
[----:B------:R-:W-:Y:S01]  /*19d0*/  FFMA.FTZ R81, R3, R82, R102 ;  /* 0x0000005203517223 */ /* 0x000fe20000010066 */
[----:B------:R-:W-:Y:S01]  /*19e0*/  FFMA.FTZ R37, R15, R46, R66 ;  /* 0x0000002e0f257223 */ /* 0x000fe20000010042 */
[----:B------:R-:W-:-:S02]  /*19f0*/  IMAD.U32 R83, R38, 0x10000, RZ ;  /* 0x0001000026537824 */ /* 0x000fc400078e00ff */
[----:B------:R-:W-:Y:S01]  /*1a00*/  FFMA.FTZ R45, R14, R45, R81 ;  /* 0x0000002d0e2d7223 */ /* 0x000fe20000010051 */
[--C-:B------:R-:W-:Y:S01]  /*1a10*/  FFMA.FTZ R81, R13, R44, R36.reuse ;  /* 0x0000002c0d517223 */ /* 0x100fe20000010024 */
[C---:B------:R-:W-:Y:S02]  /*1a20*/  SHF.L.U32 R46, R47.reuse, 0x10, RZ ;  /* 0x000000102f2e7819 */ /* 0x040fe400000006ff */
[----:B------:R-:W-:Y:S01]  /*1a30*/  PRMT R36, R47, 0x7632, R36 ;  /* 0x000076322f247816 */ /* 0x000fe20000000024 */
[----:B------:R-:W-:Y:S01]  /*1a40*/  FFMA.FTZ R82, R64, R83, R45 ;  /* 0x0000005340527223 */ /* 0x000fe2000001002d */
[----:B------:R-:W-:Y:S01]  /*1a50*/  PRMT R38, R38, 0x7632, R38 ;  /* 0x0000763226267816 */ /* 0x000fe20000000026 */
[----:B------:R-:W-:Y:S01]  /*1a60*/  FFMA.FTZ R106, R13, R46, R37 ;  /* 0x0000002e0d6a7223 */ /* 0x000fe20000010025 */
[----:B------:R-:W-:Y:S01]  /*1a70*/  SHF.L.U32 R83, R36, 0x10, RZ ;  /* 0x0000001024537819 */ /* 0x000fe200000006ff */
[----:B------:R-:W4:Y:S01]  /*1a80*/  LDG.E.128 R44, desc[UR6][R112.64+0xf000] ;  /* 0x00f00006702c7981 */ /* 0x000f22000c1e1d00 */
[C---:B-----5:R-:W-:Y:S01]  /*1a90*/  PRMT R36, R76.reuse, 0x7632, R36 ;  /* 0x000076324c247816 */ /* 0x060fe20000000024 */
[----:B------:R-:W-:Y:S01]  /*1aa0*/  IMAD.U32 R76, R76, 0x10000, RZ ;  /* 0x000100004c4c7824 */ /* 0x000fe200078e00ff */
[----:B------:R-:W-:-:S02]  /*1ab0*/  SHF.L.U32 R37, R80, 0x10, RZ ;  /* 0x0000001050257819 */ /* 0x000fc400000006ff */
        /* <DEDUP_REMOVED lines=9> */
[----:B------:R-:W-:Y:S02]  /*1b50*/  IMAD.U32 R37, R37, 0x10000, RZ ;  /* 0x0001000025257824 */ /* 0x000fe400078e00ff */
[----:B------:R-:W-:-:S02]  /*1b60*/  FFMA.FTZ R81, R3, R82, R80 ;  /* 0x0000005203517223 */ /* 0x000fc40000010050 */
[----:B------:R-:W-:Y:S01]  /*1b70*/  FFMA.FTZ R77, R13, R36, R38 ;  /* 0x000000240d4d7223 */ /* 0x000fe20000010026 */
[----:B------:R-:W-:Y:S01]  /*1b80*/  PRMT R36, R72, 0x7632, R36 ;  /* 0x0000763248247816 */ /* 0x000fe20000000024 */
[----:B------:R-:W-:Y:S01]  /*1b90*/  FFMA.FTZ R37, R14, R37, R81 ;  /* 0x000000250e257223 */ /* 0x000fe20000010051 */
[----:B------:R-:W-:Y:S02]  /*1ba0*/  PRMT R76, R39, 0x7632, R76 ;  /* 0x00007632274c7816 */ /* 0x000fe4000000004c */
[----:B------:R-:W-:Y:S02]  /*1bb0*/  SHF.L.U32 R72, R72, 0x10, RZ ;  /* 0x0000001048487819 */ /* 0x000fe400000006ff */
[C---:B------:R-:W-:Y:S02]  /*1bc0*/  SHF.L.U32 R39, R78.reuse, 0x10, RZ ;  /* 0x000000104e277819 */ /* 0x040fe400000006ff */
[----:B------:R-:W-:Y:S01]  /*1bd0*/  PRMT R78, R78, 0x7632, R78 ;  /* 0x000076324e4e7816 */ /* 0x000fe2000000004e */
[----:B------:R-:W-:Y:S01]  /*1be0*/  FFMA.FTZ R86, R65, R72, R86 ;  /* 0x0000004841567223 */ /* 0x000fe20000010056 */
[----:B------:R-:W-:Y:S01]  /*1bf0*/  SHF.L.U32 R80, R36, 0x10, RZ ;  /* 0x0000001024507819 */ /* 0x000fe200000006ff */
[----:B------:R-:W-:-:S02]  /*1c00*/  FFMA.FTZ R72, R64, R39, R37 ;  /* 0x0000002740487223 */ /* 0x000fc40000010025 */
[----:B------:R-:W5:Y:S01]  /*1c10*/  LDG.E.128 R36, desc[UR6][R112.64+0x12800] ;  /* 0x0128000670247981 */ /* 0x000f62000c1e1d00 */
[----:B------:R-:W-:Y:S02]  /*1c20*/  IMAD.U32 R78, R78, 0x10000, RZ ;  /* 0x000100004e4e7824 */ /* 0x000fe400078e00ff */
[----:B------:R-:W-:Y:S01]  /*1c30*/  FFMA.FTZ R86, R67, R80, R86 ;  /* 0x0000005043567223 */ /* 0x000fe20000010056 */
[C---:B------:R-:W-:Y:S02]  /*1c40*/  PRMT R80, R73.reuse, 0x7632, R80 ;  /* 0x0000763249507816 */ /* 0x040fe40000000050 */
[----:B------:R-:W-:Y:S02]  /*1c50*/  SHF.L.U32 R82, R73, 0x10, RZ ;  /* 0x0000001049527819 */ /* 0x000fe400000006ff */
[----:B------:R-:W-:Y:S01]  /*1c60*/  SHF.L.U32 R73, R76, 0x10, RZ ;  /* 0x000000104c497819 */ /* 0x000fe200000006ff */
[----:B------:R-:W-:Y:S01]  /*1c70*/  FFMA.FTZ R78, R15, R78, R72 ;  /* 0x0000004e0f4e7223 */ /* 0x000fe20000010048 */
[----:B------:R-:W-:Y:S01]  /*1c80*/  FFMA.FTZ R106, R12, R83, R106 ;  /* 0x000000530c6a7223 */ /* 0x000fe2000001006a */
[----:B------:R-:W-:Y:S01]  /*1c90*/  SHF.L.U32 R72, R79, 0x10, RZ ;  /* 0x000000104f487819 */ /* 0x000fe200000006ff */
[----:B------:R-:W-:-:S02]  /*1ca0*/  IMAD.U32 R81, R80, 0x10000, RZ ;  /* 0x0001000050517824 */ /* 0x000fc400078e00ff */
[----:B------:R-:W-:Y:S01]  /*1cb0*/  FFMA.FTZ R83, R3, R82, R86 ;  /* 0x0000005203537223 */ /* 0x000fe20000010056 */
[----:B------:R-:W-:Y:S01]  /*1cc0*/  FFMA.FTZ R102, R12, R73, R77 ;  /* 0x000000490c667223 */ /* 0x000fe2000001004d */
[C---:B------:R-:W-:Y:S01]  /*1cd0*/  SHF.L.U32 R77, R74.reuse, 0x10, RZ ;  /* 0x000000104a4d7819 */ /* 0x040fe200000006ff */
[----:B------:R-:W-:Y:S01]  /*1ce0*/  FFMA.FTZ R73, R13, R72, R78 ;  /* 0x000000480d497223 */ /* 0x000fe2000001004e */
[----:B------:R-:W-:Y:S01]  /*1cf0*/  PRMT R74, R74, 0x7632, R74 ;  /* 0x000076324a4a7816 */ /* 0x000fe2000000004a */
[----:B------:R-:W-:Y:S01]  /*1d00*/  FFMA.FTZ R81, R14, R81, R83 ;  /* 0x000000510e517223 */ /* 0x000fe20000010053 */
[----:B------:R-:W-:Y:S01]  /*1d10*/  PRMT R79, R79, 0x7632, R79 ;  /* 0x000076324f4f7816 */ /* 0x000fe2000000004f */
[----:B------:R-:W5:Y:S01]  /*1d20*/  LDG.E.128 R84, desc[UR6][R112.64+0x16000] ;  /* 0x0160000670547981 */ /* 0x000f62000c1e1d00 */
[C---:B------:R-:W-:Y:S02]  /*1d30*/  PRMT R72, R48.reuse, 0x7632, R72 ;  /* 0x0000763230487816 */ /* 0x040fe40000000048 */
[----:B------:R-:W-:Y:S01]  /*1d40*/  SHF.L.U32 R48, R48, 0x10, RZ ;  /* 0x0000001030307819 */ /* 0x000fe200000006ff */
[----:B------:R-:W-:Y:S01]  /*1d50*/  FFMA.FTZ R76, R64, R77, R81 ;  /* 0x0000004d404c7223 */ /* 0x000fe20000010051 */
[----:B------:R-:W-:-:S02]  /*1d60*/  SHF.L.U32 R74, R74, 0x10, RZ ;  /* 0x000000104a4a7819 */ /* 0x000fc400000006ff */
[----:B------:R-:W-:Y:S01]  /*1d70*/  SHF.L.U32 R79, R79, 0x10, RZ ;  /* 0x000000104f4f7819 */ /* 0x000fe200000006ff */
[----:B------:R-:W-:Y:S02]  /*1d80*/  IMAD.U32 R72, R72, 0x10000, RZ ;  /* 0x0001000048487824 */ /* 0x000fe400078e00ff */
[----:B------:R-:W-:Y:S01]  /*1d90*/  FFMA.FTZ R48, R65, R48, R100 ;  /* 0x0000003041307223 */ /* 0x000fe20000010064 */
[--C-:B------:R-:W-:Y:S01]  /*1da0*/  FFMA.FTZ R74, R15, R74, R76.reuse ;  /* 0x0000004a0f4a7223 */ /* 0x100fe2000001004c */
[----:B------:R-:W-:Y:S01]  /*1db0*/  PRMT R76, R16, 0x7632, R76 ;  /* 0x00007632104c7816 */ /* 0x000fe2000000004c */
[--C-:B------:R-:W-:Y:S01]  /*1dc0*/  FFMA.FTZ R104, R12, R79, R73.reuse ;  /* 0x0000004f0c687223 */ /* 0x100fe20000010049 */
[----:B------:R-:W-:Y:S01]  /*1dd0*/  PRMT R73, R49, 0x7632, R73 ;  /* 0x0000763231497816 */ /* 0x000fe20000000049 */
[----:B------:R-:W-:Y:S01]  /*1de0*/  FFMA.FTZ R80, R67, R72, R48 ;  /* 0x0000004843507223 */ /* 0x000fe20000010030 */
[----:B------:R-:W-:Y:S02]  /*1df0*/  SHF.L.U32 R78, R49, 0x10, RZ ;  /* 0x00000010314e7819 */ /* 0x000fe400000006ff */
[----:B------:R-:W-:Y:S01]  /*1e00*/  SHF.L.U32 R16, R16, 0x10, RZ ;  /* 0x0000001010107819 */ /* 0x000fe200000006ff */
[----:B------:R-:W-:Y:S01]  /*1e10*/  IMAD.U32 R73, R73, 0x10000, RZ ;  /* 0x0001000049497824 */ /* 0x000fe200078e00ff */
        /* <DEDUP_REMOVED lines=8> */
[----:B------:R-:W-:Y:S01]  /*1ea0*/  PRMT R50, R50, 0x7632, R50 ;  /* 0x0000763232327816 */ /* 0x000fe20000000032 */
[----:B------:R-:W-:-:S02]  /*1eb0*/  FFMA.FTZ R98, R67, R76, R98 ;  /* 0x0000004c43627223 */ /* 0x000fc40000010062 */
[----:B------:R-:W5:Y:S01]  /*1ec0*/  LDG.E.128 R76, desc[UR6][R112.64+0x19800] ;  /* 0x01980006704c7981 */ /* 0x000f62000c1e1d00 */
[----:B------:R-:W-:Y:S01]  /*1ed0*/  FFMA.FTZ R49, R13, R72, R74 ;  /* 0x000000480d317223 */ /* 0x000fe2000001004a */
[C---:B------:R-:W-:Y:S01]  /*1ee0*/  IMAD.U32 R16, R17.reuse, 0x10000, RZ ;  /* 0x0001000011107824 */ /* 0x040fe200078e00ff */
[----:B------:R-:W-:Y:S01]  /*1ef0*/  SHF.L.U32 R50, R50, 0x10, RZ ;  /* 0x0000001032327819 */ /* 0x000fe200000006ff */
[----:B------:R-:W-:Y:S01]  /*1f00*/  FFMA.FTZ R74, R64, R75, R73 ;  /* 0x0000004b404a7223 */ /* 0x000fe20000010049 */
[----:B------:R-:W-:Y:S01]  /*1f10*/  PRMT R17, R17, 0x7632, R17 ;  /* 0x0000763211117816 */ /* 0x000fe20000000011 */
[----:B------:R-:W-:Y:S02]  /*1f20*/  FFMA.FTZ R73, R3, R16, R98 ;  /* 0x0000001003497223 */ /* 0x000fe40000010062 */
[----:B------:R-:W-:Y:S01]  /*1f30*/  FFMA.FTZ R50, R15, R50, R74 ;  /* 0x000000320f327223 */ /* 0x000fe2000001004a */
[----:B------:R-:W-:Y:S01]  /*1f40*/  SHF.L.U32 R17, R17, 0x10, RZ ;  /* 0x0000001011117819 */ /* 0x000fe200000006ff */
[C---:B------:R-:W-:Y:S01]  /*1f50*/  IMAD.U32 R74, R20.reuse, 0x10000, RZ ;  /* 0x00010000144a7824 */ /* 0x040fe200078e00ff */
[----:B------:R-:W-:-:S02]  /*1f60*/  PRMT R20, R20, 0x7632, R20 ;  /* 0x0000763214147816 */ /* 0x000fc40000000014 */
[C---:B------:R-:W-:Y:S02]  /*1f70*/  PRMT R16, R51.reuse, 0x7632, R16 ;  /* 0x0000763233107816 */ /* 0x040fe40000000010 */
[----:B------:R-:W-:Y:S01]  /*1f80*/  SHF.L.U32 R72, R51, 0x10, RZ ;  /* 0x0000001033487819 */ /* 0x000fe200000006ff */
[----:B------:R-:W-:Y:S01]  /*1f90*/  FFMA.FTZ R73, R14, R17, R73 ;  /* 0x000000110e497223 */ /* 0x000fe20000010049 */
[C---:B------:R-:W-:Y:S01]  /*1fa0*/  SHF.L.U32 R51, R18.reuse, 0x10, RZ ;  /* 0x0000001012337819 */ /* 0x040fe200000006ff */
[----:B------:R-:W-:Y:S01]  /*1fb0*/  FFMA.FTZ R98, R65, R74, R96 ;  /* 0x0000004a41627223 */ /* 0x000fe20000010060 */
[----:B------:R-:W-:Y:S02]  /*1fc0*/  PRMT R17, R18, 0x7632, R17 ;  /* 0x0000763212117816 */ /* 0x000fe40000000011 */
[----:B------:R-:W-:Y:S01]  /*1fd0*/  SHF.L.U32 R74, R20, 0x10, RZ ;  /* 0x00000010144a7819 */ /* 0x000fe200000006ff */
[----:B------:R-:W-:Y:S01]  /*1fe0*/  FFMA.FTZ R20, R64, R51, R73 ;  /* 0x0000003340147223 */ /* 0x000fe20000010049 */
[----:B------:R-:W-:Y:S01]  /*1ff0*/  SHF.L.U32 R18, R17, 0x10, RZ ;  /* 0x0000001011127819 */ /* 0x000fe200000006ff */
[C---:B------:R-:W-:Y:S01]  /*2000*/  IMAD.U32 R96, R21.reuse, 0x10000, RZ ;  /* 0x0001000015607824 */ /* 0x040fe200078e00ff */
[----:B------:R-:W-:Y:S01]  /*2010*/  PRMT R51, R21, 0x7632, R51 ;  /* 0x0000763215337816 */ /* 0x000fe20000000033 */
[----:B------:R-:W-:-:S02]  /*2020*/  FFMA.FTZ R74, R67, R74, R98 ;  /* 0x0000004a434a7223 */ /* 0x000fc40000010062 */
        /* <DEDUP_REMOVED lines=8> */
[----:B------:R-:W-:Y:S01]  /*20b0*/  IMAD.U32 R17, R16, 0x10000, RZ ;  /* 0x0001000010117824 */ /* 0x000fe200078e00ff */
        /* <DEDUP_REMOVED lines=10> */
[----:B------:R-:W-:Y:S01]  /*2160*/  PRMT R40, R40, 0x7632, R40 ;  /* 0x0000763228287816 */ /* 0x000fe20000000028 */
[C---:B------:R-:W-:Y:S01]  /*2170*/  FFMA.FTZ R94, R65.reuse, R16, R94 ;  /* 0x00000010415e7223 */ /* 0x040fe2000001005e */
[----:B------:R-:W-:Y:S01]  /*2180*/  FFMA.FTZ R100, R12, R48, R49 ;  /* 0x000000300c647223 */ /* 0x000fe20000010031 */
[----:B------:R-:W5:Y:S01]  /*2190*/  LDG.E.128 R16, desc[UR6][R112.64+0x20800] ;  /* 0x0208000670107981 */ /* 0x000f62000c1e1d00 */
[----:B------:R-:W-:Y:S01]  /*21a0*/  SHF.L.U32 R22, R22, 0x10, RZ ;  /* 0x0000001016167819 */ /* 0x000fe200000006ff */
[----:B------:R-:W-:Y:S01]  /*21b0*/  FFMA.FTZ R21, R65, R21, R92 ;  /* 0x0000001541157223 */ /* 0x000fe2000001005c */
[----:B------:R-:W-:-:S02]  /*21c0*/  SHF.L.U32 R68, R68, 0x10, RZ ;  /* 0x0000001044447819 */ /* 0x000fc400000006ff */
[----:B------:R-:W-:Y:S01]  /*21d0*/  SHF.L.U32 R48, R40, 0x10, RZ ;  /* 0x0000001028307819 */ /* 0x000fe200000006ff */
[----:B------:R-:W-:Y:S01]  /*21e0*/  FFMA.FTZ R22, R15, R22, R20 ;  /* 0x000000160f167223 */ /* 0x000fe20000010014 */
[----:B------:R-:W-:Y:S02]  /*21f0*/  IMAD.U32 R40, R69, 0x10000, RZ ;  /* 0x0001000045287824 */ /* 0x000fe400078e00ff */
[----:B------:R-:W-:Y:S01]  /*2200*/  FFMA.FTZ R68, R67, R68, R94 ;  /* 0x0000004443447223 */ /* 0x000fe2000001005e */
[----:B------:R-:W-:Y:S01]  /*2210*/  SHF.L.U32 R20, R41, 0x10, RZ ;  /* 0x0000001029147819 */ /* 0x000fe200000006ff */
[----:B------:R-:W-:Y:S02]  /*2220*/  FFMA.FTZ R49, R67, R48, R21 ;  /* 0x0000003043317223 */ /* 0x000fe40000010015 */
[C---:B------:R-:W-:Y:S02]  /*2230*/  FFMA.FTZ R21, R3.reuse, R40, R68 ;  /* 0x0000002803157223 */ /* 0x040fe40000010044 */
[----:B------:R-:W-:-:S02]  /*2240*/  FFMA.FTZ R68, R3, R20, R49 ;  /* 0x0000001403447223 */ /* 0x000fc40000010031 */
[----:B------:R-:W5:Y:S01]  /*2250*/  LDG.E.128 R48, desc[UR6][R112.64+0x24000] ;  /* 0x0240000670307981 */ /* 0x000f62000c1e1d00 */
[----:B------:R-:W-:Y:S02]  /*2260*/  PRMT R69, R69, 0x7632, R69 ;  /* 0x0000763245457816 */ /* 0x000fe40000000045 */
[----:B------:R-:W-:Y:S02]  /*2270*/  PRMT R41, R41, 0x7632, R41 ;  /* 0x0000763229297816 */ /* 0x000fe40000000029 */
[----:B------:R-:W-:Y:S02]  /*2280*/  SHF.L.U32 R69, R69, 0x10, RZ ;  /* 0x0000001045457819 */ /* 0x000fe400000006ff */
        /* <DEDUP_REMOVED lines=8> */
[----:B------:R-:W-:-:S02]  /*2310*/  PRMT R20, R70, 0x7632, R20 ;  /* 0x0000763246147816 */ /* 0x000fc40000000014 */
[----:B------:R-:W-:Y:S01]  /*2320*/  PRMT R22, R42, 0x7632, R22 ;  /* 0x000076322a167816 */ /* 0x000fe20000000016 */
[C---:B------:R-:W-:Y:S01]  /*2330*/  FFMA.FTZ R72, R64.reuse, R21, R69 ;  /* 0x0000001540487223 */ /* 0x040fe20000010045 */
[----:B------:R-:W-:Y:S01]  /*2340*/  FFMA.FTZ R69, R64, R23, R74 ;  /* 0x0000001740457223 */ /* 0x000fe2000001004a */
[----:B------:R-:W-:Y:S01]  /*2350*/  IMAD.U32 R42, R20, 0x10000, RZ ;  /* 0x00010000142a7824 */ /* 0x000fe200078e00ff */
[----:B------:R-:W-:Y:S02]  /*2360*/  SHF.L.U32 R74, R22, 0x10, RZ ;  /* 0x00000010164a7819 */ /* 0x000fe400000006ff */
[----:B------:R-:W5:Y:S01]  /*2370*/  LDG.E.128 R20, desc[UR6][R112.64+0x27800] ;  /* 0x0278000670147981 */ /* 0x000f62000c1e1d00 */
[C---:B------:R-:W-:Y:S02]  /*2380*/  PRMT R68, R71.reuse, 0x7632, R68 ;  /* 0x0000763247447816 */ /* 0x040fe40000000044 */
[----:B------:R-:W-:Y:S02]  /*2390*/  SHF.L.U32 R70, R71, 0x10, RZ ;  /* 0x0000001047467819 */ /* 0x000fe400000006ff */
        /* <DEDUP_REMOVED lines=8> */
[C---:B------:R-:W-:Y:S01]  /*2420*/  FFMA.FTZ R42, R13.reuse, R70, R42 ;  /* 0x000000460d2a7223 */ /* 0x040fe2000001002a */
[--C-:B------:R-:W-:Y:S01]  /*2430*/  FFMA.FTZ R24, R13, R24, R69.reuse ;  /* 0x000000180d187223 */ /* 0x100fe20000010045 */
[----:B------:R-:W-:Y:S01]  /*2440*/  PRMT R69, R25, 0x7632, R69 ;  /* 0x0000763219457816 */ /* 0x000fe20000000045 */
[----:B------:R-:W-:Y:S01]  /*2450*/  IMAD.U32 R43, R43, 0x10000, RZ ;  /* 0x000100002b2b7824 */ /* 0x000fe200078e00ff */
[----:B------:R-:W-:Y:S01]  /*2460*/  SHF.L.U32 R70, R25, 0x10, RZ ;  /* 0x0000001019467819 */ /* 0x000fe200000006ff */
        /* <DEDUP_REMOVED lines=12> */
[----:B------:R-:W-:Y:S01]  /*2530*/  FFMA.FTZ R69, R14, R69, R71 ;  /* 0x000000450e457223 */ /* 0x000fe20000010047 */
[----:B------:R-:W-:Y:S01]  /*2540*/  PRMT R4, R26, 0x7632, R4 ;  /* 0x000076321a047816 */ /* 0x000fe20000000004 */
[----:B------:R-:W-:Y:S01]  /*2550*/  FFMA.FTZ R88, R65, R68, R88 ;  /* 0x0000004441587223 */ /* 0x000fe20000010058 */
[----:B------:R-:W-:-:S02]  /*2560*/  IMAD.U32 R26, R24, 0x10000, RZ ;  /* 0x00010000181a7824 */ /* 0x000fc400078e00ff */
[----:B------:R-:W-:Y:S01]  /*2570*/  FFMA.FTZ R24, R64, R25, R69 ;  /* 0x0000001940187223 */ /* 0x000fe20000010045 */
[C---:B------:R-:W-:Y:S01]  /*2580*/  SHF.L.U32 R68, R5.reuse, 0x10, RZ ;  /* 0x0000001005447819 */ /* 0x040fe200000006ff */
[----:B------:R-:W5:Y:S01]  /*2590*/  LDG.E.128 R72, desc[UR6][R112.64+0x2e800] ;  /* 0x02e8000670487981 */ /* 0x000f62000c1e1d00 */
[----:B------:R-:W-:Y:S01]  /*25a0*/  PRMT R25, R5, 0x7632, R25 ;  /* 0x0000763205197816 */ /* 0x000fe20000000019 */
[----:B------:R-:W-:Y:S01]  /*25b0*/  FFMA.FTZ R26, R67, R26, R88 ;  /* 0x0000001a431a7223 */ /* 0x000fe20000010058 */
[----:B------:R-:W-:-:S03]  /*25c0*/  SHF.L.U32 R4, R4, 0x10, RZ ;  /* 0x0000001004047819 */ /* 0x000fc600000006ff */
[----:B------:R-:W-:Y:S01]  /*25d0*/  FFMA.FTZ R69, R3, R68, R26 ;  /* 0x0000004403457223 */ /* 0x000fe2000001001a */
[----:B------:R-:W-:Y:S01]  /*25e0*/  IMAD.U32 R25, R25, 0x10000, RZ ;  /* 0x0001000019197824 */ /* 0x000fe200078e00ff */
[C---:B------:R-:W-:Y:S02]  /*25f0*/  SHF.L.U32 R26, R60.reuse, 0x10, RZ ;  /* 0x000000103c1a7819 */ /* 0x040fe400000006ff */
[----:B------:R-:W-:Y:S01]  /*2600*/  PRMT R60, R60, 0x7632, R60 ;  /* 0x000076323c3c7816 */ /* 0x000fe2000000003c */
[----:B------:R-:W-:Y:S01]  /*2610*/  FFMA.FTZ R24, R15, R4, R24 ;  /* 0x000000040f187223 */ /* 0x000fe20000010018 */
[----:B------:R-:W-:Y:S01]  /*2620*/  FFMA.FTZ R69, R14, R25, R69 ;  /* 0x000000190e457223 */ /* 0x000fe20000010045 */
[----:B------:R-:W-:Y:S01]  /*2630*/  SHF.L.U32 R4, R27, 0x10, RZ ;  /* 0x000000101b047819 */ /* 0x000fe200000006ff */
[----:B------:R-:W-:Y:S01]  /*2640*/  FFMA.FTZ R110, R65, R26, R110 ;  /* 0x0000001a416e7223 */ /* 0x000fe2000001006e */
[----:B------:R-:W-:Y:S02]  /*2650*/  SHF.L.U32 R25, R6, 0x10, RZ ;  /* 0x0000001006197819 */ /* 0x000fe400000006ff */
        /* <DEDUP_REMOVED lines=24> */
[----:B------:R-:W-:-:S03]  /*27e0*/  FFMA.FTZ R65, R14, R5, R25 ;  /* 0x000000050e417223 */ /* 0x000fc60000010019 */
[----:B------:R-:W-:Y:S02]  /*27f0*/  FFMA.FTZ R52, R4, R27, R67 ;  /* 0x0000001b04347223 */ /* 0x000fe40000010043 */
[----:B------:R-:W5:Y:S01]  /*2800*/  LDG.E.128 R24, desc[UR6][R112.64+0x1800] ;  /* 0x0018000670187981 */ /* 0x000f62000c1e1d00 */
[----:B------:R-:W-:Y:S01]  /*2810*/  PRMT R8, R9, 0x7632, R8 ;  /* 0x0000763209087816 */ /* 0x000fe20000000008 */
[----:B------:R-:W-:Y:S01]  /*2820*/  IMAD.U32 R5, R53, 0x10000, RZ ;  /* 0x0001000035057824 */ /* 0x000fe200078e00ff */
[----:B------:R-:W-:Y:S02]  /*2830*/  SHF.L.U32 R14, R9, 0x10, RZ ;  /* 0x00000010090e7819 */ /* 0x000fe400000006ff */
[----:B------:R-:W-:Y:S02]  /*2840*/  PRMT R6, R53, 0x7632, R6 ;  /* 0x0000763235067816 */ /* 0x000fe40000000006 */
[----:B------:R-:W-:Y:S01]  /*2850*/  PRMT R7, R7, 0x7632, R7 ;  /* 0x0000763207077816 */ /* 0x000fe20000000007 */
[----:B------:R-:W-:Y:S01]  /*2860*/  FFMA.FTZ R67, R5, R14, R52 ;  /* 0x0000000e05437223 */ /* 0x000fe20000010034 */
[----:B------:R-:W-:-:S02]  /*2870*/  SHF.L.U32 R53, R8, 0x10, RZ ;  /* 0x0000001008357819 */ /* 0x000fc400000006ff */
[----:B------:R-:W-:Y:S01]  /*2880*/  SHF.L.U32 R6, R6, 0x10, RZ ;  /* 0x0000001006067819 */ /* 0x000fe200000006ff */
[----:B------:R-:W-:Y:S01]  /*2890*/  IMAD.U32 R8, R32, 0x10000, RZ ;  /* 0x0001000020087824 */ /* 0x000fe200078e00ff */
[C---:B------:R-:W-:Y:S02]  /*28a0*/  SHF.L.U32 R9, R62.reuse, 0x10, RZ ;  /* 0x000000103e097819 */ /* 0x040fe400000006ff */
[----:B------:R-:W-:Y:S02]  /*28b0*/  SHF.L.U32 R7, R7, 0x10, RZ ;  /* 0x0000001007077819 */ /* 0x000fe400000006ff */
[----:B------:R-:W-:Y:S02]  /*28c0*/  PRMT R62, R62, 0x7632, R62 ;  /* 0x000076323e3e7816 */ /* 0x000fe4000000003e */
[----:B------:R-:W-:Y:S01]  /*28d0*/  PRMT R32, R32, 0x7632, R32 ;  /* 0x0000763220207816 */ /* 0x000fe20000000020 */
[----:B------:R-:W-:Y:S01]  /*28e0*/  FFMA.FTZ R52, R6, R53, R67 ;  /* 0x0000003506347223 */ /* 0x000fe20000010043 */
[----:B------:R-:W-:Y:S01]  /*28f0*/  FFMA.FTZ R14, R12, R7, R61 ;  /* 0x000000070c0e7223 */ /* 0x000fe2000001003d */
[----:B------:R-:W-:Y:S01]  /*2900*/  FFMA.FTZ R64, R64, R9, R65 ;  /* 0x0000000940407223 */ /* 0x000fe20000010041 */
[----:B------:R-:W-:Y:S01]  /*2910*/  FFMA.FTZ R53, R3, R8, R66 ;  /* 0x0000000803357223 */ /* 0x000fe20000010042 */
[----:B------:R-:W-:-:S02]  /*2920*/  SHF.L.U32 R62, R62, 0x10, RZ ;  /* 0x000000103e3e7819 */ /* 0x000fc400000006ff */
[----:B------:R-:W-:Y:S02]  /*2930*/  SHF.L.U32 R8, R10, 0x10, RZ ;  /* 0x000000100a087819 */ /* 0x000fe400000006ff */
[----:B------:R-:W-:Y:S02]  /*2940*/  SHF.L.U32 R7, R54, 0x10, RZ ;  /* 0x0000001036077819 */ /* 0x000fe400000006ff */
[----:B------:R-:W-:Y:S02]  /*2950*/  SHF.L.U32 R9, R32, 0x10, RZ ;  /* 0x0000001020097819 */ /* 0x000fe400000006ff */
[----:B------:R-:W-:Y:S01]  /*2960*/  PRMT R10, R63, 0x7632, R10 ;  /* 0x000076323f0a7816 */ /* 0x000fe2000000000a */
[----:B------:R-:W-:Y:S01]  /*2970*/  FFMA.FTZ R62, R15, R62, R64 ;  /* 0x0000003e0f3e7223 */ /* 0x000fe20000010040 */
[----:B------:R-:W-:Y:S01]  /*2980*/  FFMA.FTZ R15, R7, R8, R52 ;  /* 0x00000008070f7223 */ /* 0x000fe20000010034 */
[----:B------:R-:W-:Y:S01]  /*2990*/  FFMA.FTZ R60, R4, R9, R53 ;  /* 0x00000009043c7223 */ /* 0x000fe20000010035 */
[----:B------:R-:W-:Y:S01]  /*29a0*/  PRMT R9, R10, 0x7632, R9 ;  /* 0x000076320a097816 */ /* 0x000fe20000000009 */
[----:B------:R-:W-:Y:S01]  /*29b0*/  IMAD.U32 R32, R63, 0x10000, RZ ;  /* 0x000100003f207824 */ /* 0x000fe200078e00ff */
[----:B------:R-:W-:Y:S01]  /*29c0*/  PRMT R8, R54, 0x7632, R8 ;  /* 0x0000763236087816 */ /* 0x000fe20000000008 */
[----:B------:R-:W5:Y:S01]  /*29d0*/  LDG.E.128 R64, desc[UR6][R112.64+0x5000] ;  /* 0x0050000670407981 */ /* 0x000f62000c1e1d00 */
[----:B------:R-:W-:-:S02]  /*29e0*/  PRMT R52, R33, 0x7632, R52 ;  /* 0x0000763221347816 */ /* 0x000fc40000000034 */
[----:B------:R-:W-:Y:S02]  /*29f0*/  SHF.L.U32 R54, R33, 0x10, RZ ;  /* 0x0000001021367819 */ /* 0x000fe400000006ff */
[----:B------:R-:W-:Y:S02]  /*2a00*/  SHF.L.U32 R9, R9, 0x10, RZ ;  /* 0x0000001009097819 */ /* 0x000fe400000006ff */
[----:B------:R-:W-:Y:S01]  /*2a10*/  SHF.L.U32 R8, R8, 0x10, RZ ;  /* 0x0000001008087819 */ /* 0x000fe200000006ff */
[----:B------:R-:W-:Y:S01]  /*2a20*/  FFMA.FTZ R53, R5, R54, R60 ;  /* 0x0000003605357223 */ /* 0x000fe2000001003c */
[----:B------:R-:W-:-:S03]  /*2a30*/  SHF.L.U32 R33, R52, 0x10, RZ ;  /* 0x0000001034217819 */ /* 0x000fc600000006ff */
[--C-:B------:R-:W-:Y:S01]  /*2a40*/  FFMA.FTZ R52, R8, R9, R15.reuse ;  /* 0x0000000908347223 */ /* 0x100fe2000001000f */
[C---:B------:R-:W-:Y:S01]  /*2a50*/  PRMT R15, R34.reuse, 0x7632, R15 ;  /* 0x00007632220f7816 */ /* 0x040fe2000000000f */
[----:B------:R-:W-:Y:S02]  /*2a60*/  IMAD.U32 R34, R34, 0x10000, RZ ;  /* 0x0001000022227824 */ /* 0x000fe400078e00ff */
[----:B------:R-:W-:Y:S01]  /*2a70*/  FFMA.FTZ R54, R6, R33, R53 ;  /* 0x0000002106367223 */ /* 0x000fe20000010035 */
[----:B------:R-:W-:Y:S01]  /*2a80*/  FFMA.FTZ R13, R13, R32, R62 ;  /* 0x000000200d0d7223 */ /* 0x000fe2000001003e */
[----:B------:R-:W-:Y:S02]  /*2a90*/  SHF.L.U32 R32, R11, 0x10, RZ ;  /* 0x000000100b207819 */ /* 0x000fe400000006ff */
[----:B------:R-:W-:Y:S01]  /*2aa0*/  SHF.L.U32 R9, R55, 0x10, RZ ;  /* 0x0000001037097819 */ /* 0x000fe200000006ff */
[----:B------:R-:W-:Y:S01]  /*2ab0*/  FFMA.FTZ R61, R7, R34, R54 ;  /* 0x00000022073d7223 */ /* 0x000fe20000010036 */
[----:B------:R-:W-:-:S02]  /*2ac0*/  SHF.L.U32 R33, R15, 0x10, RZ ;  /* 0x000000100f217819 */ /* 0x000fc400000006ff */
[----:B------:R-:W-:Y:S01]  /*2ad0*/  PRMT R15, R11, 0x7632, R15 ;  /* 0x000076320b0f7816 */ /* 0x000fe2000000000f */
[--C-:B------:R-:W-:Y:S01]  /*2ae0*/  FFMA.FTZ R53, R9, R32, R52.reuse ;  /* 0x0000002009357223 */ /* 0x100fe20000010034 */
[----:B--2---:R-:W-:Y:S02]  /*2af0*/  IMAD.U32 R11, R56, 0x10000, RZ ;  /* 0x00010000380b7824 */ /* 0x004fe400078e00ff */
[----:B------:R-:W-:Y:S01]  /*2b00*/  FFMA.FTZ R60, R8, R33, R61 ;  /* 0x00000021083c7223 */ /* 0x000fe2000001003d */
[C---:B------:R-:W-:Y:S02]  /*2b10*/  SHF.L.U32 R54, R35.reuse, 0x10, RZ ;  /* 0x0000001023367819 */ /* 0x040fe400000006ff */
[----:B------:R-:W-:Y:S02]  /*2b20*/  PRMT R52, R35, 0x7632, R52 ;  /* 0x0000763223347816 */ /* 0x000fe40000000034 */
[----:B------:R-:W-:Y:S01]  /*2b30*/  PRMT R56, R56, 0x7632, R56 ;  /* 0x0000763238387816 */ /* 0x000fe20000000038 */
[----:B------:R-:W2:Y:S01]  /*2b40*/  LDG.E.128 R32, desc[UR6][R112.64+0x8800] ;  /* 0x0088000670207981 */ /* 0x000ea2000c1e1d00 */
[----:B------:R-:W-:Y:S01]  /*2b50*/  PRMT R55, R55, 0x7632, R55 ;  /* 0x0000763237377816 */ /* 0x000fe20000000037 */
[----:B------:R-:W-:Y:S01]  /*2b60*/  FFMA.FTZ R63, R3, R11, R106 ;  /* 0x0000000b033f7223 */ /* 0x000fe2000001006a */
[----:B------:R-:W-:-:S02]  /*2b70*/  SHF.L.U32 R61, R56, 0x10, RZ ;  /* 0x00000010383d7819 */ /* 0x000fc400000006ff */
[----:B------:R-:W-:Y:S02]  /*2b80*/  SHF.L.U32 R11, R10, 0x10, RZ ;  /* 0x000000100a0b7819 */ /* 0x000fe400000006ff */
[----:B------:R-:W-:Y:S01]  /*2b90*/  SHF.L.U32 R10, R55, 0x10, RZ ;  /* 0x00000010370a7819 */ /* 0x000fe200000006ff */
[----:B------:R-:W-:Y:S02]  /*2ba0*/  IMAD.U32 R55, R52, 0x10000, RZ ;  /* 0x0001000034377824 */ /* 0x000fe400078e00ff */
[----:B------:R-:W-:Y:S01]  /*2bb0*/  FFMA.FTZ R54, R9, R54, R60 ;  /* 0x0000003609367223 */ /* 0x000fe2000001003c */
[----:B------:R-:W-:Y:S01]  /*2bc0*/  SHF.L.U32 R15, R15, 0x10, RZ ;  /* 0x000000100f0f7819 */ /* 0x000fe200000006ff */
[----:B------:R-:W-:Y:S01]  /*2bd0*/  FFMA.FTZ R56, R4, R61, R63 ;  /* 0x0000003d04387223 */ /* 0x000fe2000001003f */
[C---:B------:R-:W-:Y:S01]  /*2be0*/  SHF.L.U32 R52, R57.reuse, 0x10, RZ ;  /* 0x0000001039347819 */ /* 0x040fe200000006ff */
[----:B------:R-:W-:Y:S01]  /*2bf0*/  FFMA.FTZ R12, R12, R11, R13 ;  /* 0x0000000b0c0c7223 */ /* 0x000fe2000001000d */
[----:B------:R-:W-:Y:S01]  /*2c00*/  PRMT R57, R57, 0x7632, R57 ;  /* 0x0000763239397816 */ /* 0x000fe20000000039 */
[C---:B------:R-:W-:Y:S01]  /*2c10*/  FFMA.FTZ R11, R10.reuse, R15, R53 ;  /* 0x0000000f0a0b7223 */ /* 0x040fe20000010035 */
[----:B------:R-:W-:Y:S01]  /*2c20*/  FFMA.FTZ R13, R10, R55, R54 ;  /* 0x000000370a0d7223 */ /* 0x000fe20000010036 */
[----:B------:R-:W-:Y:S01]  /*2c30*/  FFMA.FTZ R61, R5, R52, R56 ;  /* 0x00000034053d7223 */ /* 0x000fe20000010038 */
[C---:B---3--:R-:W-:Y:S01]  /*2c40*/  PRMT R60, R28.reuse, 0x7632, R60 ;  /* 0x000076321c3c7816 */ /* 0x048fe2000000003c */
[----:B------:R-:W3:Y:S01]  /*2c50*/  LDG.E.128 R52, desc[UR6][R112.64+0xc000] ;  /* 0x00c0000670347981 */ /* 0x000ee2000c1e1d00 */
[----:B------:R-:W-:Y:S01]  /*2c60*/  SHF.L.U32 R62, R28, 0x10, RZ ;  /* 0x000000101c3e7819 */ /* 0x000fe200000006ff */
[----:B------:R-:W-:Y:S01]  /*2c70*/  IMAD.U32 R28, R59, 0x10000, RZ ;  /* 0x000100003b1c7824 */ /* 0x000fe200078e00ff */
        /* <DEDUP_REMOVED lines=8> */
[C---:B------:R-:W-:Y:S02]  /*2d00*/  PRMT R61, R29.reuse, 0x7632, R61 ;  /* 0x000076321d3d7816 */ /* 0x040fe4000000003d */
[----:B------:R-:W-:Y:S01]  /*2d10*/  SHF.L.U32 R62, R29, 0x10, RZ ;  /* 0x000000101d3e7819 */ /* 0x000fe200000006ff */
[----:B------:R-:W-:Y:S01]  /*2d20*/  FFMA.FTZ R57, R7, R58, R60 ;  /* 0x0000003a07397223 */ /* 0x000fe2000001003c */
[----:B------:R-:W-:-:S02]  /*2d30*/  SHF.L.U32 R29, R56, 0x10, RZ ;  /* 0x00000010381d7819 */ /* 0x000fc400000006ff */
[----:B------:R-:W-:Y:S01]  /*2d40*/  SHF.L.U32 R61, R61, 0x10, RZ ;  /* 0x000000103d3d7819 */ /* 0x000fe200000006ff */
[----:B------:R-:W-:Y:S01]  /*2d50*/  FFMA.FTZ R59, R5, R62, R102 ;  /* 0x0000003e053b7223 */ /* 0x000fe20000010066 */
[C---:B----4-:R-:W-:Y:S01]  /*2d60*/  PRMT R60, R44.reuse, 0x7632, R60 ;  /* 0x000076322c3c7816 */ /* 0x050fe2000000003c */
[----:B------:R-:W-:Y:S02]  /*2d70*/  IMAD.U32 R62, R44, 0x10000, RZ ;  /* 0x000100002c3e7824 */ /* 0x000fe400078e00ff */
        /* <DEDUP_REMOVED lines=8> */
[----:B------:R-:W-:Y:S01]  /*2e00*/  SHF.L.U32 R57, R30, 0x10, RZ ;  /* 0x000000101e397819 */ /* 0x000fe200000006ff */
[--C-:B------:R-:W-:Y:S01]  /*2e10*/  FFMA.FTZ R29, R9, R28, R44.reuse ;  /* 0x0000001c091d7223 */ /* 0x100fe2000001002c */
[----:B------:R-:W4:Y:S01]  /*2e20*/  LDG.E.128 R60, desc[UR6][R112.64+0xf800] ;  /* 0x00f80006703c7981 */ /* 0x000f22000c1e1d00 */
        /* <DEDUP_REMOVED lines=9> */
[----:B-----5:R-:W-:Y:S01]  /*2ec0*/  SHF.L.U32 R58, R36, 0x10, RZ ;  /* 0x00000010243a7819 */ /* 0x020fe200000006ff */
[----:B------:R-:W-:Y:S01]  /*2ed0*/  FFMA.FTZ R56, R6, R57, R59 ;  /* 0x0000003906387223 */ /* 0x000fe2000001003b */
[----:B------:R-:W-:Y:S01]  /*2ee0*/  FFMA.FTZ R45, R9, R28, R30 ;  /* 0x0000001c092d7223 */ /* 0x000fe2000001001e */
[----:B------:R-:W-:Y:S01]  /*2ef0*/  PRMT R57, R36, 0x7632, R57 ;  /* 0x0000763224397816 */ /* 0x000fe20000000039 */
[----:B------:R-:W5:Y:S01]  /*2f00*/  LDG.E.128 R28, desc[UR6][R112.64+0x13000] ;  /* 0x01300006701c7981 */ /* 0x000f62000c1e1d00 */
[----:B------:R-:W-:Y:S01]  /*2f10*/  SHF.L.U32 R89, R44, 0x10, RZ ;  /* 0x000000102c597819 */ /* 0x000fe200000006ff */
[C---:B------:R-:W-:Y:S01]  /*2f20*/  IMAD.U32 R36, R46.reuse, 0x10000, RZ ;  /* 0x000100002e247824 */ /* 0x040fe200078e00ff */
[----:B------:R-:W-:Y:S01]  /*2f30*/  PRMT R46, R46, 0x7632, R46 ;  /* 0x000076322e2e7816 */ /* 0x000fe2000000002e */
[----:B------:R-:W-:Y:S01]  /*2f40*/  FFMA.FTZ R91, R3, R58, R100 ;  /* 0x0000003a035b7223 */ /* 0x000fe20000010064 */
[----:B------:R-:W-:Y:S01]  /*2f50*/  SHF.L.U32 R59, R57, 0x10, RZ ;  /* 0x00000010393b7819 */ /* 0x000fe200000006ff */
[----:B------:R-:W-:Y:S01]  /*2f60*/  FFMA.FTZ R89, R10, R89, R45 ;  /* 0x000000590a597223 */ /* 0x000fe2000001002d */
[----:B------:R-:W-:Y:S01]  /*2f70*/  FFMA.FTZ R57, R7, R36, R56 ;  /* 0x0000002407397223 */ /* 0x000fe20000010038 */
[----:B------:R-:W-:-:S02]  /*2f80*/  SHF.L.U32 R45, R46, 0x10, RZ ;  /* 0x000000102e2d7819 */ /* 0x000fc400000006ff */
[C---:B------:R-:W-:Y:S01]  /*2f90*/  PRMT R56, R37.reuse, 0x7632, R56 ;  /* 0x0000763225387816 */ /* 0x040fe20000000038 */
[----:B------:R-:W-:Y:S01]  /*2fa0*/  FFMA.FTZ R100, R4, R59, R91 ;  /* 0x0000003b04647223 */ /* 0x000fe2000001005b */
[----:B------:R-:W-:Y:S01]  /*2fb0*/  SHF.L.U32 R58, R37, 0x10, RZ ;  /* 0x00000010253a7819 */ /* 0x000fe200000006ff */
[----:B------:R-:W-:Y:S01]  /*2fc0*/  FFMA.FTZ R46, R8, R45, R57 ;  /* 0x0000002d082e7223 */ /* 0x000fe20000010039 */
[C---:B------:R-:W-:Y:S01]  /*2fd0*/  SHF.L.U32 R44, R47.reuse, 0x10, RZ ;  /* 0x000000102f2c7819 */ /* 0x040fe200000006ff */
[----:B------:R-:W-:Y:S01]  /*2fe0*/  IMAD.U32 R45, R56, 0x10000, RZ ;  /* 0x00010000382d7824 */ /* 0x000fe200078e00ff */
[----:B------:R-:W-:Y:S01]  /*2ff0*/  PRMT R36, R47, 0x7632, R36 ;  /* 0x000076322f247816 */ /* 0x000fe20000000024 */
[----:B------:R-:W-:Y:S01]  /*3000*/  FFMA.FTZ R47, R5, R58, R100 ;  /* 0x0000003a052f7223 */ /* 0x000fe20000010064 */
[C---:B------:R-:W-:Y:S01]  /*3010*/  PRMT R91, R84.reuse, 0x7632, R91 ;  /* 0x00007632545b7816 */ /* 0x040fe2000000005b */
[----:B------:R-:W-:Y:S01]  /*3020*/  FFMA.FTZ R37, R9, R44, R46 ;  /* 0x0000002c09257223 */ /* 0x000fe2000001002e */
[----:B------:R-:W-:Y:S01]  /*3030*/  SHF.L.U32 R84, R84, 0x10, RZ ;  /* 0x0000001054547819 */ /* 0x000fe200000006ff */
[----:B------:R-:W5:Y:S01]  /*3040*/  LDG.E.128 R56, desc[UR6][R112.64+0x16800] ;  /* 0x0168000670387981 */ /* 0x000f62000c1e1d00 */
[----:B------:R-:W-:Y:S01]  /*3050*/  FFMA.FTZ R46, R6, R45, R47 ;  /* 0x0000002d062e7223 */ /* 0x000fe2000001002f */
[----:B------:R-:W-:-:S02]  /*3060*/  SHF.L.U32 R91, R91, 0x10, RZ ;  /* 0x000000105b5b7819 */ /* 0x000fc400000006ff */
[C---:B------:R-:W-:Y:S01]  /*3070*/  PRMT R44, R38.reuse, 0x7632, R44 ;  /* 0x00007632262c7816 */ /* 0x040fe2000000002c */
[----:B------:R-:W-:Y:S01]  /*3080*/  FFMA.FTZ R45, R3, R84, R98 ;  /* 0x00000054032d7223 */ /* 0x000fe20000010062 */
[----:B------:R-:W-:Y:S02]  /*3090*/  SHF.L.U32 R38, R38, 0x10, RZ ;  /* 0x0000001026267819 */ /* 0x000fe400000006ff */
[C---:B------:R-:W-:Y:S01]  /*30a0*/  SHF.L.U32 R84, R85.reuse, 0x10, RZ ;  /* 0x0000001055547819 */ /* 0x040fe200000006ff */
[----:B------:R-:W-:Y:S01]  /*30b0*/  FFMA.FTZ R98, R4, R91, R45 ;  /* 0x0000005b04627223 */ /* 0x000fe2000001002d */
[----:B------:R-:W-:Y:S01]  /*30c0*/  PRMT R85, R85, 0x7632, R85 ;  /* 0x0000763255557816 */ /* 0x000fe20000000055 */
[----:B------:R-:W-:Y:S02]  /*30d0*/  IMAD.U32 R45, R44, 0x10000, RZ ;  /* 0x000100002c2d7824 */ /* 0x000fe400078e00ff */
[----:B------:R-:W-:Y:S01]  /*30e0*/  FFMA.FTZ R47, R7, R38, R46 ;  /* 0x00000026072f7223 */ /* 0x000fe2000001002e */
[----:B------:R-:W-:Y:S01]  /*30f0*/  SHF.L.U32 R91, R36, 0x10, RZ ;  /* 0x00000010245b7819 */ /* 0x000fe200000006ff */
[----:B------:R-:W-:Y:S01]  /*3100*/  FFMA.FTZ R93, R5, R84, R98 ;  /* 0x00000054055d7223 */ /* 0x000fe20000010062 */
[----:B------:R-:W-:Y:S01]  /*3110*/  SHF.L.U32 R85, R85, 0x10, RZ ;  /* 0x0000001055557819 */ /* 0x000fe200000006ff */
[----:B------:R-:W-:Y:S01]  /*3120*/  FFMA.FTZ R38, R8, R45, R47 ;  /* 0x0000002d08267223 */ /* 0x000fe2000001002f */
[----:B------:R-:W-:-:S03]  /*3130*/  SHF.L.U32 R36, R39, 0x10, RZ ;  /* 0x0000001027247819 */ /* 0x000fc600000006ff */
[----:B------:R-:W-:Y:S02]  /*3140*/  FFMA.FTZ R46, R6, R85, R93 ;  /* 0x00000055062e7223 */ /* 0x000fe4000001005d */
[----:B------:R-:W-:Y:S01]  /*3150*/  FFMA.FTZ R93, R9, R36, R38 ;  /* 0x00000024095d7223 */ /* 0x000fe20000010026 */
[C---:B------:R-:W-:Y:S02]  /*3160*/  PRMT R36, R76.reuse, 0x7632, R36 ;  /* 0x000076324c247816 */ /* 0x040fe40000000024 */
[----:B------:R-:W-:Y:S02]  /*3170*/  SHF.L.U32 R76, R76, 0x10, RZ ;  /* 0x000000104c4c7819 */ /* 0x000fe400000006ff */
[C---:B------:R-:W-:Y:S02]  /*3180*/  SHF.L.U32 R44, R86.reuse, 0x10, RZ ;  /* 0x00000010562c7819 */ /* 0x040fe400000006ff */
[----:B------:R-:W-:Y:S01]  /*3190*/  PRMT R86, R86, 0x7632, R86 ;  /* 0x0000763256567816 */ /* 0x000fe20000000056 */
[----:B------:R-:W-:Y:S01]  /*31a0*/  FFMA.FTZ R97, R3, R76, R96 ;  /* 0x0000004c03617223 */ /* 0x000fe20000010060 */
[----:B------:R-:W-:-:S02]  /*31b0*/  SHF.L.U32 R95, R36, 0x10, RZ ;  /* 0x00000010245f7819 */ /* 0x000fc400000006ff */
        /* <DEDUP_REMOVED lines=8> */
[----:B------:R-:W-:Y:S01]  /*3240*/  PRMT R77, R77, 0x7632, R77 ;  /* 0x000076324d4d7816 */ /* 0x000fe2000000004d */
[----:B------:R-:W-:Y:S01]  /*3250*/  FFMA.FTZ R95, R5, R76, R86 ;  /* 0x0000004c055f7223 */ /* 0x000fe20000010056 */
[C---:B------:R-:W-:Y:S01]  /*3260*/  PRMT R96, R80.reuse, 0x7632, R96 ;  /* 0x0000763250607816 */ /* 0x040fe20000000060 */
[----:B------:R-:W-:Y:S01]  /*3270*/  IMAD.U32 R80, R80, 0x10000, RZ ;  /* 0x0001000050507824 */ /* 0x000fe200078e00ff */
[C---:B------:R-:W-:Y:S01]  /*3280*/  SHF.L.U32 R76, R87.reuse, 0x10, RZ ;  /* 0x00000010574c7819 */ /* 0x040fe200000006ff */
[----:B------:R-:W-:Y:S01]  /*3290*/  FFMA.FTZ R93, R10, R39, R93 ;  /* 0x000000270a5d7223 */ /* 0x000fe2000001005d */
[----:B------:R-:W-:Y:S01]  /*32a0*/  FFMA.FTZ R84, R8, R37, R85 ;  /* 0x0000002508547223 */ /* 0x000fe20000010055 */
[----:B------:R-:W-:Y:S01]  /*32b0*/  PRMT R87, R87, 0x7632, R87 ;  /* 0x0000763257577816 */ /* 0x000fe20000000057 */
[----:B------:R-:W5:Y:S01]  /*32c0*/  LDG.E.128 R36, desc[UR6][R112.64+0x1d800] ;  /* 0x01d8000670247981 */ /* 0x000f62000c1e1d00 */
        /* <DEDUP_REMOVED lines=8> */
[C---:B------:R-:W-:Y:S01]  /*3350*/  PRMT R84, R81.reuse, 0x7632, R84 ;  /* 0x0000763251547816 */ /* 0x040fe20000000054 */
[----:B------:R-:W-:Y:S01]  /*3360*/  FFMA.FTZ R96, R4, R97, R99 ;  /* 0x0000006104607223 */ /* 0x000fe20000010063 */
[----:B------:R-:W-:Y:S01]  /*3370*/  SHF.L.U32 R86, R81, 0x10, RZ ;  /* 0x0000001051567819 */ /* 0x000fe200000006ff */
[----:B------:R-:W-:Y:S01]  /*3380*/  FFMA.FTZ R92, R10, R87, R77 ;  /* 0x000000570a5c7223 */ /* 0x000fe2000001004d */
[----:B------:R-:W-:Y:S01]  /*3390*/  SHF.L.U32 R81, R76, 0x10, RZ ;  /* 0x000000104c517819 */ /* 0x000fe200000006ff */
[----:B------:R-:W-:Y:S01]  /*33a0*/  FFMA.FTZ R85, R7, R78, R80 ;  /* 0x0000004e07557223 */ /* 0x000fe20000010050 */
[----:B------:R-:W-:Y:S01]  /*33b0*/  SHF.L.U32 R77, R84, 0x10, RZ ;  /* 0x00000010544d7819 */ /* 0x000fe200000006ff */
[----:B------:R-:W-:Y:S01]  /*33c0*/  FFMA.FTZ R87, R5, R86, R96 ;  /* 0x0000005605577223 */ /* 0x000fe20000010060 */
[----:B------:R-:W-:Y:S01]  /*33d0*/  IMAD.U32 R84, R82, 0x10000, RZ ;  /* 0x0001000052547824 */ /* 0x000fe200078e00ff */
[C---:B------:R-:W-:Y:S01]  /*33e0*/  SHF.L.U32 R76, R79.reuse, 0x10, RZ ;  /* 0x000000104f4c7819 */ /* 0x040fe200000006ff */
[----:B------:R-:W-:Y:S01]  /*33f0*/  FFMA.FTZ R78, R8, R81, R85 ;  /* 0x00000051084e7223 */ /* 0x000fe20000010055 */
[----:B------:R-:W-:Y:S01]  /*3400*/  PRMT R82, R82, 0x7632, R82 ;  /* 0x0000763252527816 */ /* 0x000fe20000000052 */
[----:B------:R-:W-:Y:S01]  /*3410*/  FFMA.FTZ R86, R6, R77, R87 ;  /* 0x0000004d06567223 */ /* 0x000fe20000010057 */
[----:B------:R-:W-:Y:S01]  /*3420*/  PRMT R80, R79, 0x7632, R80 ;  /* 0x000076324f507816 */ /* 0x000fe20000000050 */
[----:B------:R-:W-:Y:S01]  /*3430*/  FFMA.FTZ R81, R9, R76, R78 ;  /* 0x0000004c09517223 */ /* 0x000fe2000001004e */
[----:B------:R-:W-:Y:S01]  /*3440*/  SHF.L.U32 R77, R82, 0x10, RZ ;  /* 0x00000010524d7819 */ /* 0x000fe200000006ff */
[----:B------:R-:W-:Y:S01]  /*3450*/  FFMA.FTZ R79, R7, R84, R86 ;  /* 0x00000054074f7223 */ /* 0x000fe20000010056 */
[----:B------:R-:W-:-:S02]  /*3460*/  SHF.L.U32 R78, R16, 0x10, RZ ;  /* 0x00000010104e7819 */ /* 0x000fc400000006ff */
[----:B------:R-:W-:Y:S01]  /*3470*/  PRMT R76, R16, 0x7632, R76 ;  /* 0x00007632104c7816 */ /* 0x000fe2000000004c */
[----:B------:R-:W-:Y:S01]  /*3480*/  FFMA.FTZ R84, R8, R77, R79 ;  /* 0x0000004d08547223 */ /* 0x000fe2000001004f */
[C---:B------:R-:W-:Y:S02]  /*3490*/  SHF.L.U32 R82, R83.reuse, 0x10, RZ ;  /* 0x0000001053527819 */ /* 0x040fe400000006ff */
[----:B------:R-:W-:Y:S01]  /*34a0*/  PRMT R16, R83, 0x7632, R16 ;  /* 0x0000763253107816 */ /* 0x000fe20000000010 */
[----:B------:R-:W-:Y:S01]  /*34b0*/  FFMA.FTZ R85, R3, R78, R94 ;  /* 0x0000004e03557223 */ /* 0x000fe2000001005e */
[----:B------:R-:W-:Y:S01]  /*34c0*/  SHF.L.U32 R83, R76, 0x10, RZ ;  /* 0x000000104c537819 */ /* 0x000fe200000006ff */
[--C-:B------:R-:W-:Y:S01]  /*34d0*/  FFMA.FTZ R82, R9, R82, R84.reuse ;  /* 0x0000005209527223 */ /* 0x100fe20000010054 */
[C---:B------:R-:W-:Y:S01]  /*34e0*/  PRMT R84, R17.reuse, 0x7632, R84 ;  /* 0x0000763211547816 */ /* 0x040fe20000000054 */
[----:B------:R-:W-:Y:S01]  /*34f0*/  IMAD.U32 R86, R17, 0x10000, RZ ;  /* 0x0001000011567824 */ /* 0x000fe200078e00ff */
[----:B------:R-:W5:Y:S01]  /*3500*/  LDG.E.128 R76, desc[UR6][R112.64+0x21000] ;  /* 0x02100006704c7981 */ /* 0x000f62000c1e1d00 */
[----:B------:R-:W-:Y:S01]  /*3510*/  FFMA.FTZ R94, R4, R83, R85 ;  /* 0x00000053045e7223 */ /* 0x000fe20000010055 */
[----:B------:R-:W-:-:S02]  /*3520*/  SHF.L.U32 R17, R16, 0x10, RZ ;  /* 0x0000001010117819 */ /* 0x000fc400000006ff */
[----:B------:R-:W-:Y:S01]  /*3530*/  SHF.L.U32 R83, R84, 0x10, RZ ;  /* 0x0000001054537819 */ /* 0x000fe200000006ff */
[----:B------:R-:W-:Y:S01]  /*3540*/  FFMA.FTZ R85, R5, R86, R94 ;  /* 0x0000005605557223 */ /* 0x000fe2000001005e */
[C---:B------:R-:W-:Y:S02]  /*3550*/  SHF.L.U32 R16, R48.reuse, 0x10, RZ ;  /* 0x0000001030107819 */ /* 0x040fe400000006ff */
[----:B------:R-:W-:Y:S01]  /*3560*/  PRMT R48, R48, 0x7632, R48 ;  /* 0x0000763230307816 */ /* 0x000fe20000000030 */
[----:B------:R-:W-:Y:S01]  /*3570*/  FFMA.FTZ R94, R10, R17, R82 ;  /* 0x000000110a5e7223 */ /* 0x000fe20000010052 */
[----:B------:R-:W-:Y:S01]  /*3580*/  SHF.L.U32 R95, R80, 0x10, RZ ;  /* 0x00000010505f7819 */ /* 0x000fe200000006ff */
[----:B------:R-:W-:Y:S01]  /*3590*/  FFMA.FTZ R86, R6, R83, R85 ;  /* 0x0000005306567223 */ /* 0x000fe20000010055 */
[----:B------:R-:W-:Y:S01]  /*35a0*/  FFMA.FTZ R85, R3, R16, R90 ;  /* 0x0000001003557223 */ /* 0x000fe2000001005a */
[----:B------:R-:W-:Y:S02]  /*35b0*/  SHF.L.U32 R17, R48, 0x10, RZ ;  /* 0x0000001030117819 */ /* 0x000fe400000006ff */
[C---:B------:R-:W-:Y:S01]  /*35c0*/  PRMT R16, R18.reuse, 0x7632, R16 ;  /* 0x0000763212107816 */ /* 0x040fe20000000010 */
[----:B------:R-:W-:-:S02]  /*35d0*/  IMAD.U32 R18, R18, 0x10000, RZ ;  /* 0x0001000012127824 */ /* 0x000fc400078e00ff */
[----:B------:R-:W-:Y:S01]  /*35e0*/  FFMA.FTZ R95, R10, R95, R81 ;  /* 0x0000005f0a5f7223 */ /* 0x000fe20000010051 */
[C---:B------:R-:W-:Y:S01]  /*35f0*/  PRMT R48, R19.reuse, 0x7632, R48 ;  /* 0x0000763213307816 */ /* 0x040fe20000000030 */
[----:B------:R-:W5:Y:S01]  /*3600*/  LDG.E.128 R80, desc[UR6][R112.64+0x24800] ;  /* 0x0248000670507981 */ /* 0x000f62000c1e1d00 */
[----:B------:R-:W-:Y:S01]  /*3610*/  SHF.L.U32 R84, R19, 0x10, RZ ;  /* 0x0000001013547819 */ /* 0x000fe200000006ff */
[----:B------:R-:W-:Y:S01]  /*3620*/  FFMA.FTZ R90, R4, R17, R85 ;  /* 0x00000011045a7223 */ /* 0x000fe20000010055 */
[----:B------:R-:W-:Y:S01]  /*3630*/  FFMA.FTZ R19, R7, R18, R86 ;  /* 0x0000001207137223 */ /* 0x000fe20000010056 */
[----:B------:R-:W-:Y:S02]  /*3640*/  SHF.L.U32 R17, R16, 0x10, RZ ;  /* 0x0000001010117819 */ /* 0x000fe400000006ff */
[C---:B------:R-:W-:Y:S02]  /*3650*/  SHF.L.U32 R86, R49.reuse, 0x10, RZ ;  /* 0x0000001031567819 */ /* 0x040fe400000006ff */
[----:B------:R-:W-:Y:S01]  /*3660*/  PRMT R18, R49, 0x7632, R18 ;  /* 0x0000763231127816 */ /* 0x000fe20000000012 */
[----:B------:R-:W-:-:S02]  /*3670*/  FFMA.FTZ R16, R8, R17, R19 ;  /* 0x0000001108107223 */ /* 0x000fc40000010013 */
[----:B------:R-:W-:Y:S01]  /*3680*/  FFMA.FTZ R19, R5, R86, R90 ;  /* 0x0000005605137223 */ /* 0x000fe2000001005a */
[----:B------:R-:W-:Y:S01]  /*3690*/  SHF.L.U32 R17, R18, 0x10, RZ ;  /* 0x0000001012117819 */ /* 0x000fe200000006ff */
[----:B------:R-:W-:-:S04]  /*36a0*/  FFMA.FTZ R85, R9, R84, R16 ;  /* 0x0000005409557223 */ /* 0x000fc80000010010 */
[----:B------:R-:W-:Y:S02]  /*36b0*/  FFMA.FTZ R84, R6, R17, R19 ;  /* 0x0000001106547223 */ /* 0x000fe40000010013 */
[----:B------:R-:W5:Y:S01]  /*36c0*/  LDG.E.128 R16, desc[UR6][R112.64+0x28000] ;  /* 0x0280000670107981 */ /* 0x000f62000c1e1d00 */
[C---:B------:R-:W-:Y:S01]  /*36d0*/  PRMT R49, R20.reuse, 0x7632, R49 ;  /* 0x0000763214317816 */ /* 0x040fe20000000031 */
[----:B------:R-:W-:-:S03]  /*36e0*/  IMAD.U32 R20, R20, 0x10000, RZ ;  /* 0x0001000014147824 */ /* 0x000fc600078e00ff */
[----:B------:R-:W-:Y:S01]  /*36f0*/  SHF.L.U32 R49, R49, 0x10, RZ ;  /* 0x0000001031317819 */ /* 0x000fe200000006ff */
[----:B------:R-:W-:Y:S01]  /*3700*/  FFMA.FTZ R87, R3, R20, R88 ;  /* 0x0000001403577223 */ /* 0x000fe20000010058 */
[C---:B------:R-:W-:Y:S02]  /*3710*/  PRMT R20, R50.reuse, 0x7632, R20 ;  /* 0x0000763232147816 */ /* 0x040fe40000000014 */
        /* <DEDUP_REMOVED lines=10> */
[----:B------:R-:W-:Y:S01]  /*37c0*/  FFMA.FTZ R50, R8, R21, R87 ;  /* 0x0000001508327223 */ /* 0x000fe20000010057 */
[C---:B------:R-:W-:Y:S01]  /*37d0*/  IMAD.U32 R21, R40.reuse, 0x10000, RZ ;  /* 0x0001000028157824 */ /* 0x040fe200078e00ff */
[----:B------:R-:W-:Y:S01]  /*37e0*/  PRMT R40, R40, 0x7632, R40 ;  /* 0x0000763228287816 */ /* 0x000fe20000000028 */
[----:B------:R-:W-:Y:S01]  /*37f0*/  FFMA.FTZ R86, R6, R49, R85 ;  /* 0x0000003106567223 */ /* 0x000fe20000010055 */
[C---:B------:R-:W-:Y:S02]  /*3800*/  SHF.L.U32 R48, R51.reuse, 0x10, RZ ;  /* 0x0000001033307819 */ /* 0x040fe400000006ff */
[----:B------:R-:W-:Y:S02]  /*3810*/  SHF.L.U32 R84, R22, 0x10, RZ ;  /* 0x0000001016547819 */ /* 0x000fe400000006ff */
        /* <DEDUP_REMOVED lines=9> */
[----:B------:R-:W-:Y:S01]  /*38b0*/  FFMA.FTZ R14, R10, R21, R85 ;  /* 0x000000150a0e7223 */ /* 0x000fe20000010055 */
[----:B------:R-:W-:Y:S01]  /*38c0*/  PRMT R22, R22, 0x7632, R22 ;  /* 0x0000763216167816 */ /* 0x000fe20000000016 */
[----:B------:R-:W-:Y:S01]  /*38d0*/  IMAD.U32 R21, R20, 0x10000, RZ ;  /* 0x0001000014157824 */ /* 0x000fe200078e00ff */
[----:B------:R-:W5:Y:S01]  /*38e0*/  LDG.E.128 R48, desc[UR6][R112.64+0x2b800] ;  /* 0x02b8000670307981 */ /* 0x000f62000c1e1d00 */
        /* <DEDUP_REMOVED lines=8> */
[----:B------:R-:W-:Y:S01]  /*3970*/  SHF.L.U32 R41, R42, 0x10, RZ ;  /* 0x000000102a297819 */ /* 0x000fe200000006ff */
[----:B------:R-:W5:Y:S01]  /*3980*/  LDG.E.128 R84, desc[UR6][R112.64+0x2f000] ;  /* 0x02f0000670547981 */ /* 0x000f62000c1e1d00 */
[C---:B------:R-:W-:Y:S02]  /*3990*/  SHF.L.U32 R42, R72.reuse, 0x10, RZ ;  /* 0x00000010482a7819 */ /* 0x040fe400000006ff */
        /* <DEDUP_REMOVED lines=8> */
[----:B------:R-:W-:-:S02]  /*3a20*/  SHF.L.U32 R23, R23, 0x10, RZ ;  /* 0x0000001017177819 */ /* 0x000fc400000006ff */
[----:B------:R-:W-:Y:S01]  /*3a30*/  SHF.L.U32 R3, R20, 0x10, RZ ;  /* 0x0000001014037819 */ /* 0x000fe200000006ff */
[----:B------:R-:W-:Y:S01]  /*3a40*/  FFMA.FTZ R4, R4, R41, R43 ;  /* 0x0000002904047223 */ /* 0x000fe2000001002b */
[C---:B------:R-:W-:Y:S01]  /*3a50*/  SHF.L.U32 R20, R73.reuse, 0x10, RZ ;  /* 0x0000001049147819 */ /* 0x040fe200000006ff */
[----:B------:R-:W-:Y:S01]  /*3a60*/  FFMA.FTZ R12, R10, R23, R21 ;  /* 0x000000170a0c7223 */ /* 0x000fe20000010015 */
[----:B------:R-:W-:Y:S02]  /*3a70*/  SHF.L.U32 R72, R68, 0x10, RZ ;  /* 0x0000001044487819 */ /* 0x000fe400000006ff */
[----:B------:R-:W-:Y:S01]  /*3a80*/  PRMT R73, R73, 0x7632, R73 ;  /* 0x0000763249497816 */ /* 0x000fe20000000049 */
[----:B------:R-:W-:Y:S01]  /*3a90*/  FFMA.FTZ R21, R5, R20, R4 ;  /* 0x0000001405157223 */ /* 0x000fe20000010004 */
[----:B------:R-:W-:Y:S01]  /*3aa0*/  IMAD.U32 R20, R24, 0x10000, RZ ;  /* 0x0001000018147824 */ /* 0x000fe200078e00ff */
[----:B------:R-:W-:Y:S02]  /*3ab0*/  PRMT R24, R75, 0x7632, R24 ;  /* 0x000076324b187816 */ /* 0x000fe40000000018 */
[----:B------:R-:W-:Y:S01]  /*3ac0*/  SHF.L.U32 R73, R73, 0x10, RZ ;  /* 0x0000001049497819 */ /* 0x000fe200000006ff */
[--C-:B------:R-:W-:Y:S01]  /*3ad0*/  FFMA.FTZ R97, R72, R20, R11.reuse ;  /* 0x0000001448617223 */ /* 0x100fe2000001000b */
[----:B------:R-:W-:-:S02]  /*3ae0*/  PRMT R11, R24, 0x7632, R11 ;  /* 0x00007632180b7816 */ /* 0x000fc4000000000b */
[----:B------:R-:W-:Y:S01]  /*3af0*/  PRMT R68, R68, 0x7632, R68 ;  /* 0x0000763244447816 */ /* 0x000fe20000000044 */
[----:B------:R-:W-:Y:S01]  /*3b00*/  FFMA.FTZ R6, R6, R73, R21 ;  /* 0x0000004906067223 */ /* 0x000fe20000010015 */
[----:B------:R-:W-:Y:S01]  /*3b10*/  PRMT R5, R74, 0x7632, R5 ;  /* 0x000076324a057816 */ /* 0x000fe20000000005 */
[----:B------:R-:W-:Y:S01]  /*3b20*/  IMAD.U32 R73, R11, 0x10000, RZ ;  /* 0x000100000b497824 */ /* 0x000fe200078e00ff */
[----:B------:R-:W-:Y:S01]  /*3b30*/  SHF.L.U32 R68, R68, 0x10, RZ ;  /* 0x0000001044447819 */ /* 0x000fe200000006ff */
[----:B------:R-:W-:Y:S01]  /*3b40*/  FFMA.FTZ R22, R9, R22, R40 ;  /* 0x0000001609167223 */ /* 0x000fe20000010028 */
[----:B------:R-:W-:Y:S01]  /*3b50*/  SHF.L.U32 R74, R74, 0x10, RZ ;  /* 0x000000104a4a7819 */ /* 0x000fe200000006ff */
[----:B------:R-:W5:Y:S01]  /*3b60*/  LDG.E.128 R40, desc[UR6][R114.64+0x2000] ;  /* 0x0020000672287981 */ /* 0x000f62000c1e1d00 */
[----:B------:R-:W-:Y:S02]  /*3b70*/  SHF.L.U32 R4, R75, 0x10, RZ ;  /* 0x000000104b047819 */ /* 0x000fe400000006ff */
[----:B------:R-:W-:Y:S01]  /*3b80*/  PRMT R11, R69, 0x7632, R11 ;  /* 0x00007632450b7816 */ /* 0x000fe2000000000b */
[----:B------:R-:W-:Y:S01]  /*3b90*/  FFMA.FTZ R96, R68, R73, R97 ;  /* 0x0000004944607223 */ /* 0x000fe20000010061 */
[----:B------:R-:W-:-:S02]  /*3ba0*/  PRMT R75, R25, 0x7632, R75 ;  /* 0x00007632194b7816 */ /* 0x000fc4000000004b */
[----:B------:R-:W-:Y:S02]  /*3bb0*/  SHF.L.U32 R90, R25, 0x10, RZ ;  /* 0x00000010195a7819 */ /* 0x000fe400000006ff */
[----:B------:R-:W-:Y:S01]  /*3bc0*/  SHF.L.U32 R69, R69, 0x10, RZ ;  /* 0x0000001045457819 */ /* 0x000fe200000006ff */
[----:B------:R-:W-:Y:S01]  /*3bd0*/  FFMA.FTZ R3, R10, R3, R22 ;  /* 0x000000030a037223 */ /* 0x000fe20000010016 */
[----:B------:R-:W-:Y:S01]  /*3be0*/  FFMA.FTZ R7, R7, R74, R6 ;  /* 0x0000004a07077223 */ /* 0x000fe20000010006 */
[----:B------:R-:W5:Y:S01]  /*3bf0*/  LDG.E.128 R20, desc[UR6][R112.64+0x2000] ;  /* 0x0020000670147981 */ /* 0x000f62000c1e1d00 */
        /* <DEDUP_REMOVED lines=8> */
[----:B------:R-:W-:Y:S02]  /*3c80*/  PRMT R26, R26, 0x7632, R26 ;  /* 0x000076321a1a7816 */ /* 0x000fe4000000001a */
[----:B------:R-:W-:Y:S01]  /*3c90*/  PRMT R70, R70, 0x7632, R70 ;  /* 0x0000763246467816 */ /* 0x000fe20000000046 */
[----:B------:R-:W-:Y:S01]  /*3ca0*/  FFMA.FTZ R25, R73, R6, R90 ;  /* 0x0000000649197223 */ /* 0x000fe2000001005a */
[----:B------:R-:W-:Y:S01]  /*3cb0*/  FFMA.FTZ R9, R9, R4, R8 ;  /* 0x0000000409097223 */ /* 0x000fe20000010008 */
[----:B------:R-:W-:Y:S01]  /*3cc0*/  SHF.L.U32 R11, R26, 0x10, RZ ;  /* 0x000000101a0b7819 */ /* 0x000fe200000006ff */
[----:B------:R-:W5:Y:S01]  /*3cd0*/  LDG.E.128 R4, desc[UR6][R112.64+0x5800] ;  /* 0x0058000670047981 */ /* 0x000f62000c1e1d00 */
        /* <DEDUP_REMOVED lines=11> */
[----:B------:R-:W-:Y:S02]  /*3d90*/  PRMT R27, R27, 0x7632, R27 ;  /* 0x000076321b1b7816 */ /* 0x000fe4000000001b */
[----:B------:R-:W-:-:S02]  /*3da0*/  PRMT R65, R65, 0x7632, R65 ;  /* 0x0000763241417816 */ /* 0x000fc40000000041 */
[----:B------:R-:W-:Y:S01]  /*3db0*/  SHF.L.U32 R97, R24, 0x10, RZ ;  /* 0x0000001018617819 */ /* 0x000fe200000006ff */
[----:B------:R-:W-:Y:S01]  /*3dc0*/  FFMA.FTZ R26, R13, R8, R26 ;  /* 0x000000080d1a7223 */ /* 0x000fe2000001001a */
[C---:B--2---:R-:W-:Y:S01]  /*3dd0*/  PRMT R24, R32.reuse, 0x7632, R24 ;  /* 0x0000763220187816 */ /* 0x044fe20000000018 */
[----:B------:R-:W-:Y:S01]  /*3de0*/  IMAD.U32 R32, R32, 0x10000, RZ ;  /* 0x0001000020207824 */ /* 0x000fe200078e00ff */
[----:B------:R-:W-:Y:S01]  /*3df0*/  SHF.L.U32 R8, R27, 0x10, RZ ;  /* 0x000000101b087819 */ /* 0x000fe200000006ff */
[----:B------:R-:W-:Y:S01]  /*3e00*/  FFMA.FTZ R11, R69, R64, R90 ;  /* 0x00000040450b7223 */ /* 0x000fe2000001005a */
[----:B------:R-:W-:Y:S02]  /*3e10*/  SHF.L.U32 R71, R71, 0x10, RZ ;  /* 0x0000001047477819 */ /* 0x000fe400000006ff */
[----:B------:R-:W-:Y:S01]  /*3e20*/  SHF.L.U32 R65, R65, 0x10, RZ ;  /* 0x0000001041417819 */ /* 0x000fe200000006ff */
[----:B------:R-:W-:Y:S01]  /*3e30*/  FFMA.FTZ R15, R72, R32, R15 ;  /* 0x00000020480f7223 */ /* 0x000fe2000001000f */
[----:B------:R-:W-:Y:S01]  /*3e40*/  SHF.L.U32 R25, R24, 0x10, RZ ;  /* 0x0000001018197819 */ /* 0x000fe200000006ff */
[----:B------:R-:W-:Y:S01]  /*3e50*/  FFMA.FTZ R75, R71, R8, R26 ;  /* 0x00000008474b7223 */ /* 0x000fe2000001001a */
[----:B------:R-:W-:Y:S01]  /*3e60*/  SHF.L.U32 R24, R66, 0x10, RZ ;  /* 0x0000001042187819 */ /* 0x000fe200000006ff */
[----:B------:R-:W-:Y:S01]  /*3e70*/  FFMA.FTZ R97, R10, R97, R9 ;  /* 0x000000610a617223 */ /* 0x000fe20000010009 */
[----:B------:R-:W-:Y:S01]  /*3e80*/  FFMA.FTZ R26, R74, R65, R11 ;  /* 0x000000414a1a7223 */ /* 0x000fe2000001000b */
[C---:B------:R-:W-:Y:S01]  /*3e90*/  SHF.L.U32 R32, R33.reuse, 0x10, RZ ;  /* 0x0000001021207819 */ /* 0x040fe200000006ff */
[----:B------:R-:W2:Y:S01]  /*3ea0*/  LDG.E.128 R8, desc[UR6][R112.64+0x9000] ;  /* 0x0090000670087981 */ /* 0x000ea2000c1e1d00 */
[----:B------:R-:W-:Y:S01]  /*3eb0*/  PRMT R66, R66, 0x7632, R66 ;  /* 0x0000763242427816 */ /* 0x000fe20000000042 */
[----:B------:R-:W-:Y:S01]  /*3ec0*/  FFMA.FTZ R64, R68, R25, R15 ;  /* 0x0000001944407223 */ /* 0x000fe2000001000f */
[----:B------:R-:W-:Y:S01]  /*3ed0*/  PRMT R33, R33, 0x7632, R33 ;  /* 0x0000763221217816 */ /* 0x000fe20000000021 */
[----:B------:R-:W-:Y:S01]  /*3ee0*/  FFMA.FTZ R25, R73, R24, R26 ;  /* 0x0000001849197223 */ /* 0x000fe2000001001a */
[----:B------:R-:W-:Y:S01]  /*3ef0*/  SHF.L.U32 R15, R66, 0x10, RZ ;  /* 0x00000010420f7819 */ /* 0x000fe200000006ff */
[----:B------:R-:W-:Y:S01]  /*3f00*/  FFMA.FTZ R27, R69, R32, R64 ;  /* 0x00000020451b7223 */ /* 0x000fe20000010040 */
[----:B---3--:R-:W-:Y:S01]  /*3f10*/  SHF.L.U32 R24, R52, 0x10, RZ ;  /* 0x0000001034187819 */ /* 0x008fe200000006ff */
[----:B------:R-:W-:-:S02]  /*3f20*/  IMAD.U32 R33, R33, 0x10000, RZ ;  /* 0x0001000021217824 */ /* 0x000fc400078e00ff */
        /* <DEDUP_REMOVED lines=10> */
[----:B------:R-:W-:Y:S01]  /*3fd0*/  PRMT R32, R67, 0x7632, R32 ;  /* 0x0000763243207816 */ /* 0x000fe20000000020 */
[----:B------:R-:W-:Y:S01]  /*3fe0*/  IMAD.U32 R15, R34, 0x10000, RZ ;  /* 0x00010000220f7824 */ /* 0x000fe200078e00ff */
        /* <DEDUP_REMOVED lines=14> */
[----:B------:R-:W-:Y:S01]  /*40d0*/  PRMT R54, R54, 0x7632, R54 ;  /* 0x0000763236367816 */ /* 0x000fe20000000036 */
[----:B------:R-:W3:Y:S01]  /*40e0*/  LDG.E.128 R32, desc[UR6][R112.64+0x10000] ;  /* 0x0100000670207981 */ /* 0x000ee2000c1e1d00 */
[----:B----4-:R-:W-:-:S02]  /*40f0*/  PRMT R67, R60, 0x7632, R67 ;  /* 0x000076323c437816 */ /* 0x010fc40000000043 */
        /* <DEDUP_REMOVED lines=9> */
[----:B------:R-:W-:Y:S01]  /*4190*/  PRMT R53, R61, 0x7632, R53 ;  /* 0x000076323d357816 */ /* 0x000fe20000000035 */
[----:B------:R-:W-:Y:S01]  /*41a0*/  FFMA.FTZ R66, R68, R67, R91 ;  /* 0x0000004344427223 */ /* 0x000fe2000001005b */
[----:B------:R-:W-:Y:S01]  /*41b0*/  IMAD.U32 R52, R55, 0x10000, RZ ;  /* 0x0001000037347824 */ /* 0x000fe200078e00ff */
[----:B-----5:R-:W-:-:S02]  /*41c0*/  PRMT R61, R28, 0x7632, R61 ;  /* 0x000076321c3d7816 */ /* 0x020fc4000000003d */
[----:B------:R-:W-:Y:S02]  /*41d0*/  SHF.L.U32 R65, R28, 0x10, RZ ;  /* 0x000000101c417819 */ /* 0x000fe400000006ff */
[----:B------:R-:W-:Y:S01]  /*41e0*/  PRMT R64, R55, 0x7632, R64 ;  /* 0x0000763237407816 */ /* 0x000fe20000000040 */
[----:B------:R-:W-:Y:S01]  /*41f0*/  FFMA.FTZ R55, R69, R60, R66 ;  /* 0x0000003c45377223 */ /* 0x000fe20000010042 */
[----:B------:R-:W-:Y:S01]  /*4200*/  SHF.L.U32 R53, R53, 0x10, RZ ;  /* 0x0000001035357819 */ /* 0x000fe200000006ff */
[----:B------:R-:W-:Y:S01]  /*4210*/  FFMA.FTZ R28, R13, R52, R54 ;  /* 0x000000340d1c7223 */ /* 0x000fe20000010036 */
[----:B------:R-:W-:Y:S01]  /*4220*/  SHF.L.U32 R61, R61, 0x10, RZ ;  /* 0x000000103d3d7819 */ /* 0x000fe200000006ff */
[----:B------:R-:W-:Y:S02]  /*4230*/  IMAD.U32 R52, R62, 0x10000, RZ ;  /* 0x000100003e347824 */ /* 0x000fe400078e00ff */
[----:B------:R-:W-:Y:S01]  /*4240*/  FFMA.FTZ R65, R72, R65, R93 ;  /* 0x0000004148417223 */ /* 0x000fe2000001005d */
[----:B------:R-:W-:Y:S01]  /*4250*/  PRMT R62, R62, 0x7632, R62 ;  /* 0x000076323e3e7816 */ /* 0x000fe2000000003e */
[----:B------:R-:W-:Y:S01]  /*4260*/  FFMA.FTZ R54, R74, R53, R55 ;  /* 0x000000354a367223 */ /* 0x000fe20000010037 */
[C---:B------:R-:W-:Y:S01]  /*4270*/  SHF.L.U32 R66, R29.reuse, 0x10, RZ ;  /* 0x000000101d427819 */ /* 0x040fe200000006ff */
[----:B------:R-:W-:Y:S01]  /*4280*/  FFMA.FTZ R90, R68, R61, R65 ;  /* 0x0000003d445a7223 */ /* 0x000fe20000010041 */
[----:B------:R-:W-:Y:S01]  /*4290*/  PRMT R60, R29, 0x7632, R60 ;  /* 0x000076321d3c7816 */ /* 0x000fe2000000003c */
[----:B------:R-:W-:Y:S01]  /*42a0*/  FFMA.FTZ R61, R73, R52, R54 ;  /* 0x00000034493d7223 */ /* 0x000fe20000010036 */
[----:B------:R-:W-:Y:S01]  /*42b0*/  SHF.L.U32 R29, R62, 0x10, RZ ;  /* 0x000000103e1d7819 */ /* 0x000fe200000006ff */
[----:B------:R-:W-:Y:S01]  /*42c0*/  FFMA.FTZ R91, R69, R66, R90 ;  /* 0x00000042455b7223 */ /* 0x000fe2000001005a */
[----:B------:R-:W4:Y:S03]  /*42d0*/  LDG.E.128 R52, desc[UR6][R112.64+0x13800] ;  /* 0x0138000670347981 */ /* 0x000f26000c1e1d00 */
[----:B------:R-:W-:Y:S01]  /*42e0*/  FFMA.FTZ R90, R70, R29, R61 ;  /* 0x0000001d465a7223 */ /* 0x000fe2000001003d */
[----:B------:R-:W-:Y:S01]  /*42f0*/  IMAD.U32 R61, R56, 0x10000, RZ ;  /* 0x00010000383d7824 */ /* 0x000fe200078e00ff */
[----:B------:R-:W-:-:S02]  /*4300*/  SHF.L.U32 R67, R60, 0x10, RZ ;  /* 0x000000103c437819 */ /* 0x000fc400000006ff */
[C---:B------:R-:W-:Y:S01]  /*4310*/  PRMT R65, R63.reuse, 0x7632, R65 ;  /* 0x000076323f417816 */ /* 0x040fe20000000041 */
[----:B------:R-:W-:Y:S01]  /*4320*/  FFMA.FTZ R93, R72, R61, R92 ;  /* 0x0000003d485d7223 */ /* 0x000fe2000001005c */
[----:B------:R-:W-:Y:S02]  /*4330*/  SHF.L.U32 R66, R63, 0x10, RZ ;  /* 0x000000103f427819 */ /* 0x000fe400000006ff */
[----:B------:R-:W5:Y:S01]  /*4340*/  LDG.E.128 R60, desc[UR6][R112.64+0x17000] ;  /* 0x01700006703c7981 */ /* 0x000f62000c1e1d00 */
[----:B------:R-:W-:Y:S01]  /*4350*/  PRMT R29, R30, 0x7632, R29 ;  /* 0x000076321e1d7816 */ /* 0x000fe2000000001d */
[----:B------:R-:W-:Y:S01]  /*4360*/  FFMA.FTZ R96, R74, R67, R91 ;  /* 0x000000434a607223 */ /* 0x000fe2000001005b */
[----:B------:R-:W-:Y:S02]  /*4370*/  SHF.L.U32 R30, R30, 0x10, RZ ;  /* 0x000000101e1e7819 */ /* 0x000fe400000006ff */
[----:B------:R-:W-:Y:S02]  /*4380*/  PRMT R56, R56, 0x7632, R56 ;  /* 0x0000763238387816 */ /* 0x000fe40000000038 */
[----:B------:R-:W-:Y:S01]  /*4390*/  SHF.L.U32 R29, R29, 0x10, RZ ;  /* 0x000000101d1d7819 */ /* 0x000fe200000006ff */
[----:B------:R-:W-:Y:S01]  /*43a0*/  FFMA.FTZ R67, R73, R30, R96 ;  /* 0x0000001e49437223 */ /* 0x000fe20000010060 */
[----:B------:R-:W-:Y:S01]  /*43b0*/  SHF.L.U32 R91, R56, 0x10, RZ ;  /* 0x00000010385b7819 */ /* 0x000fe200000006ff */
[C---:B------:R-:W-:Y:S01]  /*43c0*/  IMAD.U32 R30, R31.reuse, 0x10000, RZ ;  /* 0x000100001f1e7824 */ /* 0x040fe200078e00ff */
[----:B------:R-:W-:Y:S01]  /*43d0*/  PRMT R31, R31, 0x7632, R31 ;  /* 0x000076321f1f7816 */ /* 0x000fe2000000001f */
[----:B------:R-:W-:Y:S01]  /*43e0*/  FFMA.FTZ R29, R70, R29, R67 ;  /* 0x0000001d461d7223 */ /* 0x000fe20000010043 */
[C---:B------:R-:W-:Y:S01]  /*43f0*/  PRMT R56, R57.reuse, 0x7632, R56 ;  /* 0x0000763239387816 */ /* 0x040fe20000000038 */
[----:B------:R-:W-:Y:S01]  /*4400*/  FFMA.FTZ R96, R68, R91, R93 ;  /* 0x0000005b44607223 */ /* 0x000fe2000001005d */
[----:B------:R-:W-:Y:S01]  /*4410*/  SHF.L.U32 R92, R57, 0x10, RZ ;  /* 0x00000010395c7819 */ /* 0x000fe200000006ff */
[C---:B------:R-:W-:Y:S01]  /*4420*/  FFMA.FTZ R91, R13.reuse, R66, R90 ;  /* 0x000000420d5b7223 */ /* 0x040fe2000001005a */
[----:B------:R-:W-:Y:S01]  /*4430*/  FFMA.FTZ R29, R13, R30, R29 ;  /* 0x0000001e0d1d7223 */ /* 0x000fe2000001001d */
[----:B------:R-:W-:-:S02]  /*4440*/  SHF.L.U32 R90, R31, 0x10, RZ ;  /* 0x000000101f5a7819 */ /* 0x000fc400000006ff */
[----:B------:R-:W-:Y:S01]  /*4450*/  SHF.L.U32 R57, R56, 0x10, RZ ;  /* 0x0000001038397819 */ /* 0x000fe200000006ff */
[----:B------:R-:W-:Y:S01]  /*4460*/  FFMA.FTZ R67, R69, R92, R96 ;  /* 0x0000005c45437223 */ /* 0x000fe20000010060 */
[----:B------:R-:W-:Y:S02]  /*4470*/  SHF.L.U32 R64, R64, 0x10, RZ ;  /* 0x0000001040407819 */ /* 0x000fe400000006ff */
[----:B------:R-:W-:Y:S02]  /*4480*/  SHF.L.U32 R30, R65, 0x10, RZ ;  /* 0x00000010411e7819 */ /* 0x000fe400000006ff */
[----:B------:R-:W-:Y:S01]  /*4490*/  SHF.L.U32 R31, R44, 0x10, RZ ;  /* 0x000000102c1f7819 */ /* 0x000fe200000006ff */
[----:B------:R-:W-:Y:S01]  /*44a0*/  FFMA.FTZ R66, R74, R57, R67 ;  /* 0x000000394a427223 */ /* 0x000fe20000010043 */
[C---:B------:R-:W-:Y:S01]  /*44b0*/  FFMA.FTZ R92, R71.reuse, R64, R28 ;  /* 0x00000040475c7223 */ /* 0x040fe2000001001c */
[C---:B------:R-:W-:Y:S01]  /*44c0*/  FFMA.FTZ R91, R71.reuse, R30, R91 ;  /* 0x0000001e475b7223 */ /* 0x040fe2000001005b */
[----:B------:R-:W-:Y:S01]  /*44d0*/  FFMA.FTZ R90, R71, R90, R29 ;  /* 0x0000005a475a7223 */ /* 0x000fe2000001001d */
[----:B------:R-:W-:Y:S01]  /*44e0*/  FFMA.FTZ R95, R72, R31, R95 ;  /* 0x0000001f485f7223 */ /* 0x000fe2000001005f */
[----:B------:R-:W-:Y:S01]  /*44f0*/  IMAD.U32 R56, R58, 0x10000, RZ ;  /* 0x000100003a387824 */ /* 0x000fe200078e00ff */
[----:B------:R-:W-:Y:S01]  /*4500*/  SHF.L.U32 R57, R36, 0x10, RZ ;  /* 0x0000001024397819 */ /* 0x000fe200000006ff */
[----:B------:R-:W5:Y:S01]  /*4510*/  LDG.E.128 R28, desc[UR6][R112.64+0x1a800] ;  /* 0x01a80006701c7981 */ /* 0x000f62000c1e1d00 */
[----:B------:R-:W-:Y:S01]  /*4520*/  PRMT R58, R58, 0x7632, R58 ;  /* 0x000076323a3a7816 */ /* 0x000fe2000000003a */
[----:B------:R-:W-:Y:S01]  /*4530*/  FFMA.FTZ R65, R73, R56, R66 ;  /* 0x0000003849417223 */ /* 0x000fe20000010042 */
[----:B------:R-:W-:Y:S01]  /*4540*/  PRMT R44, R44, 0x7632, R44 ;  /* 0x000076322c2c7816 */ /* 0x000fe2000000002c */
[----:B------:R-:W-:Y:S01]  /*4550*/  FFMA.FTZ R56, R72, R57, R94 ;  /* 0x0000003948387223 */ /* 0x000fe2000001005e */
[----:B------:R-:W-:-:S02]  /*4560*/  PRMT R36, R36, 0x7632, R36 ;  /* 0x0000763224247816 */ /* 0x000fc40000000024 */
[----:B------:R-:W-:Y:S02]  /*4570*/  SHF.L.U32 R57, R58, 0x10, RZ ;  /* 0x000000103a397819 */ /* 0x000fe400000006ff */
[----:B------:R-:W-:Y:S01]  /*4580*/  SHF.L.U32 R67, R44, 0x10, RZ ;  /* 0x000000102c437819 */ /* 0x000fe200000006ff */
[----:B------:R-:W-:Y:S01]  /*4590*/  IMAD.U32 R93, R36, 0x10000, RZ ;  /* 0x00010000245d7824 */ /* 0x000fe200078e00ff */
[C---:B------:R-:W-:Y:S01]  /*45a0*/  PRMT R64, R45.reuse, 0x7632, R64 ;  /* 0x000076322d407816 */ /* 0x040fe20000000040 */
[----:B------:R-:W-:Y:S01]  /*45b0*/  FFMA.FTZ R44, R70, R57, R65 ;  /* 0x00000039462c7223 */ /* 0x000fe20000010041 */
[----:B------:R-:W-:Y:S01]  /*45c0*/  SHF.L.U32 R66, R45, 0x10, RZ ;  /* 0x000000102d427819 */ /* 0x000fe200000006ff */
[C---:B------:R-:W-:Y:S01]  /*45d0*/  FFMA.FTZ R96, R68.reuse, R67, R95 ;  /* 0x0000004344607223 */ /* 0x040fe2000001005f */
[C---:B------:R-:W-:Y:S01]  /*45e0*/  PRMT R65, R37.reuse, 0x7632, R65 ;  /* 0x0000763225417816 */ /* 0x040fe20000000041 */
[----:B------:R-:W-:Y:S01]  /*45f0*/  FFMA.FTZ R93, R68, R93, R56 ;  /* 0x0000005d445d7223 */ /* 0x000fe20000010038 */
[----:B------:R-:W-:-:S02]  /*4600*/  SHF.L.U32 R98, R37, 0x10, RZ ;  /* 0x0000001025627819 */ /* 0x000fc400000006ff */
[C---:B------:R-:W-:Y:S02]  /*4610*/  SHF.L.U32 R94, R59.reuse, 0x10, RZ ;  /* 0x000000103b5e7819 */ /* 0x040fe400000006ff */
[----:B------:R-:W-:Y:S02]  /*4620*/  PRMT R36, R59, 0x7632, R36 ;  /* 0x000076323b247816 */ /* 0x000fe40000000024 */
[----:B------:R-:W5:Y:S01]  /*4630*/  LDG.E.128 R56, desc[UR6][R112.64+0x1e000] ;  /* 0x01e0000670387981 */ /* 0x000f62000c1e1d00 */
[----:B------:R-:W-:Y:S01]  /*4640*/  SHF.L.U32 R37, R64, 0x10, RZ ;  /* 0x0000001040257819 */ /* 0x000fe200000006ff */
[----:B------:R-:W-:Y:S01]  /*4650*/  FFMA.FTZ R45, R69, R66, R96 ;  /* 0x00000042452d7223 */ /* 0x000fe20000010060 */
[----:B------:R-:W-:Y:S02]  /*4660*/  IMAD.U32 R65, R65, 0x10000, RZ ;  /* 0x0001000041417824 */ /* 0x000fe400078e00ff */
[----:B------:R-:W-:Y:S01]  /*4670*/  FFMA.FTZ R98, R69, R98, R93 ;  /* 0x0000006245627223 */ /* 0x000fe2000001005d */
        /* <DEDUP_REMOVED lines=8> */
[----:B------:R-:W-:Y:S01]  /*4700*/  PRMT R38, R38, 0x7632, R38 ;  /* 0x0000763226267816 */ /* 0x000fe20000000026 */
[----:B------:R-:W-:Y:S02]  /*4710*/  FFMA.FTZ R96, R73, R66, R65 ;  /* 0x0000004249607223 */ /* 0x000fe40000010041 */
[----:B------:R-:W5:Y:S01]  /*4720*/  LDG.E.128 R64, desc[UR6][R112.64+0x21800] ;  /* 0x0218000670407981 */ /* 0x000f62000c1e1d00 */
[----:B------:R-:W-:Y:S01]  /*4730*/  SHF.L.U32 R93, R38, 0x10, RZ ;  /* 0x00000010265d7819 */ /* 0x000fe200000006ff */
[----:B------:R-:W-:Y:S01]  /*4740*/  FFMA.FTZ R46, R70, R37, R45 ;  /* 0x00000025462e7223 */ /* 0x000fe2000001002d */
[C---:B------:R-:W-:Y:S02]  /*4750*/  SHF.L.U32 R45, R76.reuse, 0x10, RZ ;  /* 0x000000104c2d7819 */ /* 0x040fe400000006ff */
[----:B------:R-:W-:Y:S01]  /*4760*/  PRMT R76, R76, 0x7632, R76 ;  /* 0x000076324c4c7816 */ /* 0x000fe2000000004c */
[C---:B------:R-:W-:Y:S01]  /*4770*/  IMAD.U32 R44, R47.reuse, 0x10000, RZ ;  /* 0x000100002f2c7824 */ /* 0x040fe200078e00ff */
[----:B------:R-:W-:Y:S01]  /*4780*/  PRMT R38, R47, 0x7632, R38 ;  /* 0x000076322f267816 */ /* 0x000fe20000000026 */
[----:B------:R-:W-:Y:S01]  /*4790*/  FFMA.FTZ R37, R70, R93, R96 ;  /* 0x0000005d46257223 */ /* 0x000fe20000010060 */
[C---:B------:R-:W-:Y:S01]  /*47a0*/  SHF.L.U32 R96, R39.reuse, 0x10, RZ ;  /* 0x0000001027607819 */ /* 0x040fe200000006ff */
[----:B------:R-:W-:Y:S01]  /*47b0*/  FFMA.FTZ R47, R72, R45, R88 ;  /* 0x0000002d482f7223 */ /* 0x000fe20000010058 */
[----:B------:R-:W-:-:S02]  /*47c0*/  PRMT R39, R39, 0x7632, R39 ;  /* 0x0000763227277816 */ /* 0x000fc40000000027 */
        /* <DEDUP_REMOVED lines=8> */
[----:B------:R-:W-:Y:S02]  /*4850*/  PRMT R77, R77, 0x7632, R77 ;  /* 0x000076324d4d7816 */ /* 0x000fe4000000004d */
[----:B------:R-:W-:-:S02]  /*4860*/  PRMT R47, R80, 0x7632, R47 ;  /* 0x00007632502f7816 */ /* 0x000fc4000000002f */
[----:B------:R-:W-:Y:S01]  /*4870*/  SHF.L.U32 R95, R80, 0x10, RZ ;  /* 0x00000010505f7819 */ /* 0x000fe200000006ff */
[C---:B------:R-:W-:Y:S01]  /*4880*/  FFMA.FTZ R94, R71.reuse, R36, R94 ;  /* 0x00000024475e7223 */ /* 0x040fe2000001005e */
[C---:B------:R-:W-:Y:S01]  /*4890*/  FFMA.FTZ R93, R71.reuse, R38, R93 ;  /* 0x00000026475d7223 */ /* 0x040fe2000001005d */
        /* <DEDUP_REMOVED lines=8> */
[----:B------:R-:W-:Y:S01]  /*4920*/  SHF.L.U32 R78, R78, 0x10, RZ ;  /* 0x000000104e4e7819 */ /* 0x000fe200000006ff */
[----:B------:R-:W-:Y:S01]  /*4930*/  FFMA.FTZ R96, R68, R47, R95 ;  /* 0x0000002f44607223 */ /* 0x000fe2000001005f */
[----:B------:R-:W-:-:S02]  /*4940*/  PRMT R77, R81, 0x7632, R77 ;  /* 0x00007632514d7816 */ /* 0x000fc4000000004d */
[----:B------:R-:W-:Y:S01]  /*4950*/  SHF.L.U32 R80, R81, 0x10, RZ ;  /* 0x0000001051507819 */ /* 0x000fe200000006ff */
[----:B------:R-:W-:Y:S01]  /*4960*/  FFMA.FTZ R47, R73, R78, R14 ;  /* 0x0000004e492f7223 */ /* 0x000fe2000001000e */
[----:B------:R-:W-:Y:S01]  /*4970*/  SHF.L.U32 R45, R44, 0x10, RZ ;  /* 0x000000102c2d7819 */ /* 0x000fe200000006ff */
[----:B------:R-:W-:Y:S01]  /*4980*/  IMAD.U32 R77, R77, 0x10000, RZ ;  /* 0x000100004d4d7824 */ /* 0x000fe200078e00ff */
[C---:B------:R-:W-:Y:S02]  /*4990*/  PRMT R76, R79.reuse, 0x7632, R76 ;  /* 0x000076324f4c7816 */ /* 0x040fe4000000004c */
[----:B------:R-:W-:Y:S01]  /*49a0*/  SHF.L.U32 R46, R79, 0x10, RZ ;  /* 0x000000104f2e7819 */ /* 0x000fe200000006ff */
[----:B------:R-:W-:Y:S01]  /*49b0*/  FFMA.FTZ R79, R69, R80, R96 ;  /* 0x00000050454f7223 */ /* 0x000fe20000010060 */
[C---:B------:R-:W-:Y:S02]  /*49c0*/  PRMT R78, R16.reuse, 0x7632, R78 ;  /* 0x00007632104e7816 */ /* 0x040fe4000000004e */
[----:B------:R-:W-:Y:S01]  /*49d0*/  SHF.L.U32 R81, R16, 0x10, RZ ;  /* 0x0000001010517819 */ /* 0x000fe200000006ff */
[----:B------:R-:W-:Y:S01]  /*49e0*/  FFMA.FTZ R14, R70, R45, R47 ;  /* 0x0000002d460e7223 */ /* 0x000fe2000001002f */
[----:B------:R-:W-:Y:S01]  /*49f0*/  FFMA.FTZ R44, R74, R77, R79 ;  /* 0x0000004d4a2c7223 */ /* 0x000fe2000001004f */
[----:B------:R-:W-:-:S02]  /*4a00*/  SHF.L.U32 R16, R82, 0x10, RZ ;  /* 0x0000001052107819 */ /* 0x000fc400000006ff */
[----:B------:R-:W-:Y:S01]  /*4a10*/  SHF.L.U32 R45, R78, 0x10, RZ ;  /* 0x000000104e2d7819 */ /* 0x000fe200000006ff */
[----:B------:R-:W-:Y:S01]  /*4a20*/  FFMA.FTZ R81, R72, R81, R12 ;  /* 0x0000005148517223 */ /* 0x000fe2000001000c */
[----:B------:R-:W-:Y:S01]  /*4a30*/  PRMT R82, R82, 0x7632, R82 ;  /* 0x0000763252527816 */ /* 0x000fe20000000052 */
[----:B------:R-:W-:Y:S01]  /*4a40*/  FFMA.FTZ R14, R13, R46, R14 ;  /* 0x0000002e0d0e7223 */ /* 0x000fe2000001000e */
[----:B------:R-:W-:Y:S01]  /*4a50*/  FFMA.FTZ R79, R73, R16, R44 ;  /* 0x00000010494f7223 */ /* 0x000fe2000001002c */
[----:B------:R-:W-:Y:S01]  /*4a60*/  FFMA.FTZ R96, R68, R45, R81 ;  /* 0x0000002d44607223 */ /* 0x000fe20000010051 */
[----:B------:R-:W-:Y:S01]  /*4a70*/  SHF.L.U32 R77, R82, 0x10, RZ ;  /* 0x00000010524d7819 */ /* 0x000fe200000006ff */
[----:B------:R-:W5:Y:S01]  /*4a80*/  LDG.E.128 R44, desc[UR6][R112.64+0x28800] ;  /* 0x02880006702c7981 */ /* 0x000f62000c1e1d00 */
[C---:B------:R-:W-:Y:S01]  /*4a90*/  PRMT R78, R17.reuse, 0x7632, R78 ;  /* 0x00007632114e7816 */ /* 0x040fe2000000004e */
[----:B------:R-:W-:Y:S02]  /*4aa0*/  IMAD.U32 R82, R17, 0x10000, RZ ;  /* 0x0001000011527824 */ /* 0x000fe400078e00ff */
[----:B------:R-:W-:Y:S01]  /*4ab0*/  FFMA.FTZ R16, R70, R77, R79 ;  /* 0x0000004d46107223 */ /* 0x000fe2000001004f */
[----:B------:R-:W-:Y:S01]  /*4ac0*/  SHF.L.U32 R17, R78, 0x10, RZ ;  /* 0x000000104e117819 */ /* 0x000fe200000006ff */
[----:B------:R-:W-:Y:S01]  /*4ad0*/  FFMA.FTZ R77, R69, R82, R96 ;  /* 0x00000052454d7223 */ /* 0x000fe20000010060 */
[----:B------:R-:W-:-:S03]  /*4ae0*/  SHF.L.U32 R12, R76, 0x10, RZ ;  /* 0x000000104c0c7819 */ /* 0x000fc600000006ff */
[----:B------:R-:W-:Y:S02]  /*4af0*/  FFMA.FTZ R82, R74, R17, R77 ;  /* 0x000000114a527223 */ /* 0x000fe4000001004d */
[----:B------:R-:W5:Y:S01]  /*4b00*/  LDG.E.128 R76, desc[UR6][R112.64+0x2c000] ;  /* 0x02c00006704c7981 */ /* 0x000f62000c1e1d00 */
[----:B------:R-:W-:Y:S02]  /*4b10*/  SHF.L.U32 R80, R83, 0x10, RZ ;  /* 0x0000001053507819 */ /* 0x000fe400000006ff */
[C---:B------:R-:W-:Y:S02]  /*4b20*/  SHF.L.U32 R81, R48.reuse, 0x10, RZ ;  /* 0x0000001030517819 */ /* 0x040fe400000006ff */
[----:B------:R-:W-:Y:S01]  /*4b30*/  PRMT R17, R48, 0x7632, R17 ;  /* 0x0000763230117816 */ /* 0x000fe20000000011 */
[----:B------:R-:W-:Y:S01]  /*4b40*/  FFMA.FTZ R12, R71, R12, R14 ;  /* 0x0000000c470c7223 */ /* 0x000fe2000001000e */
[--C-:B------:R-:W-:Y:S01]  /*4b50*/  FFMA.FTZ R80, R13, R80, R16.reuse ;  /* 0x000000500d507223 */ /* 0x100fe20000010010 */
[C---:B------:R-:W-:Y:S01]  /*4b60*/  PRMT R16, R18.reuse, 0x7632, R16 ;  /* 0x0000763212107816 */ /* 0x040fe20000000010 */
[----:B------:R-:W-:Y:S01]  /*4b70*/  IMAD.U32 R18, R18, 0x10000, RZ ;  /* 0x0001000012127824 */ /* 0x000fe200078e00ff */
[C---:B------:R-:W-:Y:S01]  /*4b80*/  PRMT R14, R19.reuse, 0x7632, R14 ;  /* 0x00007632130e7816 */ /* 0x040fe2000000000e */
[----:B------:R-:W-:Y:S01]  /*4b90*/  FFMA.FTZ R3, R72, R81, R3 ;  /* 0x0000005148037223 */ /* 0x000fe20000010003 */
[----:B------:R-:W-:-:S02]  /*4ba0*/  SHF.L.U32 R48, R19, 0x10, RZ ;  /* 0x0000001013307819 */ /* 0x000fc400000006ff */
[----:B------:R-:W-:Y:S02]  /*4bb0*/  SHF.L.U32 R19, R17, 0x10, RZ ;  /* 0x0000001011137819 */ /* 0x000fe400000006ff */
[C---:B------:R-:W-:Y:S02]  /*4bc0*/  PRMT R81, R84.reuse, 0x7632, R81 ;  /* 0x0000763254517816 */ /* 0x040fe40000000051 */
[----:B------:R-:W-:Y:S01]  /*4bd0*/  SHF.L.U32 R84, R84, 0x10, RZ ;  /* 0x0000001054547819 */ /* 0x000fe200000006ff */
[----:B------:R-:W-:Y:S01]  /*4be0*/  FFMA.FTZ R17, R73, R18, R82 ;  /* 0x0000001249117223 */ /* 0x000fe20000010052 */
[----:B------:R-:W-:Y:S01]  /*4bf0*/  FFMA.FTZ R18, R68, R19, R3 ;  /* 0x0000001344127223 */ /* 0x000fe20000010003 */
[----:B------:R-:W-:Y:S01]  /*4c00*/  SHF.L.U32 R3, R16, 0x10, RZ ;  /* 0x0000001010037819 */ /* 0x000fe200000006ff */
[----:B------:R-:W-:Y:S01]  /*4c10*/  IMAD.U32 R16, R49, 0x10000, RZ ;  /* 0x0001000031107824 */ /* 0x000fe200078e00ff */
[----:B------:R-:W-:Y:S01]  /*4c20*/  SHF.L.U32 R19, R81, 0x10, RZ ;  /* 0x0000001051137819 */ /* 0x000fe200000006ff */
[----:B------:R-:W-:Y:S01]  /*4c30*/  FFMA.FTZ R97, R72, R84, R97 ;  /* 0x0000005448617223 */ /* 0x000fe20000010061 */
[----:B------:R-:W-:-:S02]  /*4c40*/  PRMT R49, R49, 0x7632, R49 ;  /* 0x0000763231317816 */ /* 0x000fc40000000031 */
[C---:B------:R-:W-:Y:S01]  /*4c50*/  SHF.L.U32 R82, R85.reuse, 0x10, RZ ;  /* 0x0000001055527819 */ /* 0x040fe200000006ff */
[----:B------:R-:W-:Y:S01]  /*4c60*/  FFMA.FTZ R84, R68, R19, R97 ;  /* 0x0000001344547223 */ /* 0x000fe20000010061 */
[----:B------:R-:W-:Y:S01]  /*4c70*/  PRMT R85, R85, 0x7632, R85 ;  /* 0x0000763255557816 */ /* 0x000fe20000000055 */
[----:B------:R-:W-:Y:S01]  /*4c80*/  FFMA.FTZ R72, R70, R3, R17 ;  /* 0x0000000346487223 */ /* 0x000fe20000010011 */
[----:B------:R-:W-:Y:S01]  /*4c90*/  FFMA.FTZ R81, R69, R16, R18 ;  /* 0x0000001045517223 */ /* 0x000fe20000010012 */
[----:B------:R-:W-:Y:S01]  /*4ca0*/  SHF.L.U32 R49, R49, 0x10, RZ ;  /* 0x0000001031317819 */ /* 0x000fe200000006ff */
[----:B------:R-:W5:Y:S01]  /*4cb0*/  LDG.E.128 R16, desc[UR6][R112.64+0x2f800] ;  /* 0x02f8000670107981 */ /* 0x000f62000c1e1d00 */
[----:B------:R-:W-:Y:S01]  /*4cc0*/  SHF.L.U32 R85, R85, 0x10, RZ ;  /* 0x0000001055557819 */ /* 0x000fe200000006ff */
[----:B------:R-:W-:Y:S01]  /*4cd0*/  FFMA.FTZ R69, R69, R82, R84 ;  /* 0x0000005245457223 */ /* 0x000fe20000010054 */
[----:B------:R-:W-:Y:S01]  /*4ce0*/  FFMA.FTZ R3, R13, R48, R72 ;  /* 0x000000300d037223 */ /* 0x000fe20000010048 */
[----:B------:R-:W-:Y:S01]  /*4cf0*/  PRMT R48, R50, 0x7632, R48 ;  /* 0x0000763232307816 */ /* 0x000fe20000000030 */
[----:B------:R-:W-:Y:S01]  /*4d00*/  FFMA.FTZ R68, R74, R49, R81 ;  /* 0x000000314a447223 */ /* 0x000fe20000010051 */
[----:B------:R-:W-:Y:S01]  /*4d10*/  PRMT R72, R86, 0x7632, R72 ;  /* 0x0000763256487816 */ /* 0x000fe20000000048 */
[----:B------:R-:W-:Y:S01]  /*4d20*/  IMAD.U32 R50, R50, 0x10000, RZ ;  /* 0x0001000032327824 */ /* 0x000fe200078e00ff */
[----:B------:R-:W-:Y:S01]  /*4d30*/  SHF.L.U32 R86, R86, 0x10, RZ ;  /* 0x0000001056567819 */ /* 0x000fe200000006ff */
[----:B------:R-:W-:Y:S01]  /*4d40*/  FFMA.FTZ R85, R74, R85, R69 ;  /* 0x000000554a557223 */ /* 0x000fe20000010045 */
[----:B------:R-:W-:Y:S01]  /*4d50*/  SHF.L.U32 R49, R48, 0x10, RZ ;  /* 0x0000001030317819 */ /* 0x000fe200000006ff */
[C---:B------:R-:W-:Y:S01]  /*4d60*/  FFMA.FTZ R69, R73.reuse, R50, R68 ;  /* 0x0000003249457223 */ /* 0x040fe20000010044 */
[----:B------:R-:W-:Y:S01]  /*4d70*/  SHF.L.U32 R81, R72, 0x10, RZ ;  /* 0x0000001048517819 */ /* 0x000fe200000006ff */
[----:B------:R-:W-:Y:S01]  /*4d80*/  FFMA.FTZ R86, R73, R86, R85 ;  /* 0x0000005649567223 */ /* 0x000fe20000010055 */
[----:B------:R-:W-:Y:S01]  /*4d90*/  SHF.L.U32 R48, R51, 0x10, RZ ;  /* 0x0000001033307819 */ /* 0x000fe200000006ff */
[----:B------:R-:W-:Y:S01]  /*4da0*/  FFMA.FTZ R50, R70, R49, R69 ;  /* 0x0000003146327223 */ /* 0x000fe20000010045 */
[----:B------:R-:W-:-:S02]  /*4db0*/  IMAD.U32 R68, R87, 0x10000, RZ ;  /* 0x0001000057447824 */ /* 0x000fc400078e00ff */
[----:B------:R-:W-:Y:S01]  /*4dc0*/  FFMA.FTZ R81, R70, R81, R86 ;  /* 0x0000005146517223 */ /* 0x000fe20000010056 */
[----:B------:R-:W-:Y:S02]  /*4dd0*/  PRMT R87, R87, 0x7632, R87 ;  /* 0x0000763257577816 */ /* 0x000fe40000000057 */
[----:B------:R-:W-:Y:S02]  /*4de0*/  PRMT R83, R83, 0x7632, R83 ;  /* 0x0000763253537816 */ /* 0x000fe40000000053 */
[----:B------:R-:W-:Y:S01]  /*4df0*/  PRMT R51, R51, 0x7632, R51 ;  /* 0x0000763233337816 */ /* 0x000fe20000000033 */
[C---:B------:R-:W-:Y:S01]  /*4e00*/  FFMA.FTZ R49, R13.reuse, R48, R50 ;  /* 0x000000300d317223 */ /* 0x040fe20000010032 */
[----:B------:R-:W-:Y:S01]  /*4e10*/  FFMA.FTZ R81, R13, R68, R81 ;  /* 0x000000440d517223 */ /* 0x000fe20000010051 */
[----:B------:R-:W-:Y:S01]  /*4e20*/  SHF.L.U32 R48, R14, 0x10, RZ ;  /* 0x000000100e307819 */ /* 0x000fe200000006ff */
[----:B------:R-:W-:Y:S01]  /*4e30*/  IMAD.U32 R68, R87, 0x10000, RZ ;  /* 0x0001000057447824 */ /* 0x000fe200078e00ff */
[----:B------:R-:W-:-:S02]  /*4e40*/  SHF.L.U32 R69, R20, 0x10, RZ ;  /* 0x0000001014457819 */ /* 0x000fc400000006ff */
[----:B------:R-:W-:Y:S02]  /*4e50*/  SHF.L.U32 R73, R83, 0x10, RZ ;  /* 0x0000001053497819 */ /* 0x000fe400000006ff */
[----:B------:R-:W-:Y:S02]  /*4e60*/  SHF.L.U32 R50, R51, 0x10, RZ ;  /* 0x0000001033327819 */ /* 0x000fe400000006ff */
[----:B------:R-:W-:Y:S02]  /*4e70*/  SHF.L.U32 R14, R40, 0x10, RZ ;  /* 0x00000010280e7819 */ /* 0x000fe400000006ff */
[----:B------:R-:W-:Y:S02]  /*4e80*/  PRMT R20, R20, 0x7632, R20 ;  /* 0x0000763214147816 */ /* 0x000fe40000000014 */
[----:B------:R-:W-:Y:S01]  /*4e90*/  PRMT R74, R40, 0x7632, R74 ;  /* 0x00007632284a7816 */ /* 0x000fe2000000004a */
[C---:B------:R-:W-:Y:S01]  /*4ea0*/  FFMA.FTZ R13, R71.reuse, R48, R3 ;  /* 0x00000030470d7223 */ /* 0x040fe20000010003 */
[C---:B------:R-:W-:Y:S01]  /*4eb0*/  FFMA.FTZ R73, R71.reuse, R73, R80 ;  /* 0x0000004947497223 */ /* 0x040fe20000010050 */
[C---:B------:R-:W-:Y:S01]  /*4ec0*/  FFMA.FTZ R3, R71.reuse, R50, R49 ;  /* 0x0000003247037223 */ /* 0x040fe20000010031 */
[----:B------:R-:W-:Y:S01]  /*4ed0*/  FFMA.FTZ R81, R71, R68, R81 ;  /* 0x0000004447517223 */ /* 0x000fe20000010051 */
[----:B------:R-:W-:Y:S01]  /*4ee0*/  FFMA.FTZ R87, R14, R69, R75 ;  /* 0x000000450e577223 */ /* 0x000fe2000001004b */
[----:B------:R-:W-:Y:S01]  /*4ef0*/  SHF.L.U32 R85, R20, 0x10, RZ ;  /* 0x0000001014557819 */ /* 0x000fe200000006ff */
[----:B------:R-:W5:Y:S01]  /*4f00*/  LDG.E.128 R48, desc[UR6][R112.64+0x2800] ;  /* 0x0028000670307981 */ /* 0x000f62000c1e1d00 */
[----:B------:R-:W-:-:S03]  /*4f10*/  SHF.L.U32 R74, R74, 0x10, RZ ;  /* 0x000000104a4a7819 */ /* 0x000fc600000006ff */
[----:B------:R-:W5:Y:S01]  /*4f20*/  LDG.E.128 R68, desc[UR6][R114.64+0x2800] ;  /* 0x0028000672447981 */ /* 0x000f62000c1e1d00 */
[----:B------:R-:W-:Y:S01]  /*4f30*/  PRMT R40, R21, 0x7632, R40 ;  /* 0x0000763215287816 */ /* 0x000fe20000000028 */
[----:B------:R-:W-:Y:S01]  /*4f40*/  FFMA.FTZ R87, R74, R85, R87 ;  /* 0x000000554a577223 */ /* 0x000fe20000010057 */
[C---:B------:R-:W-:Y:S02]  /*4f50*/  PRMT R82, R41.reuse, 0x7632, R82 ;  /* 0x0000763229527816 */ /* 0x040fe40000000052 */
[----:B------:R-:W-:Y:S02]  /*4f60*/  SHF.L.U32 R72, R41, 0x10, RZ ;  /* 0x0000001029487819 */ /* 0x000fe400000006ff */
        /* <DEDUP_REMOVED lines=14> */
[----:B------:R-:W-:-:S02]  /*5050*/  PRMT R83, R42, 0x7632, R83 ;  /* 0x000076322a537816 */ /* 0x000fc40000000053 */
[C---:B------:R-:W-:Y:S02]  /*5060*/  PRMT R20, R43.reuse, 0x7632, R20 ;  /* 0x000076322b147816 */ /* 0x040fe40000000014 */
[----:B------:R-:W-:Y:S02]  /*5070*/  SHF.L.U32 R80, R43, 0x10, RZ ;  /* 0x000000102b507819 */ /* 0x000fe400000006ff */
[----:B------:R-:W-:Y:S01]  /*5080*/  SHF.L.U32 R22, R22, 0x10, RZ ;  /* 0x0000001016167819 */ /* 0x000fe200000006ff */
[----:B------:R-:W5:Y:S01]  /*5090*/  LDG.E.128 R40, desc[UR6][R112.64+0x6000] ;  /* 0x0060000670287981 */ /* 0x000f62000c1e1d00 */
[----:B------:R-:W-:Y:S01]  /*50a0*/  SHF.L.U32 R5, R5, 0x10, RZ ;  /* 0x0000001005057819 */ /* 0x000fe200000006ff */
[----:B------:R-:W-:Y:S01]  /*50b0*/  FFMA.FTZ R87, R72, R15, R87 ;  /* 0x0000000f48577223 */ /* 0x000fe20000010057 */
[----:B------:R-:W-:Y:S01]  /*50c0*/  SHF.L.U32 R15, R83, 0x10, RZ ;  /* 0x00000010530f7819 */ /* 0x000fe200000006ff */
[----:B------:R-:W-:Y:S01]  /*50d0*/  FFMA.FTZ R22, R75, R22, R84 ;  /* 0x000000164b167223 */ /* 0x000fe20000010054 */
[----:B------:R-:W-:Y:S01]  /*50e0*/  IMAD.U32 R4, R4, 0x10000, RZ ;  /* 0x0001000004047824 */ /* 0x000fe200078e00ff */
[----:B------:R-:W-:Y:S01]  /*50f0*/  SHF.L.U32 R84, R6, 0x10, RZ ;  /* 0x0000001006547819 */ /* 0x000fe200000006ff */
[----:B------:R-:W-:Y:S01]  /*5100*/  FFMA.FTZ R86, R82, R5, R87 ;  /* 0x0000000552567223 */ /* 0x000fe20000010057 */
[----:B------:R-:W-:Y:S01]  /*5110*/  PRMT R6, R6, 0x7632, R6 ;  /* 0x0000763206067816 */ /* 0x000fe20000000006 */
[----:B------:R-:W-:Y:S01]  /*5120*/  FFMA.FTZ R21, R15, R4, R22 ;  /* 0x000000040f157223 */ /* 0x000fe20000010016 */
[----:B------:R-:W-:Y:S01]  /*5130*/  SHF.L.U32 R5, R23, 0x10, RZ ;  /* 0x0000001017057819 */ /* 0x000fe200000006ff */
[----:B--2---:R-:W-:Y:S01]  /*5140*/  IMAD.U32 R22, R8, 0x10000, RZ ;  /* 0x0001000008167824 */ /* 0x004fe200078e00ff */
        /* <DEDUP_REMOVED lines=9> */
[----:B------:R-:W-:-:S02]  /*51e0*/  IMAD.U32 R87, R9, 0x10000, RZ ;  /* 0x0001000009577824 */ /* 0x000fc400078e00ff */
[----:B------:R-:W-:Y:S01]  /*51f0*/  FFMA.FTZ R84, R80, R5, R85 ;  /* 0x0000000550547223 */ /* 0x000fe20000010055 */
[----:B------:R-:W-:Y:S01]  /*5200*/  FFMA.FTZ R95, R74, R83, R95 ;  /* 0x000000534a5f7223 */ /* 0x000fe2000001005f */
[----:B------:R-:W-:Y:S02]  /*5210*/  PRMT R9, R9, 0x7632, R9 ;  /* 0x0000763209097816 */ /* 0x000fe40000000009 */
[C---:B---3--:R-:W-:Y:S02]  /*5220*/  SHF.L.U32 R85, R24.reuse, 0x10, RZ ;  /* 0x0000001018557819 */ /* 0x048fe400000006ff */
[----:B------:R-:W-:Y:S01]  /*5230*/  PRMT R24, R24, 0x7632, R24 ;  /* 0x0000763218187816 */ /* 0x000fe20000000018 */
[----:B------:R-:W-:Y:S01]  /*5240*/  FFMA.FTZ R87, R72, R87, R95 ;  /* 0x0000005748577223 */ /* 0x000fe2000001005f */
[----:B------:R-:W-:Y:S01]  /*5250*/  SHF.L.U32 R4, R23, 0x10, RZ ;  /* 0x0000001017047819 */ /* 0x000fe200000006ff */
[----:B------:R-:W-:Y:S01]  /*5260*/  FFMA.FTZ R95, R14, R85, R92 ;  /* 0x000000550e5f7223 */ /* 0x000fe2000001005c */
[----:B------:R-:W-:-:S02]  /*5270*/  SHF.L.U32 R89, R20, 0x10, RZ ;  /* 0x0000001014597819 */ /* 0x000fc400000006ff */
[----:B------:R-:W-:Y:S01]  /*5280*/  SHF.L.U32 R9, R9, 0x10, RZ ;  /* 0x0000001009097819 */ /* 0x000fe200000006ff */
[----:B------:R-:W2:Y:S01]  /*5290*/  LDG.E.128 R20, desc[UR6][R112.64+0x9800] ;  /* 0x0098000670147981 */ /* 0x000ea2000c1e1d00 */
[----:B------:R-:W-:Y:S02]  /*52a0*/  SHF.L.U32 R85, R24, 0x10, RZ ;  /* 0x0000001018557819 */ /* 0x000fe400000006ff */
[----:B------:R-:W-:Y:S01]  /*52b0*/  PRMT R8, R7, 0x7632, R8 ;  /* 0x0000763207087816 */ /* 0x000fe20000000008 */
[----:B------:R-:W-:Y:S01]  /*52c0*/  FFMA.FTZ R86, R82, R9, R87 ;  /* 0x0000000952567223 */ /* 0x000fe20000010057 */
[----:B------:R-:W-:Y:S01]  /*52d0*/  IMAD.U32 R24, R10, 0x10000, RZ ;  /* 0x000100000a187824 */ /* 0x000fe200078e00ff */
[----:B------:R-:W-:Y:S01]  /*52e0*/  SHF.L.U32 R9, R25, 0x10, RZ ;  /* 0x0000001019097819 */ /* 0x000fe200000006ff */
[----:B------:R-:W-:Y:S01]  /*52f0*/  FFMA.FTZ R85, R74, R85, R95 ;  /* 0x000000554a557223 */ /* 0x000fe2000001005f */
[----:B------:R-:W-:Y:S01]  /*5300*/  SHF.L.U32 R8, R8, 0x10, RZ ;  /* 0x0000001008087819 */ /* 0x000fe200000006ff */
[----:B------:R-:W-:Y:S01]  /*5310*/  FFMA.FTZ R83, R89, R4, R6 ;  /* 0x0000000459537223 */ /* 0x000fe20000010006 */
[----:B------:R-:W-:Y:S01]  /*5320*/  PRMT R10, R10, 0x7632, R10 ;  /* 0x000076320a0a7816 */ /* 0x000fe2000000000a */
[----:B------:R-:W3:Y:S01]  /*5330*/  LDG.E.128 R4, desc[UR6][R112.64+0xd000] ;  /* 0x00d0000670047981 */ /* 0x000ee2000c1e1d00 */
[----:B------:R-:W-:Y:S01]  /*5340*/  PRMT R25, R25, 0x7632, R25 ;  /* 0x0000763219197816 */ /* 0x000fe20000000019 */
[----:B------:R-:W-:Y:S01]  /*5350*/  FFMA.FTZ R87, R72, R9, R85 ;  /* 0x0000000948577223 */ /* 0x000fe20000010055 */
[----:B------:R-:W-:Y:S01]  /*5360*/  SHF.L.U32 R10, R10, 0x10, RZ ;  /* 0x000000100a0a7819 */ /* 0x000fe200000006ff */
[----:B------:R-:W-:Y:S01]  /*5370*/  FFMA.FTZ R92, R89, R8, R84 ;  /* 0x00000008595c7223 */ /* 0x000fe20000010054 */
[----:B------:R-:W-:Y:S01]  /*5380*/  FFMA.FTZ R86, R75, R24, R86 ;  /* 0x000000184b567223 */ /* 0x000fe20000010056 */
[----:B------:R-:W-:-:S02]  /*5390*/  SHF.L.U32 R9, R25, 0x10, RZ ;  /* 0x0000001019097819 */ /* 0x000fc400000006ff */
[C---:B------:R-:W-:Y:S02]  /*53a0*/  PRMT R8, R32.reuse, 0x7632, R8 ;  /* 0x0000763220087816 */ /* 0x040fe40000000008 */
[----:B------:R-:W-:Y:S01]  /*53b0*/  SHF.L.U32 R32, R32, 0x10, RZ ;  /* 0x0000001020207819 */ /* 0x000fe200000006ff */
[----:B------:R-:W-:Y:S01]  /*53c0*/  FFMA.FTZ R85, R15, R10, R86 ;  /* 0x0000000a0f557223 */ /* 0x000fe20000010056 */
[----:B------:R-:W-:Y:S01]  /*53d0*/  FFMA.FTZ R86, R82, R9, R87 ;  /* 0x0000000952567223 */ /* 0x000fe20000010057 */
[----:B------:R-:W-:Y:S02]  /*53e0*/  SHF.L.U32 R87, R8, 0x10, RZ ;  /* 0x0000001008577819 */ /* 0x000fe400000006ff */
[--C-:B------:R-:W-:Y:S01]  /*53f0*/  FFMA.FTZ R95, R14, R32, R91.reuse ;  /* 0x000000200e5f7223 */ /* 0x100fe2000001005b */
[C---:B------:R-:W-:Y:S02]  /*5400*/  PRMT R91, R33.reuse, 0x7632, R91 ;  /* 0x00007632215b7816 */ /* 0x040fe4000000005b */
[----:B------:R-:W-:Y:S01]  /*5410*/  SHF.L.U32 R33, R33, 0x10, RZ ;  /* 0x0000001021217819 */ /* 0x000fe200000006ff */
[----:B------:R-:W-:Y:S01]  /*5420*/  FFMA.FTZ R87, R74, R87, R95 ;  /* 0x000000574a577223 */ /* 0x000fe2000001005f */
[----:B------:R-:W-:Y:S01]  /*5430*/  IMAD.U32 R25, R11, 0x10000, RZ ;  /* 0x000100000b197824 */ /* 0x000fe200078e00ff */
[----:B------:R-:W-:-:S02]  /*5440*/  SHF.L.U32 R84, R26, 0x10, RZ ;  /* 0x000000101a547819 */ /* 0x000fc400000006ff */
[----:B------:R-:W-:Y:S01]  /*5450*/  PRMT R32, R26, 0x7632, R32 ;  /* 0x000076321a207816 */ /* 0x000fe20000000020 */
[----:B------:R-:W-:Y:S01]  /*5460*/  FFMA.FTZ R33, R72, R33, R87 ;  /* 0x0000002148217223 */ /* 0x000fe20000010057 */
[----:B------:R-:W-:Y:S01]  /*5470*/  SHF.L.U32 R91, R91, 0x10, RZ ;  /* 0x000000105b5b7819 */ /* 0x000fe200000006ff */
[--C-:B------:R-:W-:Y:S01]  /*5480*/  FFMA.FTZ R26, R80, R25, R85.reuse ;  /* 0x00000019501a7223 */ /* 0x100fe20000010055 */
[----:B------:R-:W-:Y:S01]  /*5490*/  PRMT R24, R11, 0x7632, R24 ;  /* 0x000076320b187816 */ /* 0x000fe20000000018 */
[----:B------:R-:W-:Y:S01]  /*54a0*/  FFMA.FTZ R84, R75, R84, R86 ;  /* 0x000000544b547223 */ /* 0x000fe20000010056 */
[----:B------:R-:W-:Y:S01]  /*54b0*/  IMAD.U32 R32, R32, 0x10000, RZ ;  /* 0x0001000020207824 */ /* 0x000fe200078e00ff */
[C---:B------:R-:W-:Y:S01]  /*54c0*/  PRMT R85, R34.reuse, 0x7632, R85 ;  /* 0x0000763222557816 */ /* 0x040fe20000000055 */
[----:B------:R-:W3:Y:S01]  /*54d0*/  LDG.E.128 R8, desc[UR6][R112.64+0x10800] ;  /* 0x0108000670087981 */ /* 0x000ee2000c1e1d00 */
[----:B------:R-:W-:Y:S01]  /*54e0*/  SHF.L.U32 R34, R34, 0x10, RZ ;  /* 0x0000001022227819 */ /* 0x000fe200000006ff */
[----:B------:R-:W-:Y:S01]  /*54f0*/  FFMA.FTZ R86, R82, R91, R33 ;  /* 0x0000005b52567223 */ /* 0x000fe20000010021 */
[----:B------:R-:W-:Y:S01]  /*5500*/  FFMA.FTZ R33, R15, R32, R84 ;  /* 0x000000200f217223 */ /* 0x000fe20000010054 */
[----:B------:R-:W-:-:S02]  /*5510*/  SHF.L.U32 R32, R85, 0x10, RZ ;  /* 0x0000001055207819 */ /* 0x000fc400000006ff */
[----:B------:R-:W-:Y:S01]  /*5520*/  SHF.L.U32 R25, R27, 0x10, RZ ;  /* 0x000000101b197819 */ /* 0x000fe200000006ff */
[----:B------:R-:W-:Y:S01]  /*5530*/  FFMA.FTZ R86, R75, R34, R86 ;  /* 0x000000224b567223 */ /* 0x000fe20000010056 */
[----:B------:R-:W-:Y:S01]  /*5540*/  PRMT R27, R27, 0x7632, R27 ;  /* 0x000076321b1b7816 */ /* 0x000fe2000000001b */
[----:B----4-:R-:W-:Y:S01]  /*5550*/  IMAD.U32 R87, R52, 0x10000, RZ ;  /* 0x0001000034577824 */ /* 0x010fe200078e00ff */
[----:B------:R-:W-:Y:S01]  /*5560*/  SHF.L.U32 R24, R24, 0x10, RZ ;  /* 0x0000001018187819 */ /* 0x000fe200000006ff */
[----:B------:R-:W-:Y:S01]  /*5570*/  FFMA.FTZ R85, R15, R32, R86 ;  /* 0x000000200f557223 */ /* 0x000fe20000010056 */
[----:B------:R-:W-:Y:S01]  /*5580*/  FFMA.FTZ R34, R80, R25, R33 ;  /* 0x0000001950227223 */ /* 0x000fe20000010021 */
[----:B------:R-:W-:Y:S02]  /*5590*/  PRMT R84, R52, 0x7632, R84 ;  /* 0x0000763234547816 */ /* 0x000fe40000000054 */
[----:B------:R-:W-:Y:S02]  /*55a0*/  SHF.L.U32 R32, R27, 0x10, RZ ;  /* 0x000000101b207819 */ /* 0x000fe400000006ff */
[----:B------:R-:W-:Y:S01]  /*55b0*/  SHF.L.U32 R33, R35, 0x10, RZ ;  /* 0x0000001023217819 */ /* 0x000fe200000006ff */
[----:B------:R-:W-:Y:S01]  /*55c0*/  FFMA.FTZ R87, R14, R87, R90 ;  /* 0x000000570e577223 */ /* 0x000fe2000001005a */
[----:B------:R-:W-:Y:S01]  /*55d0*/  SHF.L.U32 R95, R84, 0x10, RZ ;  /* 0x00000010545f7819 */ /* 0x000fe200000006ff */
[C---:B------:R-:W-:Y:S01]  /*55e0*/  FFMA.FTZ R91, R89.reuse, R24, R26 ;  /* 0x00000018595b7223 */ /* 0x040fe2000001001a */
[----:B------:R-:W-:Y:S01]  /*55f0*/  FFMA.FTZ R90, R89, R32, R34 ;  /* 0x00000020595a7223 */ /* 0x000fe20000010022 */
[----:B------:R-:W4:Y:S01]  /*5600*/  LDG.E.128 R24, desc[UR6][R112.64+0x14000] ;  /* 0x0140000670187981 */ /* 0x000f22000c1e1d00 */
[----:B------:R-:W-:Y:S01]  /*5610*/  FFMA.FTZ R34, R80, R33, R85 ;  /* 0x0000002150227223 */ /* 0x000fe20000010055 */
[----:B------:R-:W-:-:S02]  /*5620*/  PRMT R35, R35, 0x7632, R35 ;  /* 0x0000763223237816 */ /* 0x000fc40000000023 */
[----:B-----5:R-:W-:Y:S01]  /*5630*/  SHF.L.U32 R85, R60, 0x10, RZ ;  /* 0x000000103c557819 */ /* 0x020fe200000006ff */
[----:B------:R-:W-:Y:S01]  /*5640*/  FFMA.FTZ R87, R74, R95, R87 ;  /* 0x0000005f4a577223 */ /* 0x000fe20000010057 */
[----:B------:R-:W-:Y:S02]  /*5650*/  PRMT R60, R60, 0x7632, R60 ;  /* 0x000076323c3c7816 */ /* 0x000fe4000000003c */
[C---:B------:R-:W-:Y:S01]  /*5660*/  PRMT R33, R53.reuse, 0x7632, R33 ;  /* 0x0000763235217816 */ /* 0x040fe20000000021 */
[----:B------:R-:W-:Y:S01]  /*5670*/  IMAD.U32 R53, R53, 0x10000, RZ ;  /* 0x0001000035357824 */ /* 0x000fe200078e00ff */
[----:B------:R-:W-:Y:S01]  /*5680*/  SHF.L.U32 R32, R35, 0x10, RZ ;  /* 0x0000001023207819 */ /* 0x000fe200000006ff */
[----:B------:R-:W-:Y:S01]  /*5690*/  FFMA.FTZ R95, R14, R85, R94 ;  /* 0x000000550e5f7223 */ /* 0x000fe2000001005e */
[----:B------:R-:W-:Y:S01]  /*56a0*/  SHF.L.U32 R35, R60, 0x10, RZ ;  /* 0x000000103c237819 */ /* 0x000fe200000006ff */
[----:B------:R-:W-:Y:S01]  /*56b0*/  FFMA.FTZ R53, R72, R53, R87 ;  /* 0x0000003548357223 */ /* 0x000fe20000010057 */
[----:B------:R-:W-:Y:S01]  /*56c0*/  SHF.L.U32 R33, R33, 0x10, RZ ;  /* 0x0000001021217819 */ /* 0x000fe200000006ff */
[----:B------:R-:W-:-:S02]  /*56d0*/  FFMA.FTZ R94, R89, R32, R34 ;  /* 0x00000020595e7223 */ /* 0x000fc40000010022 */
[----:B------:R-:W-:Y:S02]  /*56e0*/  FFMA.FTZ R95, R74, R35, R95 ;  /* 0x000000234a5f7223 */ /* 0x000fe4000001005f */
[----:B------:R-:W-:Y:S01]  /*56f0*/  FFMA.FTZ R84, R82, R33, R53 ;  /* 0x0000002152547223 */ /* 0x000fe20000010035 */
[C---:B------:R-:W-:Y:S01]  /*5700*/  SHF.L.U32 R85, R61.reuse, 0x10, RZ ;  /* 0x000000103d557819 */ /* 0x040fe200000006ff */
[----:B------:R-:W5:Y:S01]  /*5710*/  LDG.E.128 R32, desc[UR6][R112.64+0x17800] ;  /* 0x0178000670207981 */ /* 0x000f62000c1e1d00 */
[----:B------:R-:W-:Y:S01]  /*5720*/  PRMT R61, R61, 0x7632, R61 ;  /* 0x000076323d3d7816 */ /* 0x000fe2000000003d */
[C---:B------:R-:W-:Y:S01]  /*5730*/  IMAD.U32 R52, R54.reuse, 0x10000, RZ ;  /* 0x0001000036347824 */ /* 0x040fe200078e00ff */
        /* <DEDUP_REMOVED lines=9> */
[C---:B------:R-:W-:Y:S02]  /*57d0*/  PRMT R60, R55.reuse, 0x7632, R60 ;  /* 0x00007632373c7816 */ /* 0x040fe4000000003c */
        /* <DEDUP_REMOVED lines=8> */
[--C-:B------:R-:W-:Y:S02]  /*5860*/  FFMA.FTZ R61, R15, R52, R62.reuse ;  /* 0x000000340f3d7223 */ /* 0x100fe4000001003e */
[----:B------:R-:W5:Y:S01]  /*5870*/  LDG.E.128 R52, desc[UR6][R112.64+0x1b000] ;  /* 0x01b0000670347981 */ /* 0x000f62000c1e1d00 */
[C---:B------:R-:W-:Y:S02]  /*5880*/  SHF.L.U32 R87, R29.reuse, 0x10, RZ ;  /* 0x000000101d577819 */ /* 0x040fe400000006ff */
[----:B------:R-:W-:Y:S01]  /*5890*/  PRMT R62, R29, 0x7632, R62 ;  /* 0x000076321d3e7816 */ /* 0x000fe2000000003e */
[----:B------:R-:W-:Y:S02]  /*58a0*/  IMAD.U32 R29, R63, 0x10000, RZ ;  /* 0x000100003f1d7824 */ /* 0x000fe400078e00ff */
        /* <DEDUP_REMOVED lines=12> */
[----:B------:R-:W-:Y:S02]  /*5970*/  PRMT R28, R63, 0x7632, R28 ;  /* 0x000076323f1c7816 */ /* 0x000fe4000000001c */
[----:B------:R-:W-:Y:S01]  /*5980*/  PRMT R30, R30, 0x7632, R30 ;  /* 0x000076321e1e7816 */ /* 0x000fe2000000001e */
[----:B------:R-:W5:Y:S01]  /*5990*/  LDG.E.128 R60, desc[UR6][R112.64+0x1e800] ;  /* 0x01e80006703c7981 */ /* 0x000f62000c1e1d00 */
        /* <DEDUP_REMOVED lines=14> */
[----:B------:R-:W5:Y:S01]  /*5a80*/  LDG.E.128 R84, desc[UR6][R112.64+0x22000] ;  /* 0x0220000670547981 */ /* 0x000f62000c1e1d00 */
[----:B------:R-:W-:Y:S01]  /*5a90*/  FFMA.FTZ R28, R80, R29, R95 ;  /* 0x0000001d501c7223 */ /* 0x000fe2000001005f */
[----:B------:R-:W-:Y:S01]  /*5aa0*/  PRMT R29, R58, 0x7632, R29 ;  /* 0x000076323a1d7816 */ /* 0x000fe2000000001d */
[----:B------:R-:W-:Y:S01]  /*5ab0*/  FFMA.FTZ R56, R82, R57, R97 ;  /* 0x0000003952387223 */ /* 0x000fe20000010061 */
[----:B------:R-:W-:-:S02]  /*5ac0*/  SHF.L.U32 R99, R64, 0x10, RZ ;  /* 0x0000001040637819 */ /* 0x000fc400000006ff */
[----:B------:R-:W-:Y:S02]  /*5ad0*/  SHF.L.U32 R58, R58, 0x10, RZ ;  /* 0x000000103a3a7819 */ /* 0x000fe400000006ff */
[----:B------:R-:W-:Y:S02]  /*5ae0*/  PRMT R31, R31, 0x7632, R31 ;  /* 0x000076321f1f7816 */ /* 0x000fe4000000001f */
[C---:B------:R-:W-:Y:S01]  /*5af0*/  PRMT R57, R65.reuse, 0x7632, R57 ;  /* 0x0000763241397816 */ /* 0x040fe20000000039 */
[----:B------:R-:W-:Y:S01]  /*5b00*/  FFMA.FTZ R99, R74, R99, R101 ;  /* 0x000000634a637223 */ /* 0x000fe20000010065 */
[----:B------:R-:W-:Y:S01]  /*5b10*/  SHF.L.U32 R65, R65, 0x10, RZ ;  /* 0x0000001041417819 */ /* 0x000fe200000006ff */
[----:B------:R-:W-:Y:S01]  /*5b20*/  IMAD.U32 R30, R29, 0x10000, RZ ;  /* 0x000100001d1e7824 */ /* 0x000fe200078e00ff */
[----:B------:R-:W-:Y:S01]  /*5b30*/  SHF.L.U32 R12, R31, 0x10, RZ ;  /* 0x000000101f0c7819 */ /* 0x000fe200000006ff */
[----:B------:R-:W-:Y:S01]  /*5b40*/  FFMA.FTZ R56, R75, R58, R56 ;  /* 0x0000003a4b387223 */ /* 0x000fe20000010038 */
[----:B------:R-:W-:Y:S01]  /*5b50*/  SHF.L.U32 R57, R57, 0x10, RZ ;  /* 0x0000001039397819 */ /* 0x000fe200000006ff */
[----:B------:R-:W-:-:S02]  /*5b60*/  FFMA.FTZ R65, R72, R65, R99 ;  /* 0x0000004148417223 */ /* 0x000fc40000010063 */
[----:B------:R-:W-:Y:S01]  /*5b70*/  FFMA.FTZ R31, R15, R30, R56 ;  /* 0x0000001e0f1f7223 */ /* 0x000fe20000010038 */
[----:B------:R-:W-:Y:S01]  /*5b80*/  FFMA.FTZ R95, R89, R12, R28 ;  /* 0x0000000c595f7223 */ /* 0x000fe2000001001c */
[----:B------:R-:W-:Y:S02]  /*5b90*/  PRMT R30, R36, 0x7632, R30 ;  /* 0x00007632241e7816 */ /* 0x000fe4000000001e */
[----:B------:R-:W-:Y:S02]  /*5ba0*/  SHF.L.U32 R12, R66, 0x10, RZ ;  /* 0x00000010420c7819 */ /* 0x000fe400000006ff */
[----:B------:R-:W-:Y:S01]  /*5bb0*/  SHF.L.U32 R36, R36, 0x10, RZ ;  /* 0x0000001024247819 */ /* 0x000fe200000006ff */
[----:B------:R-:W-:Y:S01]  /*5bc0*/  FFMA.FTZ R28, R82, R57, R65 ;  /* 0x00000039521c7223 */ /* 0x000fe20000010041 */
[----:B------:R-:W-:Y:S02]  /*5bd0*/  PRMT R66, R66, 0x7632, R66 ;  /* 0x0000763242427816 */ /* 0x000fe40000000042 */
[----:B------:R-:W-:Y:S01]  /*5be0*/  SHF.L.U32 R65, R30, 0x10, RZ ;  /* 0x000000101e417819 */ /* 0x000fe200000006ff */
[----:B------:R-:W-:Y:S01]  /*5bf0*/  FFMA.FTZ R73, R14, R36, R73 ;  /* 0x000000240e497223 */ /* 0x000fe20000010049 */
[----:B------:R-:W-:Y:S01]  /*5c00*/  SHF.L.U32 R29, R59, 0x10, RZ ;  /* 0x000000103b1d7819 */ /* 0x000fe200000006ff */
[----:B------:R-:W-:Y:S01]  /*5c10*/  FFMA.FTZ R12, R75, R12, R28 ;  /* 0x0000000c4b0c7223 */ /* 0x000fe2000001001c */
[----:B------:R-:W-:Y:S01]  /*5c20*/  IMAD.U32 R66, R66, 0x10000, RZ ;  /* 0x0001000042427824 */ /* 0x000fe200078e00ff */
[----:B------:R-:W-:Y:S01]  /*5c30*/  PRMT R59, R59, 0x7632, R59 ;  /* 0x000076323b3b7816 */ /* 0x000fe2000000003b */
[----:B------:R-:W-:Y:S01]  /*5c40*/  FFMA.FTZ R73, R74, R65, R73 ;  /* 0x000000414a497223 */ /* 0x000fe20000010049 */
[----:B------:R-:W-:Y:S01]  /*5c50*/  PRMT R56, R37, 0x7632, R56 ;  /* 0x0000763225387816 */ /* 0x000fe20000000038 */
[----:B------:R-:W-:Y:S01]  /*5c60*/  FFMA.FTZ R36, R80, R29, R31 ;  /* 0x0000001d50247223 */ /* 0x000fe2000001001f */
[----:B------:R-:W-:Y:S01]  /*5c70*/  FFMA.FTZ R57, R15, R66, R12 ;  /* 0x000000420f397223 */ /* 0x000fe2000001000c */
[----:B------:R-:W-:Y:S01]  /*5c80*/  SHF.L.U32 R65, R37, 0x10, RZ ;  /* 0x0000001025417819 */ /* 0x000fe200000006ff */
[----:B------:R-:W5:Y:S01]  /*5c90*/  LDG.E.128 R28, desc[UR6][R112.64+0x25800] ;  /* 0x02580006701c7981 */ /* 0x000f62000c1e1d00 */
[----:B------:R-:W-:-:S02]  /*5ca0*/  SHF.L.U32 R12, R59, 0x10, RZ ;  /* 0x000000103b0c7819 */ /* 0x000fc400000006ff */
[----:B------:R-:W-:Y:S01]  /*5cb0*/  SHF.L.U32 R37, R67, 0x10, RZ ;  /* 0x0000001043257819 */ /* 0x000fe200000006ff */
[----:B------:R-:W-:Y:S02]  /*5cc0*/  IMAD.U32 R59, R56, 0x10000, RZ ;  /* 0x00010000383b7824 */ /* 0x000fe400078e00ff */
[----:B------:R-:W-:Y:S01]  /*5cd0*/  FFMA.FTZ R65, R72, R65, R73 ;  /* 0x0000004148417223 */ /* 0x000fe20000010049 */
[--C-:B------:R-:W-:Y:S01]  /*5ce0*/  FFMA.FTZ R73, R89, R12, R36.reuse ;  /* 0x0000000c59497223 */ /* 0x100fe20000010024 */
[----:B------:R-:W-:Y:S01]  /*5cf0*/  FFMA.FTZ R12, R80, R37, R57 ;  /* 0x00000025500c7223 */ /* 0x000fe20000010039 */
[----:B------:R-:W-:Y:S01]  /*5d00*/  PRMT R37, R44, 0x7632, R37 ;  /* 0x000076322c257816 */ /* 0x000fe20000000025 */
[----:B------:R-:W-:Y:S01]  /*5d10*/  FFMA.FTZ R64, R82, R59, R65 ;  /* 0x0000003b52407223 */ /* 0x000fe20000010041 */
[----:B------:R-:W-:Y:S01]  /*5d20*/  PRMT R67, R67, 0x7632, R67 ;  /* 0x0000763243437816 */ /* 0x000fe20000000043 */
[----:B------:R-:W5:Y:S01]  /*5d30*/  LDG.E.128 R56, desc[UR6][R112.64+0x29000] ;  /* 0x0290000670387981 */ /* 0x000f62000c1e1d00 */
[----:B------:R-:W-:Y:S01]  /*5d40*/  SHF.L.U32 R44, R44, 0x10, RZ ;  /* 0x000000102c2c7819 */ /* 0x000fe200000006ff */
[----:B------:R-:W-:Y:S01]  /*5d50*/  IMAD.U32 R65, R37, 0x10000, RZ ;  /* 0x0001000025417824 */ /* 0x000fe200078e00ff */
[----:B------:R-:W-:-:S02]  /*5d60*/  PRMT R36, R38, 0x7632, R36 ;  /* 0x0000763226247816 */ /* 0x000fc40000000024 */
[----:B------:R-:W-:Y:S01]  /*5d70*/  SHF.L.U32 R96, R67, 0x10, RZ ;  /* 0x0000001043607819 */ /* 0x000fe200000006ff */
[----:B------:R-:W-:Y:S01]  /*5d80*/  FFMA.FTZ R67, R14, R44, R13 ;  /* 0x0000002c0e437223 */ /* 0x000fe2000001000d */
[----:B------:R-:W-:Y:S02]  /*5d90*/  SHF.L.U32 R38, R38, 0x10, RZ ;  /* 0x0000001026267819 */ /* 0x000fe400000006ff */
[----:B------:R-:W-:Y:S01]  /*5da0*/  SHF.L.U32 R13, R45, 0x10, RZ ;  /* 0x000000102d0d7819 */ /* 0x000fe200000006ff */
[----:B------:R-:W-:Y:S01]  /*5db0*/  FFMA.FTZ R65, R74, R65, R67 ;  /* 0x000000414a417223 */ /* 0x000fe20000010043 */
[----:B------:R-:W-:Y:S01]  /*5dc0*/  SHF.L.U32 R36, R36, 0x10, RZ ;  /* 0x0000001024247819 */ /* 0x000fe200000006ff */
[----:B------:R-:W-:Y:S01]  /*5dd0*/  FFMA.FTZ R38, R75, R38, R64 ;  /* 0x000000264b267223 */ /* 0x000fe20000010040 */
[--C-:B------:R-:W-:Y:S01]  /*5de0*/  FFMA.FTZ R96, R89, R96, R12.reuse ;  /* 0x0000006059607223 */ /* 0x100fe2000001000c */
[----:B------:R-:W-:Y:S01]  /*5df0*/  PRMT R12, R76, 0x7632, R12 ;  /* 0x000076324c0c7816 */ /* 0x000fe2000000000c */
[----:B------:R-:W-:Y:S01]  /*5e00*/  FFMA.FTZ R65, R72, R13, R65 ;  /* 0x0000000d48417223 */ /* 0x000fe20000010041 */
[----:B------:R-:W-:Y:S01]  /*5e10*/  SHF.L.U32 R76, R76, 0x10, RZ ;  /* 0x000000104c4c7819 */ /* 0x000fe200000006ff */
[----:B------:R-:W-:Y:S01]  /*5e20*/  FFMA.FTZ R37, R15, R36, R38 ;  /* 0x000000240f257223 */ /* 0x000fe20000010026 */
[----:B------:R-:W-:-:S03]  /*5e30*/  SHF.L.U32 R13, R39, 0x10, RZ ;  /* 0x00000010270d7819 */ /* 0x000fc600000006ff */
[--C-:B------:R-:W-:Y:S01]  /*5e40*/  FFMA.FTZ R97, R14, R76, R3.reuse ;  /* 0x0000004c0e617223 */ /* 0x100fe20000010003 */
[----:B------:R-:W-:Y:S01]  /*5e50*/  PRMT R3, R39, 0x7632, R3 ;  /* 0x0000763227037816 */ /* 0x000fe20000000003 */
[----:B------:R-:W-:Y:S02]  /*5e60*/  FFMA.FTZ R44, R80, R13, R37 ;  /* 0x0000000d502c7223 */ /* 0x000fe40000010025 */
[----:B------:R-:W5:Y:S01]  /*5e70*/  LDG.E.128 R36, desc[UR6][R112.64+0x2c800] ;  /* 0x02c8000670247981 */ /* 0x000f62000c1e1d00 */
[----:B------:R-:W-:-:S04]  /*5e80*/  PRMT R45, R45, 0x7632, R45 ;  /* 0x000076322d2d7816 */ /* 0x000fc8000000002d */
[----:B------:R-:W-:Y:S01]  /*5e90*/  SHF.L.U32 R45, R45, 0x10, RZ ;  /* 0x000000102d2d7819 */ /* 0x000fe200000006ff */
[----:B------:R-:W-:Y:S01]  /*5ea0*/  IMAD.U32 R67, R12, 0x10000, RZ ;  /* 0x000100000c437824 */ /* 0x000fe200078e00ff */
[C---:B------:R-:W-:Y:S02]  /*5eb0*/  PRMT R13, R46.reuse, 0x7632, R13 ;  /* 0x000076322e0d7816 */ /* 0x040fe4000000000d */
[----:B------:R-:W-:Y:S01]  /*5ec0*/  SHF.L.U32 R46, R46, 0x10, RZ ;  /* 0x000000102e2e7819 */ /* 0x000fe200000006ff */
[----:B------:R-:W-:Y:S01]  /*5ed0*/  FFMA.FTZ R66, R82, R45, R65 ;  /* 0x0000002d52427223 */ /* 0x000fe20000010041 */
[C---:B------:R-:W-:Y:S01]  /*5ee0*/  PRMT R45, R77.reuse, 0x7632, R45 ;  /* 0x000076324d2d7816 */ /* 0x040fe2000000002d */
[----:B------:R-:W-:Y:S01]  /*5ef0*/  FFMA.FTZ R67, R74, R67, R97 ;  /* 0x000000434a437223 */ /* 0x000fe20000010061 */
[----:B------:R-:W-:Y:S01]  /*5f00*/  SHF.L.U32 R77, R77, 0x10, RZ ;  /* 0x000000104d4d7819 */ /* 0x000fe200000006ff */
[----:B------:R-:W-:Y:S01]  /*5f10*/  FFMA.FTZ R46, R75, R46, R66 ;  /* 0x0000002e4b2e7223 */ /* 0x000fe20000010042 */
[----:B------:R-:W-:-:S02]  /*5f20*/  SHF.L.U32 R12, R3, 0x10, RZ ;  /* 0x00000010030c7819 */ /* 0x000fc400000006ff */
[----:B------:R-:W-:Y:S01]  /*5f30*/  SHF.L.U32 R64, R13, 0x10, RZ ;  /* 0x000000100d407819 */ /* 0x000fe200000006ff */
[----:B------:R-:W-:Y:S02]  /*5f40*/  IMAD.U32 R13, R45, 0x10000, RZ ;  /* 0x000100002d0d7824 */ /* 0x000fe400078e00ff */
[----:B------:R-:W-:Y:S01]  /*5f50*/  FFMA.FTZ R67, R72, R77, R67 ;  /* 0x0000004d48437223 */ /* 0x000fe20000010043 */
[----:B------:R-:W-:Y:S01]  /*5f60*/  FFMA.FTZ R3, R89, R12, R44 ;  /* 0x0000000c59037223 */ /* 0x000fe2000001002c */
[C---:B------:R-:W-:Y:S01]  /*5f70*/  PRMT R12, R16.reuse, 0x7632, R12 ;  /* 0x00007632100c7816 */ /* 0x040fe2000000000c */
[----:B------:R-:W-:Y:S01]  /*5f80*/  FFMA.FTZ R45, R15, R64, R46 ;  /* 0x000000400f2d7223 */ /* 0x000fe2000001002e */
        /* <DEDUP_REMOVED lines=8> */
[C---:B------:R-:W-:Y:S01]  /*6010*/  IMAD.U32 R13, R17.reuse, 0x10000, RZ ;  /* 0x00010000110d7824 */ /* 0x040fe200078e00ff */
[----:B------:R-:W-:Y:S01]  /*6020*/  PRMT R17, R17, 0x7632, R17 ;  /* 0x0000763211117816 */ /* 0x000fe20000000011 */
[----:B------:R-:W-:Y:S01]  /*6030*/  FFMA.FTZ R16, R75, R16, R44 ;  /* 0x000000104b107223 */ /* 0x000fe2000001002c */
[----:B------:R-:W-:Y:S01]  /*6040*/  PRMT R12, R47, 0x7632, R12 ;  /* 0x000076322f0c7816 */ /* 0x000fe2000000000c */
[----:B------:R-:W-:Y:S01]  /*6050*/  FFMA.FTZ R81, R74, R65, R81 ;  /* 0x000000414a517223 */ /* 0x000fe20000010051 */
[----:B------:R-:W-:Y:S01]  /*6060*/  SHF.L.U32 R78, R78, 0x10, RZ ;  /* 0x000000104e4e7819 */ /* 0x000fe200000006ff */
[----:B------:R-:W5:Y:S01]  /*6070*/  LDG.E.128 R44, desc[UR6][R112.64+0x3000] ;  /* 0x00300006702c7981 */ /* 0x000f62000c1e1d00 */
[----:B------:R-:W-:Y:S01]  /*6080*/  SHF.L.U32 R97, R17, 0x10, RZ ;  /* 0x0000001011617819 */ /* 0x000fe200000006ff */
[----:B------:R-:W-:-:S02]  /*6090*/  FFMA.FTZ R99, R72, R13, R81 ;  /* 0x0000000d48637223 */ /* 0x000fc40000010051 */
[----:B------:R-:W5:Y:S01]  /*60a0*/  LDG.E.128 R64, desc[UR6][R114.64+0x3000] ;  /* 0x0030000672407981 */ /* 0x000f62000c1e1d00 */
[--C-:B------:R-:W-:Y:S01]  /*60b0*/  FFMA.FTZ R81, R15, R78, R16.reuse ;  /* 0x0000004e0f517223 */ /* 0x100fe20000010010 */
[----:B------:R-:W-:Y:S01]  /*60c0*/  PRMT R16, R18, 0x7632, R16 ;  /* 0x0000763212107816 */ /* 0x000fe20000000010 */
[----:B------:R-:W-:Y:S01]  /*60d0*/  FFMA.FTZ R82, R82, R97, R99 ;  /* 0x0000006152527223 */ /* 0x000fe20000010063 */
[C---:B------:R-:W-:Y:S02]  /*60e0*/  PRMT R13, R79.reuse, 0x7632, R13 ;  /* 0x000076324f0d7816 */ /* 0x040fe4000000000d */
[----:B------:R-:W-:Y:S02]  /*60f0*/  SHF.L.U32 R17, R79, 0x10, RZ ;  /* 0x000000104f117819 */ /* 0x000fe400000006ff */
[----:B------:R-:W-:Y:S01]  /*6100*/  SHF.L.U32 R18, R18, 0x10, RZ ;  /* 0x0000001012127819 */ /* 0x000fe200000006ff */
[----:B------:R-:W5:Y:S01]  /*6110*/  LDG.E.128 R76, desc[UR6][R112.64+0x30000] ;  /* 0x03000006704c7981 */ /* 0x000f62000c1e1d00 */
[----:B------:R-:W-:Y:S01]  /*6120*/  IMAD.U32 R12, R12, 0x10000, RZ ;  /* 0x000100000c0c7824 */ /* 0x000fe200078e00ff */
[----:B------:R-:W-:-:S02]  /*6130*/  SHF.L.U32 R16, R16, 0x10, RZ ;  /* 0x0000001010107819 */ /* 0x000fc400000006ff */
[----:B------:R-:W-:Y:S01]  /*6140*/  FFMA.FTZ R18, R75, R18, R82 ;  /* 0x000000124b127223 */ /* 0x000fe20000010052 */
[----:B------:R-:W-:Y:S01]  /*6150*/  SHF.L.U32 R72, R13, 0x10, RZ ;  /* 0x000000100d487819 */ /* 0x000fe200000006ff */
[----:B------:R-:W-:Y:S01]  /*6160*/  FFMA.FTZ R74, R89, R12, R14 ;  /* 0x0000000c594a7223 */ /* 0x000fe2000001000e */
[----:B------:R-:W-:Y:S01]  /*6170*/  SHF.L.U32 R13, R19, 0x10, RZ ;  /* 0x00000010130d7819 */ /* 0x000fe200000006ff */
[----:B------:R-:W-:Y:S01]  /*6180*/  FFMA.FTZ R15, R15, R16, R18 ;  /* 0x000000100f0f7223 */ /* 0x000fe20000010012 */
[----:B------:R-:W-:Y:S01]  /*6190*/  SHF.L.U32 R14, R48, 0x10, RZ ;  /* 0x00000010300e7819 */ /* 0x000fe200000006ff */
[----:B------:R-:W-:Y:S01]  /*61a0*/  IMAD.U32 R75, R68, 0x10000, RZ ;  /* 0x00010000444b7824 */ /* 0x000fe200078e00ff */
[----:B------:R-:W-:Y:S02]  /*61b0*/  PRMT R48, R48, 0x7632, R48 ;  /* 0x0000763230307816 */ /* 0x000fe40000000030 */
[----:B------:R-:W-:Y:S01]  /*61c0*/  PRMT R68, R68, 0x7632, R68 ;  /* 0x0000763244447816 */ /* 0x000fe20000000044 */
[C---:B------:R-:W-:Y:S01]  /*61d0*/  FFMA.FTZ R12, R80.reuse, R13, R15 ;  /* 0x0000000d500c7223 */ /* 0x040fe2000001000f */
[----:B------:R-:W-:Y:S01]  /*61e0*/  PRMT R19, R19, 0x7632, R19 ;  /* 0x0000763213137816 */ /* 0x000fe20000000013 */
[----:B------:R-:W-:Y:S01]  /*61f0*/  FFMA.FTZ R17, R80, R17, R81 ;  /* 0x0000001150117223 */ /* 0x000fe20000010051 */
[----:B------:R-:W-:Y:S01]  /*6200*/  SHF.L.U32 R13, R48, 0x10, RZ ;  /* 0x00000010300d7819 */ /* 0x000fe200000006ff */
[----:B------:R-:W-:Y:S01]  /*6210*/  FFMA.FTZ R83, R75, R14, R83 ;  /* 0x0000000e4b537223 */ /* 0x000fe20000010053 */
[----:B------:R-:W-:-:S02]  /*6220*/  SHF.L.U32 R68, R68, 0x10, RZ ;  /* 0x0000001044447819 */ /* 0x000fc400000006ff */
[----:B------:R-:W-:Y:S02]  /*6230*/  PRMT R14, R49, 0x7632, R14 ;  /* 0x00007632310e7816 */ /* 0x000fe4000000000e */
[----:B------:R-:W-:Y:S01]  /*6240*/  SHF.L.U32 R80, R19, 0x10, RZ ;  /* 0x0000001013507819 */ /* 0x000fe200000006ff */
[----:B------:R-:W-:Y:S01]  /*6250*/  FFMA.FTZ R48, R68, R13, R83 ;  /* 0x0000000d44307223 */ /* 0x000fe20000010053 */
[----:B------:R-:W-:Y:S02]  /*6260*/  SHF.L.U32 R16, R49, 0x10, RZ ;  /* 0x0000001031107819 */ /* 0x000fe400000006ff */
[C---:B------:R-:W-:Y:S01]  /*6270*/  PRMT R81, R69.reuse, 0x7632, R81 ;  /* 0x0000763245517816 */ /* 0x040fe20000000051 */
[----:B------:R-:W-:Y:S02]  /*6280*/  IMAD.U32 R69, R69, 0x10000, RZ ;  /* 0x0001000045457824 */ /* 0x000fe400078e00ff */
[----:B------:R-:W-:Y:S01]  /*6290*/  FFMA.FTZ R80, R89, R80, R12 ;  /* 0x0000005059507223 */ /* 0x000fe2000001000c */
[----:B------:R-:W-:-:S02]  /*62a0*/  SHF.L.U32 R18, R14, 0x10, RZ ;  /* 0x000000100e127819 */ /* 0x000fc400000006ff */
[----:B------:R-:W5:Y:S01]  /*62b0*/  LDG.E.128 R12, desc[UR6][R112.64+0x6800] ;  /* 0x00680006700c7981 */ /* 0x000f62000c1e1d00 */
[--C-:B------:R-:W-:Y:S01]  /*62c0*/  FFMA.FTZ R16, R69, R16, R48.reuse ;  /* 0x0000001045107223 */ /* 0x100fe20000010030 */
[C---:B------:R-:W-:Y:S02]  /*62d0*/  PRMT R48, R40.reuse, 0x7632, R48 ;  /* 0x0000763228307816 */ /* 0x040fe40000000030 */
[----:B------:R-:W-:Y:S02]  /*62e0*/  SHF.L.U32 R81, R81, 0x10, RZ ;  /* 0x0000001051517819 */ /* 0x000fe400000006ff */
[----:B------:R-:W-:Y:S01]  /*62f0*/  SHF.L.U32 R40, R40, 0x10, RZ ;  /* 0x0000001028287819 */ /* 0x000fe200000006ff */
[----:B------:R-:W-:Y:S01]  /*6300*/  FFMA.FTZ R72, R89, R72, R17 ;  /* 0x0000004859487223 */ /* 0x000fe20000010011 */
[----:B------:R-:W-:Y:S01]  /*6310*/  SHF.L.U32 R17, R50, 0x10, RZ ;  /* 0x0000001032117819 */ /* 0x000fe200000006ff */
[----:B------:R-:W-:Y:S01]  /*6320*/  FFMA.FTZ R19, R81, R18, R16 ;  /* 0x0000001251137223 */ /* 0x000fe20000010010 */
[----:B------:R-:W-:Y:S01]  /*6330*/  SHF.L.U32 R49, R48, 0x10, RZ ;  /* 0x0000001030317819 */ /* 0x000fe200000006ff */
[----:B------:R-:W-:-:S02]  /*6340*/  IMAD.U32 R82, R70, 0x10000, RZ ;  /* 0x0001000046527824 */ /* 0x000fc400078e00ff */
[----:B------:R-:W-:Y:S01]  /*6350*/  FFMA.FTZ R83, R75, R40, R92 ;  /* 0x000000284b537223 */ /* 0x000fe2000001005c */
[----:B------:R-:W-:Y:S02]  /*6360*/  PRMT R50, R50, 0x7632, R50 ;  /* 0x0000763232327816 */ /* 0x000fe40000000032 */
        /* <DEDUP_REMOVED lines=8> */
[----:B------:R-:W-:-:S02]  /*63f0*/  SHF.L.U32 R50, R16, 0x10, RZ ;  /* 0x0000001010327819 */ /* 0x000fc400000006ff */
[----:B------:R-:W-:Y:S01]  /*6400*/  SHF.L.U32 R41, R42, 0x10, RZ ;  /* 0x000000102a297819 */ /* 0x000fe200000006ff */
[----:B------:R-:W-:Y:S02]  /*6410*/  FFMA.FTZ R48, R70, R17, R19 ;  /* 0x0000001146307223 */ /* 0x000fe40000010013 */
[----:B------:R-:W5:Y:S01]  /*6420*/  LDG.E.128 R16, desc[UR6][R112.64+0xa000] ;  /* 0x00a0000670107981 */ /* 0x000f62000c1e1d00 */
[----:B------:R-:W-:Y:S01]  /*6430*/  FFMA.FTZ R49, R81, R50, R92 ;  /* 0x0000003251317223 */ /* 0x000fe2000001005c */
[----:B------:R-:W-:Y:S02]  /*6440*/  PRMT R42, R42, 0x7632, R42 ;  /* 0x000076322a2a7816 */ /* 0x000fe4000000002a */
[----:B------:R-:W-:Y:S01]  /*6450*/  PRMT R83, R71, 0x7632, R83 ;  /* 0x0000763247537816 */ /* 0x000fe20000000053 */
[----:B------:R-:W-:Y:S01]  /*6460*/  FFMA.FTZ R49, R82, R41, R49 ;  /* 0x0000002952317223 */ /* 0x000fe20000010031 */
[----:B------:R-:W-:Y:S01]  /*6470*/  SHF.L.U32 R40, R51, 0x10, RZ ;  /* 0x0000001033287819 */ /* 0x000fe200000006ff */
[----:B------:R-:W-:Y:S01]  /*6480*/  IMAD.U32 R71, R71, 0x10000, RZ ;  /* 0x0001000047477824 */ /* 0x000fe200078e00ff */
[----:B------:R-:W-:-:S02]  /*6490*/  SHF.L.U32 R41, R42, 0x10, RZ ;  /* 0x000000102a297819 */ /* 0x000fc400000006ff */
[----:B------:R-:W-:Y:S01]  /*64a0*/  PRMT R51, R51, 0x7632, R51 ;  /* 0x0000763233337816 */ /* 0x000fe20000000033 */
[C---:B--2---:R-:W-:Y:S01]  /*64b0*/  IMAD.U32 R92, R20.reuse, 0x10000, RZ ;  /* 0x00010000145c7824 */ /* 0x044fe200078e00ff */
[----:B------:R-:W-:Y:S01]  /*64c0*/  PRMT R50, R20, 0x7632, R50 ;  /* 0x0000763214327816 */ /* 0x000fe20000000032 */
[----:B------:R-:W-:Y:S01]  /*64d0*/  FFMA.FTZ R40, R71, R40, R48 ;  /* 0x0000002847287223 */ /* 0x000fe20000010030 */
[----:B------:R-:W-:Y:S01]  /*64e0*/  SHF.L.U32 R20, R51, 0x10, RZ ;  /* 0x0000001033147819 */ /* 0x000fe200000006ff */
[----:B------:R-:W-:Y:S01]  /*64f0*/  FFMA.FTZ R48, R70, R41, R49 ;  /* 0x0000002946307223 */ /* 0x000fe20000010031 */
[----:B------:R-:W-:Y:S01]  /*6500*/  SHF.L.U32 R83, R83, 0x10, RZ ;  /* 0x0000001053537819 */ /* 0x000fe200000006ff */
[----:B------:R-:W-:Y:S01]  /*6510*/  FFMA.FTZ R91, R75, R92, R91 ;  /* 0x0000005c4b5b7223 */ /* 0x000fe2000001005b */
[----:B------:R-:W-:Y:S02]  /*6520*/  SHF.L.U32 R42, R43, 0x10, RZ ;  /* 0x000000102b2a7819 */ /* 0x000fe400000006ff */
[----:B------:R-:W-:Y:S01]  /*6530*/  SHF.L.U32 R41, R50, 0x10, RZ ;  /* 0x0000001032297819 */ /* 0x000fe200000006ff */
[----:B------:R-:W-:Y:S01]  /*6540*/  FFMA.FTZ R89, R83, R20, R40 ;  /* 0x0000001453597223 */ /* 0x000fe20000010028 */
[C---:B---3--:R-:W-:Y:S01]  /*6550*/  IMAD.U32 R51, R4.reuse, 0x10000, RZ ;  /* 0x0001000004337824 */ /* 0x048fe200078e00ff */
[----:B------:R-:W-:Y:S01]  /*6560*/  PRMT R49, R4, 0x7632, R49 ;  /* 0x0000763204317816 */ /* 0x000fe20000000031 */
[----:B------:R-:W-:Y:S01]  /*6570*/  FFMA.FTZ R48, R71, R42, R48 ;  /* 0x0000002a47307223 */ /* 0x000fe20000010030 */
[----:B------:R-:W-:Y:S01]  /*6580*/  PRMT R20, R43, 0x7632, R20 ;  /* 0x000076322b147816 */ /* 0x000fe20000000014 */
[----:B------:R-:W-:Y:S01]  /*6590*/  FFMA.FTZ R92, R68, R41, R91 ;  /* 0x00000029445c7223 */ /* 0x000fe2000001005b */
[C---:B------:R-:W-:Y:S01]  /*65a0*/  PRMT R4, R21.reuse, 0x7632, R4 ;  /* 0x0000763215047816 */ /* 0x040fe20000000004 */
[----:B------:R-:W2:Y:S01]  /*65b0*/  LDG.E.128 R40, desc[UR6][R112.64+0xd800] ;  /* 0x00d8000670287981 */ /* 0x000ea2000c1e1d00 */
[----:B------:R-:W-:-:S02]  /*65c0*/  SHF.L.U32 R50, R21, 0x10, RZ ;  /* 0x0000001015327819 */ /* 0x000fc400000006ff */
[----:B------:R-:W-:Y:S01]  /*65d0*/  SHF.L.U32 R4, R4, 0x10, RZ ;  /* 0x0000001004047819 */ /* 0x000fe200000006ff */
        /* <DEDUP_REMOVED lines=9> */
[----:B------:R-:W-:Y:S01]  /*6670*/  SHF.L.U32 R5, R22, 0x10, RZ ;  /* 0x0000001016057819 */ /* 0x000fe200000006ff */
[----:B------:R-:W3:Y:S01]  /*6680*/  LDG.E.128 R48, desc[UR6][R112.64+0x11000] ;  /* 0x0110000670307981 */ /* 0x000ee2000c1e1d00 */
[----:B------:R-:W-:Y:S01]  /*6690*/  SHF.L.U32 R20, R4, 0x10, RZ ;  /* 0x0000001004147819 */ /* 0x000fe200000006ff */
[----:B------:R-:W-:Y:S01]  /*66a0*/  FFMA.FTZ R98, R69, R92, R98 ;  /* 0x0000005c45627223 */ /* 0x000fe20000010062 */
[----:B------:R-:W-:Y:S01]  /*66b0*/  PRMT R22, R22, 0x7632, R22 ;  /* 0x0000763216167816 */ /* 0x000fe20000000016 */
[----:B------:R-:W-:Y:S01]  /*66c0*/  FFMA.FTZ R21, R82, R5, R21 ;  /* 0x0000000552157223 */ /* 0x000fe20000010015 */
[C---:B------:R-:W-:Y:S01]  /*66d0*/  SHF.L.U32 R97, R8.reuse, 0x10, RZ ;  /* 0x0000001008617819 */ /* 0x040fe200000006ff */
[----:B------:R-:W-:Y:S01]  /*66e0*/  FFMA.FTZ R91, R81, R20, R98 ;  /* 0x00000014515b7223 */ /* 0x000fe20000010062 */
[----:B------:R-:W-:Y:S01]  /*66f0*/  PRMT R20, R8, 0x7632, R20 ;  /* 0x0000763208147816 */ /* 0x000fe20000000014 */
[----:B------:R-:W-:Y:S01]  /*6700*/  IMAD.U32 R5, R22, 0x10000, RZ ;  /* 0x0001000016057824 */ /* 0x000fe200078e00ff */
[----:B------:R-:W-:-:S02]  /*6710*/  PRMT R4, R23, 0x7632, R4 ;  /* 0x0000763217047816 */ /* 0x000fc40000000004 */
[----:B------:R-:W-:Y:S02]  /*6720*/  SHF.L.U32 R92, R23, 0x10, RZ ;  /* 0x00000010175c7819 */ /* 0x000fe400000006ff */
[C---:B------:R-:W-:Y:S02]  /*6730*/  SHF.L.U32 R23, R6.reuse, 0x10, RZ ;  /* 0x0000001006177819 */ /* 0x040fe400000006ff */
[----:B------:R-:W-:Y:S01]  /*6740*/  PRMT R8, R6, 0x7632, R8 ;  /* 0x0000763206087816 */ /* 0x000fe20000000008 */
[--C-:B------:R-:W-:Y:S01]  /*6750*/  FFMA.FTZ R97, R75, R97, R94.reuse ;  /* 0x000000614b617223 */ /* 0x100fe2000001005e */
[----:B------:R-:W-:Y:S01]  /*6760*/  SHF.L.U32 R99, R20, 0x10, RZ ;  /* 0x0000001014637819 */ /* 0x000fe200000006ff */
[----:B------:R-:W-:Y:S01]  /*6770*/  FFMA.FTZ R6, R70, R5, R21 ;  /* 0x0000000546067223 */ /* 0x000fe20000010015 */
[----:B------:R-:W-:Y:S01]  /*6780*/  SHF.L.U32 R5, R8, 0x10, RZ ;  /* 0x0000001008057819 */ /* 0x000fe200000006ff */
[----:B------:R-:W-:Y:S01]  /*6790*/  FFMA.FTZ R91, R82, R23, R91 ;  /* 0x00000017525b7223 */ /* 0x000fe2000001005b */
[C---:B------:R-:W-:Y:S01]  /*67a0*/  PRMT R94, R9.reuse, 0x7632, R94 ;  /* 0x00007632095e7816 */ /* 0x040fe2000000005e */
[----:B------:R-:W-:Y:S01]  /*67b0*/  FFMA.FTZ R100, R68, R99, R97 ;  /* 0x0000006344647223 */ /* 0x000fe20000010061 */
[----:B------:R-:W-:Y:S01]  /*67c0*/  SHF.L.U32 R98, R9, 0x10, RZ ;  /* 0x0000001009627819 */ /* 0x000fe200000006ff */
[C---:B------:R-:W-:Y:S01]  /*67d0*/  IMAD.U32 R8, R7.reuse, 0x10000, RZ ;  /* 0x0001000007087824 */ /* 0x040fe200078e00ff */
        /* <DEDUP_REMOVED lines=8> */
[----:B------:R-:W-:Y:S01]  /*6860*/  SHF.L.U32 R7, R10, 0x10, RZ ;  /* 0x000000100a077819 */ /* 0x000fe200000006ff */
[----:B------:R-:W-:Y:S01]  /*6870*/  FFMA.FTZ R9, R81, R94, R98 ;  /* 0x0000005e51097223 */ /* 0x000fe20000010062 */
[C---:B----4-:R-:W-:Y:S01]  /*6880*/  PRMT R8, R24.reuse, 0x7632, R8 ;  /* 0x0000763218087816 */ /* 0x050fe20000000008 */
[----:B------:R-:W-:Y:S01]  /*6890*/  IMAD.U32 R24, R24, 0x10000, RZ ;  /* 0x0001000018187824 */ /* 0x000fe200078e00ff */
[----:B------:R-:W-:Y:S01]  /*68a0*/  PRMT R10, R10, 0x7632, R10 ;  /* 0x000076320a0a7816 */ /* 0x000fe2000000000a */
[----:B------:R-:W-:Y:S01]  /*68b0*/  FFMA.FTZ R91, R83, R6, R5 ;  /* 0x00000006535b7223 */ /* 0x000fe20000010005 */
[----:B------:R-:W-:Y:S01]  /*68c0*/  SHF.L.U32 R5, R8, 0x10, RZ ;  /* 0x0000001008057819 */ /* 0x000fe200000006ff */
[----:B------:R-:W-:Y:S01]  /*68d0*/  FFMA.FTZ R97, R82, R7, R9 ;  /* 0x0000000752617223 */ /* 0x000fe20000010009 */
[----:B------:R-:W-:Y:S01]  /*68e0*/  FFMA.FTZ R93, R75, R24, R93 ;  /* 0x000000184b5d7223 */ /* 0x000fe2000001005d */
[----:B------:R-:W-:-:S02]  /*68f0*/  SHF.L.U32 R4, R4, 0x10, RZ ;  /* 0x0000001004047819 */ /* 0x000fc400000006ff */
[----:B------:R-:W-:Y:S01]  /*6900*/  SHF.L.U32 R9, R10, 0x10, RZ ;  /* 0x000000100a097819 */ /* 0x000fe200000006ff */
[----:B------:R-:W-:Y:S01]  /*6910*/  FFMA.FTZ R98, R68, R5, R93 ;  /* 0x0000000544627223 */ /* 0x000fe2000001005d */
[C---:B------:R-:W-:Y:S02]  /*6920*/  PRMT R8, R25.reuse, 0x7632, R8 ;  /* 0x0000763219087816 */ /* 0x040fe40000000008 */
[----:B------:R-:W-:Y:S01]  /*6930*/  SHF.L.U32 R24, R25, 0x10, RZ ;  /* 0x0000001019187819 */ /* 0x000fe200000006ff */
[----:B------:R-:W-:Y:S01]  /*6940*/  FFMA.FTZ R92, R83, R4, R92 ;  /* 0x00000004535c7223 */ /* 0x000fe2000001005c */
[----:B------:R-:W-:Y:S01]  /*6950*/  FFMA.FTZ R10, R70, R9, R97 ;  /* 0x00000009460a7223 */ /* 0x000fe20000010061 */
[----:B------:R-:W4:Y:S01]  /*6960*/  LDG.E.128 R4, desc[UR6][R112.64+0x18000] ;  /* 0x0180000670047981 */ /* 0x000f22000c1e1d00 */
[----:B------:R-:W-:Y:S01]  /*6970*/  SHF.L.U32 R94, R8, 0x10, RZ ;  /* 0x00000010085e7819 */ /* 0x000fe200000006ff */
[----:B------:R-:W-:Y:S01]  /*6980*/  FFMA.FTZ R24, R69, R24, R98 ;  /* 0x0000001845187223 */ /* 0x000fe20000010062 */
[----:B-----5:R-:W-:-:S02]  /*6990*/  SHF.L.U32 R97, R32, 0x10, RZ ;  /* 0x0000001020617819 */ /* 0x020fc400000006ff */
[----:B------:R-:W-:Y:S01]  /*69a0*/  PRMT R32, R32, 0x7632, R32 ;  /* 0x0000763220207816 */ /* 0x000fe20000000020 */
        /* <DEDUP_REMOVED lines=8> */
[----:B------:R-:W-:Y:S01]  /*6a30*/  PRMT R24, R11, 0x7632, R24 ;  /* 0x000076320b187816 */ /* 0x000fe20000000018 */
[----:B------:R-:W-:Y:S01]  /*6a40*/  FFMA.FTZ R100, R68, R97, R99 ;  /* 0x0000006144647223 */ /* 0x000fe20000010063 */
[----:B------:R-:W5:Y:S01]  /*6a50*/  LDG.E.128 R8, desc[UR6][R112.64+0x1b800] ;  /* 0x01b8000670087981 */ /* 0x000f62000c1e1d00 */
[----:B------:R-:W-:-:S02]  /*6a60*/  PRMT R32, R33, 0x7632, R32 ;  /* 0x0000763221207816 */ /* 0x000fc40000000020 */
[----:B------:R-:W-:Y:S01]  /*6a70*/  SHF.L.U32 R98, R33, 0x10, RZ ;  /* 0x0000001021627819 */ /* 0x000fe200000006ff */
[----:B------:R-:W-:Y:S01]  /*6a80*/  IMAD.U32 R25, R26, 0x10000, RZ ;  /* 0x000100001a197824 */ /* 0x000fe200078e00ff */
[----:B------:R-:W-:-:S03]  /*6a90*/  SHF.L.U32 R32, R32, 0x10, RZ ;  /* 0x0000001020207819 */ /* 0x000fc600000006ff */
[----:B------:R-:W-:Y:S01]  /*6aa0*/  FFMA.FTZ R98, R69, R98, R100 ;  /* 0x0000006245627223 */ /* 0x000fe20000010064 */
[----:B------:R-:W-:Y:S01]  /*6ab0*/  FFMA.FTZ R26, R70, R25, R93 ;  /* 0x00000019461a7223 */ /* 0x000fe2000001005d */
[----:B------:R-:W-:Y:S02]  /*6ac0*/  SHF.L.U32 R24, R24, 0x10, RZ ;  /* 0x0000001018187819 */ /* 0x000fe400000006ff */
[C---:B------:R-:W-:Y:S01]  /*6ad0*/  PRMT R25, R34.reuse, 0x7632, R25 ;  /* 0x0000763222197816 */ /* 0x040fe20000000019 */
[----:B------:R-:W-:Y:S01]  /*6ae0*/  FFMA.FTZ R93, R81, R32, R98 ;  /* 0x00000020515d7223 */ /* 0x000fe20000010062 */
[----:B------:R-:W-:Y:S01]  /*6af0*/  SHF.L.U32 R33, R34, 0x10, RZ ;  /* 0x0000001022217819 */ /* 0x000fe200000006ff */
[----:B------:R-:W-:Y:S01]  /*6b00*/  FFMA.FTZ R88, R83, R24, R94 ;  /* 0x0000001853587223 */ /* 0x000fe2000001005e */
[----:B------:R-:W-:Y:S01]  /*6b10*/  PRMT R34, R52, 0x7632, R34 ;  /* 0x0000763234227816 */ /* 0x000fe20000000022 */
[----:B------:R-:W-:Y:S01]  /*6b20*/  IMAD.U32 R25, R25, 0x10000, RZ ;  /* 0x0001000019197824 */ /* 0x000fe200078e00ff */
[----:B------:R-:W-:Y:S01]  /*6b30*/  SHF.L.U32 R24, R27, 0x10, RZ ;  /* 0x000000101b187819 */ /* 0x000fe200000006ff */
[----:B------:R-:W-:Y:S01]  /*6b40*/  FFMA.FTZ R33, R82, R33, R93 ;  /* 0x0000002152217223 */ /* 0x000fe2000001005d */
[----:B------:R-:W-:-:S03]  /*6b50*/  SHF.L.U32 R52, R52, 0x10, RZ ;  /* 0x0000001034347819 */ /* 0x000fc600000006ff */
[----:B------:R-:W-:Y:S01]  /*6b60*/  FFMA.FTZ R32, R70, R25, R33 ;  /* 0x0000001946207223 */ /* 0x000fe20000010021 */
[----:B------:R-:W-:Y:S01]  /*6b70*/  SHF.L.U32 R25, R34, 0x10, RZ ;  /* 0x0000001022197819 */ /* 0x000fe200000006ff */
[----:B------:R-:W-:Y:S01]  /*6b80*/  FFMA.FTZ R24, R71, R24, R26 ;  /* 0x0000001847187223 */ /* 0x000fe2000001001a */
[----:B------:R-:W-:Y:S01]  /*6b90*/  FFMA.FTZ R95, R75, R52, R95 ;  /* 0x000000344b5f7223 */ /* 0x000fe2000001005f */
[----:B------:R-:W-:Y:S02]  /*6ba0*/  SHF.L.U32 R26, R35, 0x10, RZ ;  /* 0x00000010231a7819 */ /* 0x000fe400000006ff */
[----:B------:R-:W-:Y:S01]  /*6bb0*/  SHF.L.U32 R34, R53, 0x10, RZ ;  /* 0x0000001035227819 */ /* 0x000fe200000006ff */
[----:B------:R-:W-:Y:S02]  /*6bc0*/  FFMA.FTZ R52, R68, R25, R95 ;  /* 0x0000001944347223 */ /* 0x000fe4000001005f */
[--C-:B------:R-:W-:Y:S01]  /*6bd0*/  FFMA.FTZ R93, R71, R26, R32.reuse ;  /* 0x0000001a475d7223 */ /* 0x100fe20000010020 */
[----:B------:R-:W-:Y:S01]  /*6be0*/  PRMT R32, R53, 0x7632, R32 ;  /* 0x0000763235207816 */ /* 0x000fe20000000020 */
[----:B------:R-:W-:Y:S01]  /*6bf0*/  FFMA.FTZ R34, R69, R34, R52 ;  /* 0x0000002245227223 */ /* 0x000fe20000010034 */
[----:B------:R-:W-:-:S02]  /*6c00*/  SHF.L.U32 R52, R60, 0x10, RZ ;  /* 0x000000103c347819 */ /* 0x000fc400000006ff */
[----:B------:R-:W-:Y:S02]  /*6c10*/  PRMT R27, R27, 0x7632, R27 ;  /* 0x000076321b1b7816 */ /* 0x000fe4000000001b */
[----:B------:R-:W-:Y:S02]  /*6c20*/  PRMT R60, R60, 0x7632, R60 ;  /* 0x000076323c3c7816 */ /* 0x000fe4000000003c */
[----:B------:R-:W-:Y:S02]  /*6c30*/  PRMT R35, R35, 0x7632, R35 ;  /* 0x0000763223237816 */ /* 0x000fe40000000023 */
[----:B------:R-:W-:Y:S01]  /*6c40*/  SHF.L.U32 R32, R32, 0x10, RZ ;  /* 0x0000001020207819 */ /* 0x000fe200000006ff */
[----:B------:R-:W-:Y:S01]  /*6c50*/  IMAD.U32 R94, R27, 0x10000, RZ ;  /* 0x000100001b5e7824 */ /* 0x000fe200078e00ff */
[----:B------:R-:W-:Y:S01]  /*6c60*/  SHF.L.U32 R26, R35, 0x10, RZ ;  /* 0x00000010231a7819 */ /* 0x000fe200000006ff */
[----:B------:R-:W-:Y:S01]  /*6c70*/  FFMA.FTZ R73, R75, R52, R73 ;  /* 0x000000344b497223 */ /* 0x000fe20000010049 */
[----:B------:R-:W-:Y:S01]  /*6c80*/  SHF.L.U32 R25, R54, 0x10, RZ ;  /* 0x0000001036197819 */ /* 0x000fe200000006ff */
[----:B------:R-:W-:-:S02]  /*6c90*/  IMAD.U32 R33, R60, 0x10000, RZ ;  /* 0x000100003c217824 */ /* 0x000fc400078e00ff */
[----:B------:R-:W-:Y:S01]  /*6ca0*/  FFMA.FTZ R27, R81, R32, R34 ;  /* 0x00000020511b7223 */ /* 0x000fe20000010022 */
[----:B------:R-:W-:Y:S01]  /*6cb0*/  PRMT R54, R54, 0x7632, R54 ;  /* 0x0000763236367816 */ /* 0x000fe20000000036 */
[C-C-:B------:R-:W-:Y:S01]  /*6cc0*/  FFMA.FTZ R94, R83.reuse, R94, R24.reuse ;  /* 0x0000005e535e7223 */ /* 0x140fe20000010018 */
[----:B------:R-:W-:Y:S01]  /*6cd0*/  FFMA.FTZ R34, R68, R33, R73 ;  /* 0x0000002144227223 */ /* 0x000fe20000010049 */
[----:B------:R-:W-:Y:S01]  /*6ce0*/  FFMA.FTZ R93, R83, R26, R93 ;  /* 0x0000001a535d7223 */ /* 0x000fe2000001005d */
[----:B------:R-:W-:Y:S01]  /*6cf0*/  FFMA.FTZ R27, R82, R25, R27 ;  /* 0x00000019521b7223 */ /* 0x000fe2000001001b */
[----:B------:R-:W-:Y:S02]  /*6d00*/  SHF.L.U32 R33, R84, 0x10, RZ ;  /* 0x0000001054217819 */ /* 0x000fe400000006ff */
[----:B------:R-:W-:Y:S02]  /*6d10*/  SHF.L.U32 R25, R54, 0x10, RZ ;  /* 0x0000001036197819 */ /* 0x000fe400000006ff */
[----:B------:R-:W-:-:S02]  /*6d20*/  PRMT R24, R61, 0x7632, R24 ;  /* 0x000076323d187816 */ /* 0x000fc40000000018 */
[----:B------:R-:W-:Y:S02]  /*6d30*/  SHF.L.U32 R26, R61, 0x10, RZ ;  /* 0x000000103d1a7819 */ /* 0x000fe400000006ff */
[----:B------:R-:W-:Y:S01]  /*6d40*/  PRMT R84, R84, 0x7632, R84 ;  /* 0x0000763254547816 */ /* 0x000fe20000000054 */
[----:B------:R-:W-:Y:S01]  /*6d50*/  FFMA.FTZ R35, R75, R33, R96 ;  /* 0x000000214b237223 */ /* 0x000fe20000010060 */
[----:B------:R-:W-:Y:S01]  /*6d60*/  FFMA.FTZ R54, R70, R25, R27 ;  /* 0x0000001946367223 */ /* 0x000fe2000001001b */
[----:B------:R-:W-:Y:S02]  /*6d70*/  IMAD.U32 R32, R24, 0x10000, RZ ;  /* 0x0001000018207824 */ /* 0x000fe400078e00ff */
[----:B------:R-:W-:Y:S01]  /*6d80*/  FFMA.FTZ R34, R69, R26, R34 ;  /* 0x0000001a45227223 */ /* 0x000fe20000010022 */
[----:B------:R-:W-:Y:S01]  /*6d90*/  SHF.L.U32 R33, R84, 0x10, RZ ;  /* 0x0000001054217819 */ /* 0x000fe200000006ff */
[----:B------:R-:W5:Y:S01]  /*6da0*/  LDG.E.128 R24, desc[UR6][R112.64+0x1f000] ;  /* 0x01f0000670187981 */ /* 0x000f62000c1e1d00 */
[----:B------:R-:W-:-:S02]  /*6db0*/  PRMT R52, R55, 0x7632, R52 ;  /* 0x0000763237347816 */ /* 0x000fc40000000034 */
[----:B------:R-:W-:Y:S01]  /*6dc0*/  SHF.L.U32 R60, R55, 0x10, RZ ;  /* 0x00000010373c7819 */ /* 0x000fe200000006ff */
[----:B------:R-:W-:Y:S01]  /*6dd0*/  FFMA.FTZ R55, R81, R32, R34 ;  /* 0x0000002051377223 */ /* 0x000fe20000010022 */
[----:B------:R-:W-:Y:S01]  /*6de0*/  FFMA.FTZ R98, R68, R33, R35 ;  /* 0x0000002144627223 */ /* 0x000fe20000010023 */
[C---:B------:R-:W-:Y:S01]  /*6df0*/  PRMT R61, R85.reuse, 0x7632, R61 ;  /* 0x00007632553d7816 */ /* 0x040fe2000000003d */
[----:B------:R-:W5:Y:S01]  /*6e00*/  LDG.E.128 R32, desc[UR6][R112.64+0x22800] ;  /* 0x0228000670207981 */ /* 0x000f62000c1e1d00 */
[----:B------:R-:W-:Y:S02]  /*6e10*/  SHF.L.U32 R84, R85, 0x10, RZ ;  /* 0x0000001055547819 */ /* 0x000fe400000006ff */
[C---:B------:R-:W-:Y:S02]  /*6e20*/  SHF.L.U32 R53, R62.reuse, 0x10, RZ ;  /* 0x000000103e357819 */ /* 0x040fe400000006ff */
[----:B------:R-:W-:Y:S01]  /*6e30*/  PRMT R62, R62, 0x7632, R62 ;  /* 0x000076323e3e7816 */ /* 0x000fe2000000003e */
[----:B------:R-:W-:Y:S01]  /*6e40*/  FFMA.FTZ R84, R69, R84, R98 ;  /* 0x0000005445547223 */ /* 0x000fe20000010062 */
[----:B------:R-:W-:Y:S01]  /*6e50*/  SHF.L.U32 R96, R61, 0x10, RZ ;  /* 0x000000103d607819 */ /* 0x000fe200000006ff */
[----:B------:R-:W-:Y:S01]  /*6e60*/  FFMA.FTZ R61, R82, R53, R55 ;  /* 0x00000035523d7223 */ /* 0x000fe20000010037 */
[----:B------:R-:W-:Y:S01]  /*6e70*/  PRMT R73, R86, 0x7632, R73 ;  /* 0x0000763256497816 */ /* 0x000fe20000000049 */
[----:B------:R-:W-:Y:S01]  /*6e80*/  IMAD.U32 R53, R62, 0x10000, RZ ;  /* 0x000100003e357824 */ /* 0x000fe200078e00ff */
[----:B------:R-:W-:Y:S01]  /*6e90*/  SHF.L.U32 R85, R86, 0x10, RZ ;  /* 0x0000001056557819 */ /* 0x000fe200000006ff */
[----:B------:R-:W-:Y:S01]  /*6ea0*/  FFMA.FTZ R95, R81, R96, R84 ;  /* 0x00000060515f7223 */ /* 0x000fe20000010054 */
[----:B------:R-:W-:Y:S01]  /*6eb0*/  FFMA.FTZ R54, R71, R60, R54 ;  /* 0x0000003c47367223 */ /* 0x000fe20000010036 */
[----:B------:R-:W-:Y:S01]  /*6ec0*/  SHF.L.U32 R52, R52, 0x10, RZ ;  /* 0x0000001034347819 */ /* 0x000fe200000006ff */
[----:B------:R-:W-:Y:S01]  /*6ed0*/  FFMA.FTZ R62, R70, R53, R61 ;  /* 0x00000035463e7223 */ /* 0x000fe2000001003d */
[----:B------:R-:W-:Y:S01]  /*6ee0*/  SHF.L.U32 R60, R63, 0x10, RZ ;  /* 0x000000103f3c7819 */ /* 0x000fe200000006ff */
[----:B------:R-:W-:Y:S01]  /*6ef0*/  FFMA.FTZ R85, R82, R85, R95 ;  /* 0x0000005552557223 */ /* 0x000fe2000001005f */
[----:B------:R-:W-:-:S02]  /*6f00*/  SHF.L.U32 R73, R73, 0x10, RZ ;  /* 0x0000001049497819 */ /* 0x000fc400000006ff */
[----:B------:R-:W-:Y:S02]  /*6f10*/  PRMT R55, R63, 0x7632, R55 ;  /* 0x000076323f377816 */ /* 0x000fe40000000037 */
[C---:B------:R-:W-:Y:S01]  /*6f20*/  SHF.L.U32 R96, R28.reuse, 0x10, RZ ;  /* 0x000000101c607819 */ /* 0x040fe200000006ff */
[----:B------:R-:W-:Y:S01]  /*6f30*/  FFMA.FTZ R84, R83, R52, R54 ;  /* 0x0000003453547223 */ /* 0x000fe20000010036 */
[----:B------:R-:W-:Y:S01]  /*6f40*/  PRMT R28, R28, 0x7632, R28 ;  /* 0x000076321c1c7816 */ /* 0x000fe2000000001c */
[----:B------:R-:W-:Y:S01]  /*6f50*/  FFMA.FTZ R60, R71, R60, R62 ;  /* 0x0000003c473c7223 */ /* 0x000fe2000001003e */
[----:B------:R-:W-:Y:S01]  /*6f60*/  SHF.L.U32 R54, R87, 0x10, RZ ;  /* 0x0000001057367819 */ /* 0x000fe200000006ff */
[----:B------:R-:W-:Y:S01]  /*6f70*/  FFMA.FTZ R62, R70, R73, R85 ;  /* 0x00000049463e7223 */ /* 0x000fe20000010055 */
[----:B------:R-:W-:Y:S02]  /*6f80*/  IMAD.U32 R52, R55, 0x10000, RZ ;  /* 0x0001000037347824 */ /* 0x000fe400078e00ff */
[----:B------:R-:W-:Y:S01]  /*6f90*/  FFMA.FTZ R61, R75, R96, R3 ;  /* 0x000000604b3d7223 */ /* 0x000fe20000010003 */
[----:B------:R-:W-:Y:S01]  /*6fa0*/  SHF.L.U32 R3, R28, 0x10, RZ ;  /* 0x000000101c037819 */ /* 0x000fe200000006ff */
[----:B------:R-:W-:Y:S01]  /*6fb0*/  FFMA.FTZ R86, R71, R54, R62 ;  /* 0x0000003647567223 */ /* 0x000fe2000001003e */
[--C-:B------:R-:W-:Y:S01]  /*6fc0*/  FFMA.FTZ R73, R83, R52, R60.reuse ;  /* 0x0000003453497223 */ /* 0x100fe2000001003c */
[C---:B------:R-:W-:Y:S01]  /*6fd0*/  SHF.L.U32 R62, R56.reuse, 0x10, RZ ;  /* 0x00000010383e7819 */ /* 0x040fe200000006ff */
[C---:B------:R-:W-:Y:S01]  /*6fe0*/  IMAD.U32 R28, R29.reuse, 0x10000, RZ ;  /* 0x000100001d1c7824 */ /* 0x040fe200078e00ff */
        /* <DEDUP_REMOVED lines=8> */
[----:B------:R-:W-:-:S02]  /*7070*/  SHF.L.U32 R56, R29, 0x10, RZ ;  /* 0x000000101d387819 */ /* 0x000fc400000006ff */
[C---:B------:R-:W-:Y:S01]  /*7080*/  SHF.L.U32 R96, R57.reuse, 0x10, RZ ;  /* 0x0000001039607819 */ /* 0x040fe200000006ff */
[----:B------:R-:W-:Y:S01]  /*7090*/  FFMA.FTZ R98, R68, R3, R61 ;  /* 0x0000000344627223 */ /* 0x000fe2000001003d */
[----:B------:R-:W-:Y:S01]  /*70a0*/  PRMT R57, R57, 0x7632, R57 ;  /* 0x0000763239397816 */ /* 0x000fe20000000039 */
[----:B------:R-:W5:Y:S01]  /*70b0*/  LDG.E.128 R60, desc[UR6][R112.64+0x29800] ;  /* 0x02980006703c7981 */ /* 0x000f62000c1e1d00 */
[----:B------:R-:W-:Y:S01]  /*70c0*/  SHF.L.U32 R28, R87, 0x10, RZ ;  /* 0x00000010571c7819 */ /* 0x000fe200000006ff */
[----:B------:R-:W-:Y:S01]  /*70d0*/  FFMA.FTZ R85, R81, R56, R74 ;  /* 0x0000003851557223 */ /* 0x000fe2000001004a */
[C---:B------:R-:W-:Y:S01]  /*70e0*/  IMAD.U32 R29, R30.reuse, 0x10000, RZ ;  /* 0x000100001e1d7824 */ /* 0x040fe200078e00ff */
[----:B------:R-:W-:Y:S01]  /*70f0*/  SHF.L.U32 R56, R57, 0x10, RZ ;  /* 0x0000001039387819 */ /* 0x000fe200000006ff */
[----:B------:R-:W-:Y:S01]  /*7100*/  FFMA.FTZ R96, R69, R96, R98 ;  /* 0x0000006045607223 */ /* 0x000fe20000010062 */
[----:B------:R-:W-:Y:S01]  /*7110*/  PRMT R30, R30, 0x7632, R30 ;  /* 0x000076321e1e7816 */ /* 0x000fe2000000001e */
[----:B------:R-:W-:Y:S01]  /*7120*/  FFMA.FTZ R3, R83, R28, R86 ;  /* 0x0000001c53037223 */ /* 0x000fe20000010056 */
[C---:B------:R-:W-:Y:S01]  /*7130*/  PRMT R74, R31.reuse, 0x7632, R74 ;  /* 0x000076321f4a7816 */ /* 0x040fe2000000004a */
[----:B------:R-:W-:Y:S01]  /*7140*/  FFMA.FTZ R85, R82, R29, R85 ;  /* 0x0000001d52557223 */ /* 0x000fe20000010055 */
[----:B------:R-:W-:Y:S01]  /*7150*/  SHF.L.U32 R28, R31, 0x10, RZ ;  /* 0x000000101f1c7819 */ /* 0x000fe200000006ff */
[----:B------:R-:W-:Y:S01]  /*7160*/  FFMA.FTZ R57, R81, R56, R96 ;  /* 0x0000003851397223 */ /* 0x000fe20000010060 */
[----:B------:R-:W-:-:S02]  /*7170*/  SHF.L.U32 R31, R58, 0x10, RZ ;  /* 0x000000103a1f7819 */ /* 0x000fc400000006ff */
[----:B------:R-:W-:Y:S01]  /*7180*/  SHF.L.U32 R29, R30, 0x10, RZ ;  /* 0x000000101e1d7819 */ /* 0x000fe200000006ff */
[C---:B------:R-:W-:Y:S01]  /*7190*/  IMAD.U32 R56, R36.reuse, 0x10000, RZ ;  /* 0x0001000024387824 */ /* 0x040fe200078e00ff */
[----:B------:R-:W-:Y:S01]  /*71a0*/  PRMT R30, R36, 0x7632, R30 ;  /* 0x00007632241e7816 */ /* 0x000fe2000000001e */
[----:B------:R-:W-:Y:S01]  /*71b0*/  FFMA.FTZ R31, R82, R31, R57 ;  /* 0x0000001f521f7223 */ /* 0x000fe20000010039 */
[----:B------:R-:W-:Y:S01]  /*71c0*/  PRMT R58, R58, 0x7632, R58 ;  /* 0x000076323a3a7816 */ /* 0x000fe2000000003a */
[----:B------:R-:W-:Y:S01]  /*71d0*/  FFMA.FTZ R36, R70, R29, R85 ;  /* 0x0000001d46247223 */ /* 0x000fe20000010055 */
[----:B------:R-:W-:Y:S01]  /*71e0*/  SHF.L.U32 R57, R30, 0x10, RZ ;  /* 0x000000101e397819 */ /* 0x000fe200000006ff */
[----:B------:R-:W-:Y:S01]  /*71f0*/  FFMA.FTZ R85, R75, R56, R72 ;  /* 0x000000384b557223 */ /* 0x000fe20000010048 */
[----:B------:R-:W-:Y:S02]  /*7200*/  SHF.L.U32 R29, R58, 0x10, RZ ;  /* 0x000000103a1d7819 */ /* 0x000fe400000006ff */
[C---:B------:R-:W-:Y:S01]  /*7210*/  PRMT R30, R37.reuse, 0x7632, R30 ;  /* 0x00007632251e7816 */ /* 0x040fe2000000001e */
[----:B------:R-:W-:Y:S01]  /*7220*/  FFMA.FTZ R72, R68, R57, R85 ;  /* 0x0000003944487223 */ /* 0x000fe20000010055 */
[----:B------:R-:W-:-:S02]  /*7230*/  SHF.L.U32 R58, R37, 0x10, RZ ;  /* 0x00000010253a7819 */ /* 0x000fc400000006ff */
[----:B------:R-:W-:-:S03]  /*7240*/  SHF.L.U32 R86, R30, 0x10, RZ ;  /* 0x000000101e567819 */ /* 0x000fc600000006ff */
[----:B------:R-:W-:Y:S01]  /*7250*/  FFMA.FTZ R58, R69, R58, R72 ;  /* 0x0000003a453a7223 */ /* 0x000fe20000010048 */
[----:B------:R-:W-:Y:S01]  /*7260*/  FFMA.FTZ R36, R71, R28, R36 ;  /* 0x0000001c47247223 */ /* 0x000fe20000010024 */
[----:B------:R-:W-:Y:S01]  /*7270*/  FFMA.FTZ R56, R70, R29, R31 ;  /* 0x0000001d46387223 */ /* 0x000fe2000001001f */
[----:B------:R-:W-:Y:S01]  /*7280*/  SHF.L.U32 R37, R38, 0x10, RZ ;  /* 0x0000001026257819 */ /* 0x000fe200000006ff */
[----:B------:R-:W5:Y:S01]  /*7290*/  LDG.E.128 R28, desc[UR6][R112.64+0x2d000] ;  /* 0x02d00006701c7981 */ /* 0x000f62000c1e1d00 */
[----:B------:R-:W-:Y:S01]  /*72a0*/  FFMA.FTZ R57, R81, R86, R58 ;  /* 0x0000005651397223 */ /* 0x000fe2000001003a */
[C---:B------:R-:W-:Y:S01]  /*72b0*/  IMAD.U32 R72, R59.reuse, 0x10000, RZ ;  /* 0x000100003b487824 */ /* 0x040fe200078e00ff */
[----:B------:R-:W-:Y:S02]  /*72c0*/  PRMT R85, R59, 0x7632, R85 ;  /* 0x000076323b557816 */ /* 0x000fe40000000055 */
[----:B------:R-:W-:Y:S01]  /*72d0*/  FFMA.FTZ R95, R82, R37, R57 ;  /* 0x00000025525f7223 */ /* 0x000fe20000010039 */
[----:B------:R-:W-:-:S02]  /*72e0*/  FFMA.FTZ R72, R71, R72, R56 ;  /* 0x0000004847487223 */ /* 0x000fc40000010038 */
[----:B------:R-:W5:Y:S01]  /*72f0*/  LDG.E.128 R56, desc[UR6][R112.64+0x30800] ;  /* 0x0308000670387981 */ /* 0x000f62000c1e1d00 */
[----:B------:R-:W-:Y:S02]  /*7300*/  PRMT R38, R38, 0x7632, R38 ;  /* 0x0000763226267816 */ /* 0x000fe40000000026 */
[----:B------:R-:W-:Y:S02]  /*7310*/  SHF.L.U32 R100, R44, 0x10, RZ ;  /* 0x000000102c647819 */ /* 0x000fe400000006ff */
[----:B------:R-:W-:Y:S02]  /*7320*/  SHF.L.U32 R87, R38, 0x10, RZ ;  /* 0x0000001026577819 */ /* 0x000fe400000006ff */
[----:B------:R-:W-:Y:S02]  /*7330*/  SHF.L.U32 R37, R64, 0x10, RZ ;  /* 0x0000001040257819 */ /* 0x000fe400000006ff */
[----:B------:R-:W-:Y:S02]  /*7340*/  PRMT R44, R44, 0x7632, R44 ;  /* 0x000076322c2c7816 */ /* 0x000fe4000000002c */
[----:B------:R-:W-:Y:S01]  /*7350*/  PRMT R38, R64, 0x7632, R38 ;  /* 0x0000763240267816 */ /* 0x000fe20000000026 */
[----:B------:R-:W-:Y:S01]  /*7360*/  FFMA.FTZ R98, R70, R87, R95 ;  /* 0x0000005746627223 */ /* 0x000fe2000001005f */
[----:B------:R-:W-:Y:S01]  /*7370*/  SHF.L.U32 R87, R44, 0x10, RZ ;  /* 0x000000102c577819 */ /* 0x000fe200000006ff */
[----:B------:R-:W-:Y:S01]  /*7380*/  IMAD.U32 R96, R39, 0x10000, RZ ;  /* 0x0001000027607824 */ /* 0x000fe200078e00ff */
[----:B------:R-:W-:Y:S01]  /*7390*/  SHF.L.U32 R38, R38, 0x10, RZ ;  /* 0x0000001026267819 */ /* 0x000fe200000006ff */
[----:B------:R-:W-:Y:S01]  /*73a0*/  FFMA.FTZ R89, R37, R100, R89 ;  /* 0x0000006425597223 */ /* 0x000fe20000010059 */
[----:B------:R-:W-:-:S02]  /*73b0*/  PRMT R86, R39, 0x7632, R86 ;  /* 0x0000763227567816 */ /* 0x000fc40000000056 */
[----:B------:R-:W-:Y:S01]  /*73c0*/  SHF.L.U32 R39, R76, 0x10, RZ ;  /* 0x000000104c277819 */ /* 0x000fe200000006ff */
[----:B------:R-:W-:Y:S01]  /*73d0*/  FFMA.FTZ R102, R38, R87, R89 ;  /* 0x0000005726667223 */ /* 0x000fe20000010059 */
[C---:B------:R-:W-:Y:S02]  /*73e0*/  PRMT R64, R45.reuse, 0x7632, R64 ;  /* 0x000076322d407816 */ /* 0x040fe40000000040 */
[----:B------:R-:W-:Y:S02]  /*73f0*/  SHF.L.U32 R100, R45, 0x10, RZ ;  /* 0x000000102d647819 */ /* 0x000fe400000006ff */
[C---:B------:R-:W-:Y:S01]  /*7400*/  PRMT R44, R65.reuse, 0x7632, R44 ;  /* 0x00007632412c7816 */ /* 0x040fe2000000002c */
[----:B------:R-:W-:Y:S02]  /*7410*/  IMAD.U32 R65, R65, 0x10000, RZ ;  /* 0x0001000041417824 */ /* 0x000fe400078e00ff */
[----:B------:R-:W-:Y:S01]  /*7420*/  FFMA.FTZ R87, R75, R39, R80 ;  /* 0x000000274b577223 */ /* 0x000fe20000010050 */
[----:B------:R-:W-:-:S02]  /*7430*/  SHF.L.U32 R64, R64, 0x10, RZ ;  /* 0x0000001040407819 */ /* 0x000fc400000006ff */
[----:B------:R-:W-:Y:S01]  /*7440*/  SHF.L.U32 R39, R44, 0x10, RZ ;  /* 0x000000102c277819 */ /* 0x000fe200000006ff */
[----:B------:R-:W-:Y:S01]  /*7450*/  FFMA.FTZ R100, R65, R100, R102 ;  /* 0x0000006441647223 */ /* 0x000fe20000010066 */
[----:B------:R-:W-:Y:S02]  /*7460*/  PRMT R76, R76, 0x7632, R76 ;  /* 0x000076324c4c7816 */ /* 0x000fe4000000004c */
[----:B------:R-:W-:Y:S01]  /*7470*/  SHF.L.U32 R89, R46, 0x10, RZ ;  /* 0x000000102e597819 */ /* 0x000fe200000006ff */
[----:B------:R-:W-:Y:S01]  /*7480*/  FFMA.FTZ R95, R39, R64, R100 ;  /* 0x00000040275f7223 */ /* 0x000fe20000010064 */
[----:B------:R-:W-:Y:S02]  /*7490*/  SHF.L.U32 R44, R66, 0x10, RZ ;  /* 0x00000010422c7819 */ /* 0x000fe400000006ff */
[----:B------:R-:W-:Y:S02]  /*74a0*/  PRMT R46, R46, 0x7632, R46 ;  /* 0x000076322e2e7816 */ /* 0x000fe4000000002e */
        /* <DEDUP_REMOVED lines=10> */
[----:B------:R-:W-:-:S02]  /*7550*/  PRMT R67, R67, 0x7632, R67 ;  /* 0x0000763243437816 */ /* 0x000fc40000000043 */
[----:B------:R-:W-:Y:S01]  /*7560*/  PRMT R47, R47, 0x7632, R47 ;  /* 0x000076322f2f7816 */ /* 0x000fe2000000002f */
[----:B------:R-:W-:Y:S01]  /*7570*/  FFMA.FTZ R68, R69, R64, R68 ;  /* 0x0000004045447223 */ /* 0x000fe20000010044 */
[C---:B------:R-:W-:Y:S02]  /*7580*/  PRMT R66, R12.reuse, 0x7632, R66 ;  /* 0x000076320c427816 */ /* 0x040fe40000000042 */
[----:B------:R-:W-:Y:S01]  /*7590*/  SHF.L.U32 R69, R12, 0x10, RZ ;  /* 0x000000100c457819 */ /* 0x000fe200000006ff */
[----:B------:R-:W-:Y:S01]  /*75a0*/  FFMA.FTZ R75, R46, R75, R87 ;  /* 0x0000004b2e4b7223 */ /* 0x000fe20000010057 */
[----:B------:R-:W-:Y:S02]  /*75b0*/  SHF.L.U32 R47, R47, 0x10, RZ ;  /* 0x000000102f2f7819 */ /* 0x000fe400000006ff */
[----:B------:R-:W-:Y:S02]  /*75c0*/  SHF.L.U32 R12, R67, 0x10, RZ ;  /* 0x00000010430c7819 */ /* 0x000fe400000006ff */
[----:B------:R-:W-:-:S03]  /*75d0*/  PRMT R77, R77, 0x7632, R77 ;  /* 0x000076324d4d7816 */ /* 0x000fc6000000004d */
[----:B------:R-:W-:Y:S01]  /*75e0*/  FFMA.FTZ R75, R12, R47, R75 ;  /* 0x0000002f0c4b7223 */ /* 0x000fe2000001004b */
[----:B------:R-:W-:Y:S01]  /*75f0*/  SHF.L.U32 R64, R77, 0x10, RZ ;  /* 0x000000104d407819 */ /* 0x000fe200000006ff */
[----:B------:R-:W-:Y:S02]  /*7600*/  IMAD.U32 R67, R66, 0x10000, RZ ;  /* 0x0001000042437824 */ /* 0x000fe400078e00ff */
[----:B------:R-:W-:Y:S01]  /*7610*/  FFMA.FTZ R69, R37, R69, R90 ;  /* 0x0000004525457223 */ /* 0x000fe2000001005a */
[----:B------:R-:W0:Y:S01]  /*7620*/  SHFL.BFLY PT, R80, R75, 0x10, 0x1f ;  /* 0x0e001f004b507f89 */ /* 0x000e2200000e0000 */
[----:B------:R-:W-:Y:S01]  /*7630*/  FFMA.FTZ R81, R81, R64, R68 ;  /* 0x0000004051517223 */ /* 0x000fe20000010044 */
[C---:B------:R-:W-:Y:S01]  /*7640*/  SHF.L.U32 R68, R13.reuse, 0x10, RZ ;  /* 0x000000100d447819 */ /* 0x040fe200000006ff */
[----:B------:R-:W-:Y:S01]  /*7650*/  FFMA.FTZ R76, R38, R67, R69 ;  /* 0x00000043264c7223 */ /* 0x000fe20000010045 */
[----:B------:R-:W-:Y:S02]  /*7660*/  PRMT R66, R13, 0x7632, R66 ;  /* 0x000076320d427816 */ /* 0x000fe40000000042 */
[----:B------:R-:W-:Y:S01]  /*7670*/  SHF.L.U32 R67, R78, 0x10, RZ ;  /* 0x000000104e437819 */ /* 0x000fe200000006ff */
[----:B------:R-:W-:Y:S01]  /*7680*/  FFMA.FTZ R68, R65, R68, R76 ;  /* 0x0000004441447223 */ /* 0x000fe2000001004c */
[----:B------:R-:W-:-:S02]  /*7690*/  SHF.L.U32 R66, R66, 0x10, RZ ;  /* 0x0000001042427819 */ /* 0x000fc400000006ff */
[----:B------:R-:W-:Y:S01]  /*76a0*/  PRMT R47, R78, 0x7632, R47 ;  /* 0x000076324e2f7816 */ /* 0x000fe2000000002f */
[C---:B------:R-:W-:Y:S01]  /*76b0*/  IMAD.U32 R78, R16.reuse, 0x10000, RZ ;  /* 0x00010000104e7824 */ /* 0x040fe200078e00ff */
[----:B------:R-:W-:Y:S01]  /*76c0*/  PRMT R76, R16, 0x7632, R76 ;  /* 0x00007632104c7816 */ /* 0x000fe2000000004c */
[----:B------:R-:W-:Y:S01]  /*76d0*/  FFMA.FTZ R67, R82, R67, R81 ;  /* 0x0000004352437223 */ /* 0x000fe20000010051 */
[----:B------:R-:W-:Y:S01]  /*76e0*/  PRMT R13, R79, 0x7632, R13 ;  /* 0x000076324f0d7816 */ /* 0x000fe2000000000d */
[----:B------:R-:W-:Y:S01]  /*76f0*/  FFMA.FTZ R77, R39, R66, R68 ;  /* 0x00000042274d7223 */ /* 0x000fe20000010044 */
[----:B------:R-:W-:Y:S02]  /*7700*/  SHF.L.U32 R64, R79, 0x10, RZ ;  /* 0x000000104f407819 */ /* 0x000fe400000006ff */
[C---:B------:R-:W-:Y:S02]  /*7710*/  PRMT R16, R14.reuse, 0x7632, R16 ;  /* 0x000076320e107816 */ /* 0x040fe40000000010 */
        /* <DEDUP_REMOVED lines=8> */
[----:B------:R-:W-:Y:S01]  /*77a0*/  FFMA.FTZ R69, R45, R16, R14 ;  /* 0x000000102d457223 */ /* 0x000fe2000001000e */
[----:B------:R-:W-:Y:S01]  /*77b0*/  IMAD.U32 R17, R15, 0x10000, RZ ;  /* 0x000100000f117824 */ /* 0x000fe200078e00ff */
[----:B------:R-:W-:Y:S02]  /*77c0*/  SHF.L.U32 R66, R66, 0x10, RZ ;  /* 0x0000001042427819 */ /* 0x000fe400000006ff */
[----:B------:R-:W-:Y:S01]  /*77d0*/  FFMA.FTZ R68, R65, R68, R76 ;  /* 0x0000004441447223 */ /* 0x000fe2000001004c */
[----:B0-----:R-:W-:Y:S01]  /*77e0*/  FADD.FTZ R14, R75, R80 ;  /* 0x000000504b0e7221 */ /* 0x001fe20000010000 */
[----:B------:R-:W-:Y:S01]  /*77f0*/  FFMA.FTZ R17, R46, R17, R69 ;  /* 0x000000112e117223 */ /* 0x000fe20000010045 */
[C---:B------:R-:W-:Y:S01]  /*7800*/  PRMT R16, R18.reuse, 0x7632, R16 ;  /* 0x0000763212107816 */ /* 0x040fe20000000010 */
[----:B------:R-:W-:Y:S01]  /*7810*/  FFMA.FTZ R75, R39, R66, R68 ;  /* 0x00000042274b7223 */ /* 0x000fe20000010044 */
[----:B------:R-:W-:-:S02]  /*7820*/  SHF.L.U32 R69, R18, 0x10, RZ ;  /* 0x0000001012457819 */ /* 0x000fc400000006ff */
[C---:B--2---:R-:W-:Y:S02]  /*7830*/  PRMT R66, R40.reuse, 0x7632, R66 ;  /* 0x0000763228427816 */ /* 0x044fe40000000042 */
[----:B------:R-:W-:Y:S02]  /*7840*/  SHF.L.U32 R40, R40, 0x10, RZ ;  /* 0x0000001028287819 */ /* 0x000fe400000006ff */
[----:B------:R-:W-:Y:S01]  /*7850*/  PRMT R15, R15, 0x7632, R15 ;  /* 0x000076320f0f7816 */ /* 0x000fe2000000000f */
[----:B------:R-:W-:Y:S02]  /*7860*/  IMAD.U32 R16, R16, 0x10000, RZ ;  /* 0x0001000010107824 */ /* 0x000fe400078e00ff */
[----:B------:R-:W-:Y:S01]  /*7870*/  FFMA.FTZ R18, R44, R69, R75 ;  /* 0x000000452c127223 */ /* 0x000fe2000001004b */
        /* <DEDUP_REMOVED lines=13> */
[C---:B---3--:R-:W-:Y:S01]  /*7950*/  PRMT R40, R48.reuse, 0x7632, R40 ;  /* 0x0000763230287816 */ /* 0x048fe20000000028 */
[----:B------:R-:W-:Y:S01]  /*7960*/  IMAD.U32 R48, R48, 0x10000, RZ ;  /* 0x0001000030307824 */ /* 0x000fe200078e00ff */
[----:B------:R-:W-:Y:S02]  /*7970*/  SHF.L.U32 R19, R19, 0x10, RZ ;  /* 0x0000001013137819 */ /* 0x000fe400000006ff */
[C---:B------:R-:W-:Y:S01]  /*7980*/  SHF.L.U32 R41, R42.reuse, 0x10, RZ ;  /* 0x000000102a297819 */ /* 0x040fe200000006ff */
[----:B------:R-:W-:Y:S01]  /*7990*/  FFMA.FTZ R69, R39, R16, R18 ;  /* 0x0000001027457223 */ /* 0x000fe20000010012 */
        /* <DEDUP_REMOVED lines=9> */
[----:B------:R-:W-:Y:S01]  /*7a30*/  SHF.L.U32 R48, R19, 0x10, RZ ;  /* 0x0000001013307819 */ /* 0x000fe200000006ff */
[--C-:B------:R-:W-:Y:S01]  /*7a40*/  FFMA.FTZ R19, R45, R42, R18.reuse ;  /* 0x0000002a2d137223 */ /* 0x100fe20000010012 */
[C---:B------:R-:W-:Y:S01]  /*7a50*/  PRMT R18, R20.reuse, 0x7632, R18 ;  /* 0x0000763214127816 */ /* 0x040fe20000000012 */
[----:B------:R-:W-:Y:S01]  /*7a60*/  FFMA.FTZ R40, R65, R40, R66 ;  /* 0x0000002841287223 */ /* 0x000fe20000010042 */
[----:B------:R-:W-:-:S02]  /*7a70*/  SHF.L.U32 R20, R20, 0x10, RZ ;  /* 0x0000001014147819 */ /* 0x000fc400000006ff */
[C---:B------:R-:W-:Y:S01]  /*7a80*/  SHF.L.U32 R41, R50.reuse, 0x10, RZ ;  /* 0x0000001032297819 */ /* 0x040fe200000006ff */
        /* <DEDUP_REMOVED lines=15> */
[----:B------:R-:W-:Y:S02]  /*7b80*/  IMAD.U32 R20, R20, 0x10000, RZ ;  /* 0x0001000014147824 */ /* 0x000fe400078e00ff */
[----:B------:R-:W-:Y:S01]  /*7b90*/  FFMA.FTZ R40, R65, R40, R42 ;  /* 0x0000002841287223 */ /* 0x000fe2000001002a */
[----:B------:R-:W-:Y:S01]  /*7ba0*/  FFMA.FTZ R17, R12, R17, R19 ;  /* 0x000000110c117223 */ /* 0x000fe20000010013 */
[----:B------:R-:W-:Y:S01]  /*7bb0*/  PRMT R18, R22, 0x7632, R18 ;  /* 0x0000763216127816 */ /* 0x000fe20000000012 */
[----:B------:R-:W-:Y:S01]  /*7bc0*/  FFMA.FTZ R21, R46, R21, R41 ;  /* 0x000000152e157223 */ /* 0x000fe20000010029 */
[----:B------:R-:W-:Y:S01]  /*7bd0*/  SHF.L.U32 R19, R22, 0x10, RZ ;  /* 0x0000001016137819 */ /* 0x000fe200000006ff */
[----:B------:R-:W-:Y:S01]  /*7be0*/  FFMA.FTZ R41, R39, R20, R40 ;  /* 0x0000001427297223 */ /* 0x000fe20000010028 */
[----:B------:R-:W-:-:S02]  /*7bf0*/  PRMT R51, R51, 0x7632, R51 ;  /* 0x0000763233337816 */ /* 0x000fc40000000033 */
[C---:B----4-:R-:W-:Y:S02]  /*7c00*/  PRMT R22, R4.reuse, 0x7632, R22 ;  /* 0x0000763204167816 */ /* 0x050fe40000000016 */
[----:B------:R-:W-:Y:S01]  /*7c10*/  SHF.L.U32 R4, R4, 0x10, RZ ;  /* 0x0000001004047819 */ /* 0x000fe200000006ff */
[----:B------:R-:W-:Y:S01]  /*7c20*/  FFMA.FTZ R20, R44, R19, R41 ;  /* 0x000000132c147223 */ /* 0x000fe20000010029 */
[----:B------:R-:W-:Y:S02]  /*7c30*/  SHF.L.U32 R18, R18, 0x10, RZ ;  /* 0x0000001012127819 */ /* 0x000fe400000006ff */
[----:B------:R-:W-:Y:S01]  /*7c40*/  SHF.L.U32 R51, R51, 0x10, RZ ;  /* 0x0000001033337819 */ /* 0x000fe200000006ff */
[----:B------:R-:W-:Y:S02]  /*7c50*/  IMAD.U32 R41, R22, 0x10000, RZ ;  /* 0x0001000016297824 */ /* 0x000fe400078e00ff */
[----:B------:R-:W-:Y:S01]  /*7c60*/  FFMA.FTZ R93, R37, R4, R93 ;  /* 0x00000004255d7223 */ /* 0x000fe2000001005d */
[----:B------:R-:W-:Y:S01]  /*7c70*/  FFMA.FTZ R19, R45, R18, R20 ;  /* 0x000000122d137223 */ /* 0x000fe20000010014 */
[C---:B------:R-:W-:Y:S01]  /*7c80*/  SHF.L.U32 R20, R5.reuse, 0x10, RZ ;  /* 0x0000001005147819 */ /* 0x040fe200000006ff */
[----:B------:R-:W-:Y:S01]  /*7c90*/  FFMA.FTZ R4, R12, R51, R21 ;  /* 0x000000330c047223 */ /* 0x000fe20000010015 */
[----:B------:R-:W-:Y:S01]  /*7ca0*/  PRMT R18, R5, 0x7632, R18 ;  /* 0x0000763205127816 */ /* 0x000fe20000000012 */
[----:B------:R-:W-:Y:S01]  /*7cb0*/  FFMA.FTZ R22, R38, R41, R93 ;  /* 0x0000002926167223 */ /* 0x000fe2000001005d */
[----:B-----5:R-:W-:-:S02]  /*7cc0*/  PRMT R21, R8, 0x7632, R21 ;  /* 0x0000763208157816 */ /* 0x020fc40000000015 */
[----:B------:R-:W-:Y:S02]  /*7cd0*/  SHF.L.U32 R8, R8, 0x10, RZ ;  /* 0x0000001008087819 */ /* 0x000fe400000006ff */
        /* <DEDUP_REMOVED lines=13> */
[----:B------:R-:W-:Y:S02]  /*7db0*/  SHF.L.U32 R20, R8, 0x10, RZ ;  /* 0x0000001008147819 */ /* 0x000fe400000006ff */
[----:B------:R-:W-:Y:S02]  /*7dc0*/  PRMT R6, R6, 0x7632, R6 ;  /* 0x0000763206067816 */ /* 0x000fe40000000006 */
[----:B------:R-:W-:Y:S01]  /*7dd0*/  SHF.L.U32 R23, R23, 0x10, RZ ;  /* 0x0000001017177819 */ /* 0x000fe200000006ff */
[----:B------:R-:W-:Y:S01]  /*7de0*/  FFMA.FTZ R8, R44, R9, R19 ;  /* 0x000000092c087223 */ /* 0x000fe20000010013 */
[--C-:B------:R-:W-:Y:S01]  /*7df0*/  FFMA.FTZ R21, R39, R20, R18.reuse ;  /* 0x0000001427157223 */ /* 0x100fe20000010012 */
[----:B------:R-:W-:Y:S01]  /*7e00*/  IMAD.U32 R6, R6, 0x10000, RZ ;  /* 0x0001000006067824 */ /* 0x000fe200078e00ff */
[----:B------:R-:W-:-:S02]  /*7e10*/  PRMT R18, R10, 0x7632, R18 ;  /* 0x000076320a127816 */ /* 0x000fc40000000012 */
[----:B------:R-:W-:Y:S01]  /*7e20*/  SHF.L.U32 R19, R10, 0x10, RZ ;  /* 0x000000100a137819 */ /* 0x000fe200000006ff */
[----:B------:R-:W-:Y:S01]  /*7e30*/  FFMA.FTZ R23, R12, R23, R5 ;  /* 0x000000170c177223 */ /* 0x000fe20000010005 */
[----:B------:R-:W-:Y:S01]  /*7e40*/  SHF.L.U32 R5, R7, 0x10, RZ ;  /* 0x0000001007057819 */ /* 0x000fe200000006ff */
[----:B------:R-:W-:Y:S01]  /*7e50*/  FFMA.FTZ R9, R45, R6, R8 ;  /* 0x000000062d097223 */ /* 0x000fe20000010008 */
[----:B------:R-:W-:Y:S01]  /*7e60*/  PRMT R7, R7, 0x7632, R7 ;  /* 0x0000763207077816 */ /* 0x000fe20000000007 */
[----:B------:R-:W-:Y:S01]  /*7e70*/  FFMA.FTZ R8, R44, R19, R21 ;  /* 0x000000132c087223 */ /* 0x000fe20000010015 */
[----:B------:R-:W-:Y:S02]  /*7e80*/  SHF.L.U32 R18, R18, 0x10, RZ ;  /* 0x0000001012127819 */ /* 0x000fe400000006ff */
[C---:B------:R-:W-:Y:S01]  /*7e90*/  PRMT R6, R11.reuse, 0x7632, R6 ;  /* 0x000076320b067816 */ /* 0x040fe20000000006 */
[----:B------:R-:W-:Y:S01]  /*7ea0*/  FFMA.FTZ R5, R46, R5, R9 ;  /* 0x000000052e057223 */ /* 0x000fe20000010009 */
[----:B------:R-:W-:Y:S01]  /*7eb0*/  SHF.L.U32 R11, R11, 0x10, RZ ;  /* 0x000000100b0b7819 */ /* 0x000fe200000006ff */
[----:B------:R-:W-:Y:S01]  /*7ec0*/  FFMA.FTZ R19, R45, R18, R8 ;  /* 0x000000122d137223 */ /* 0x000fe20000010008 */
[----:B------:R-:W-:Y:S01]  /*7ed0*/  SHF.L.U32 R7, R7, 0x10, RZ ;  /* 0x0000001007077819 */ /* 0x000fe200000006ff */
[----:B------:R-:W0:Y:S01]  /*7ee0*/  SHFL.BFLY PT, R10, R17, 0x10, 0x1f ;  /* 0x0e001f00110a7f89 */ /* 0x000e2200000e0000 */
[----:B------:R-:W-:Y:S01]  /*7ef0*/  SHF.L.U32 R9, R6, 0x10, RZ ;  /* 0x0000001006097819 */ /* 0x000fe200000006ff */
[----:B------:R-:W-:-:S02]  /*7f00*/  FFMA.FTZ R6, R46, R11, R19 ;  /* 0x0000000b2e067223 */ /* 0x000fc40000010013 */
[C---:B------:R-:W-:Y:S02]  /*7f10*/  FFMA.FTZ R7, R12.reuse, R7, R5 ;  /* 0x000000070c077223 */ /* 0x040fe40000010005 */
[----:B------:R-:W-:Y:S01]  /*7f20*/  FFMA.FTZ R9, R12, R9, R6 ;  /* 0x000000090c097223 */ /* 0x000fe20000010006 */
[----:B------:R-:W-:Y:S04]  /*7f30*/  SHFL.BFLY PT, R8, R15, 0x10, 0x1f ;  /* 0x0e001f000f087f89 */ /* 0x000fe800000e0000 */
[----:B------:R-:W1:Y:S01]  /*7f40*/  SHFL.BFLY PT, R20, R7, 0x10, 0x1f ;  /* 0x0e001f0007147f89 */ /* 0x000e6200000e0000 */
[----:B------:R-:W-:Y:S01]  /*7f50*/  FFMA.FTZ R96, R71, R96, R98 ;  /* 0x0000006047607223 */ /* 0x000fe20000010062 */
[----:B------:R-:W-:Y:S02]  /*7f60*/  IMAD.U32 R5, R86, 0x10000, RZ ;  /* 0x0001000056057824 */ /* 0x000fe400078e00ff */
[----:B------:R-:W2:Y:S04]  /*7f70*/  SHFL.BFLY PT, R22, R9, 0x10, 0x1f ;  /* 0x0e001f0009167f89 */ /* 0x000ea800000e0000 */
[----:B------:R-:W3:Y:S01]  /*7f80*/  SHFL.BFLY PT, R18, R23, 0x10, 0x1f ;  /* 0x0e001f0017127f89 */ /* 0x000ee200000e0000 */
[----:B------:R-:W-:Y:S01]  /*7f90*/  FFMA.FTZ R96, R83, R5, R96 ;  /* 0x0000000553607223 */ /* 0x000fe20000010060 */
[----:B------:R-:W-:-:S02]  /*7fa0*/  PRMT R5, R24, 0x7632, R5 ;  /* 0x0000763218057816 */ /* 0x000fc40000000005 */
[----:B------:R-:W4:Y:S01]  /*7fb0*/  SHFL.BFLY PT, R21, R14, 0x8, 0x1f ;  /* 0x0d001f000e157f89 */ /* 0x000f2200000e0000 */
[----:B------:R-:W-:Y:S02]  /*7fc0*/  SHF.L.U32 R24, R24, 0x10, RZ ;  /* 0x0000001018187819 */ /* 0x000fe400000006ff */
[----:B------:R-:W-:Y:S02]  /*7fd0*/  SHF.L.U32 R6, R13, 0x10, RZ ;  /* 0x000000100d067819 */ /* 0x000fe400000006ff */
[----:B------:R-:W-:Y:S01]  /*7fe0*/  SHF.L.U32 R11, R5, 0x10, RZ ;  /* 0x00000010050b7819 */ /* 0x000fe200000006ff */
[----:B------:R-:W-:Y:S01]  /*7ff0*/  FFMA.FTZ R73, R37, R24, R73 ;  /* 0x0000001825497223 */ /* 0x000fe20000010049 */
[C---:B------:R-:W-:Y:S02]  /*8000*/  PRMT R13, R32.reuse, 0x7632, R13 ;  /* 0x00007632200d7816 */ /* 0x040fe4000000000d */
[----:B------:R-:W-:Y:S01]  /*8010*/  SHF.L.U32 R32, R32, 0x10, RZ ;  /* 0x0000001020207819 */ /* 0x000fe200000006ff */
[----:B0-----:R-:W-:Y:S01]  /*8020*/  FADD.FTZ R17, R17, R10 ;  /* 0x0000000a11117221 */ /* 0x001fe20000010000 */
[----:B------:R-:W-:Y:S01]  /*8030*/  FFMA.FTZ R10, R38, R11, R73 ;  /* 0x0000000b260a7223 */ /* 0x000fe20000010049 */
[----:B------:R-:W-:-:S02]  /*8040*/  SHF.L.U32 R13, R13, 0x10, RZ ;  /* 0x000000100d0d7819 */ /* 0x000fc400000006ff */
[----:B------:R-:W-:Y:S01]  /*8050*/  FFMA.FTZ R11, R37, R32, R3 ;  /* 0x00000020250b7223 */ /* 0x000fe20000010003 */
[----:B-1----:R-:W-:Y:S01]  /*8060*/  FADD.FTZ R3, R7, R20 ;  /* 0x0000001407037221 */ /* 0x002fe20000010000 */
[----:B------:R-:W-:Y:S01]  /*8070*/  FADD.FTZ R15, R15, R8 ;  /* 0x000000080f0f7221 */ /* 0x000fe20000010000 */
[C---:B------:R-:W-:Y:S01]  /*8080*/  SHF.L.U32 R20, R33.reuse, 0x10, RZ ;  /* 0x0000001021147819 */ /* 0x040fe200000006ff */
[----:B------:R-:W-:Y:S01]  /*8090*/  FFMA.FTZ R24, R38, R13, R11 ;  /* 0x0000000d26187223 */ /* 0x000fe2000001000b */
[----:B------:R-:W-:Y:S01]  /*80a0*/  PRMT R13, R33, 0x7632, R13 ;  /* 0x00007632210d7816 */ /* 0x000fe2000000000d */
[C---:B------:R-:W-:Y:S01]  /*80b0*/  IMAD.U32 R8, R25.reuse, 0x10000, RZ ;  /* 0x0001000019087824 */ /* 0x040fe200078e00ff */
[----:B------:R-:W-:Y:S01]  /*80c0*/  PRMT R25, R25, 0x7632, R25 ;  /* 0x0000763219197816 */ /* 0x000fe20000000019 */
[----:B--2---:R-:W-:Y:S01]  /*80d0*/  FADD.FTZ R7, R9, R22 ;  /* 0x0000001609077221 */ /* 0x004fe20000010000 */
[----:B---3--:R-:W-:Y:S01]  /*80e0*/  FADD.FTZ R5, R23, R18 ;  /* 0x0000001217057221 */ /* 0x008fe20000010000 */
[----:B------:R-:W-:Y:S01]  /*80f0*/  SHF.L.U32 R22, R13, 0x10, RZ ;  /* 0x000000100d167819 */ /* 0x000fe200000006ff */
[C---:B------:R-:W-:Y:S01]  /*8100*/  FFMA.FTZ R18, R65.reuse, R8, R10 ;  /* 0x0000000841127223 */ /* 0x040fe2000001000a */
[----:B------:R-:W-:Y:S01]  /*8110*/  FFMA.FTZ R23, R65, R20, R24 ;  /* 0x0000001441177223 */ /* 0x000fe20000010018 */
[----:B------:R-:W-:Y:S01]  /*8120*/  SHF.L.U32 R8, R25, 0x10, RZ ;  /* 0x0000001019087819 */ /* 0x000fe200000006ff */
[----:B----4-:R-:W-:Y:S01]  /*8130*/  FADD.FTZ R14, R14, R21 ;  /* 0x000000150e0e7221 */ /* 0x010fe20000010000 */
[C---:B------:R-:W-:Y:S01]  /*8140*/  PRMT R19, R34.reuse, 0x7632, R19 ;  /* 0x0000763222137816 */ /* 0x040fe20000000013 */
[C---:B------:R-:W-:Y:S01]  /*8150*/  FFMA.FTZ R22, R39.reuse, R22, R23 ;  /* 0x0000001627167223 */ /* 0x040fe20000010017 */
        /* <DEDUP_REMOVED lines=17> */
[----:B------:R-:W-:-:S02]  /*8270*/  SHF.L.U32 R13, R13, 0x10, RZ ;  /* 0x000000100d0d7819 */ /* 0x000fc400000006ff */
[C---:B------:R-:W-:Y:S01]  /*8280*/  PRMT R11, R60.reuse, 0x7632, R11 ;  /* 0x000076323c0b7816 */ /* 0x040fe2000000000b */
[----:B------:R-:W-:Y:S01]  /*8290*/  FFMA.FTZ R72, R83, R85, R72 ;  /* 0x0000005553487223 */ /* 0x000fe20000010048 */
[----:B------:R-:W-:Y:S01]  /*82a0*/  SHF.L.U32 R60, R60, 0x10, RZ ;  /* 0x000000103c3c7819 */ /* 0x000fe200000006ff */
[----:B------:R-:W-:Y:S01]  /*82b0*/  FFMA.FTZ R9, R45, R8, R18 ;  /* 0x000000082d097223 */ /* 0x000fe20000010012 */
[C---:B------:R-:W-:Y:S01]  /*82c0*/  FFMA.FTZ R18, R38.reuse, R13, R19 ;  /* 0x0000000d26127223 */ /* 0x040fe20000010013 */
[----:B------:R-:W-:Y:S02]  /*82d0*/  SHF.L.U32 R11, R11, 0x10, RZ ;  /* 0x000000100b0b7819 */ /* 0x000fe400000006ff */
[----:B------:R-:W-:Y:S01]  /*82e0*/  SHF.L.U32 R8, R53, 0x10, RZ ;  /* 0x0000001035087819 */ /* 0x000fe200000006ff */
[----:B------:R-:W-:Y:S01]  /*82f0*/  FFMA.FTZ R13, R37, R60, R72 ;  /* 0x0000003c250d7223 */ /* 0x000fe20000010048 */
[----:B------:R-:W-:Y:S02]  /*8300*/  PRMT R53, R53, 0x7632, R53 ;  /* 0x0000763235357816 */ /* 0x000fe40000000035 */
[C---:B------:R-:W-:Y:S01]  /*8310*/  PRMT R19, R61.reuse, 0x7632, R19 ;  /* 0x000076323d137816 */ /* 0x040fe20000000013 */
[----:B------:R-:W-:Y:S01]  /*8320*/  FFMA.FTZ R26, R38, R11, R13 ;  /* 0x0000000b261a7223 */ /* 0x000fe2000001000d */
[----:B------:R-:W-:Y:S01]  /*8330*/  SHF.L.U32 R22, R61, 0x10, RZ ;  /* 0x000000103d167819 */ /* 0x000fe200000006ff */
[----:B------:R-:W-:Y:S01]  /*8340*/  FFMA.FTZ R18, R65, R8, R18 ;  /* 0x0000000841127223 */ /* 0x000fe20000010012 */
[----:B------:R-:W-:Y:S01]  /*8350*/  IMAD.U32 R8, R53, 0x10000, RZ ;  /* 0x0001000035087824 */ /* 0x000fe200078e00ff */
[----:B------:R-:W-:-:S02]  /*8360*/  SHF.L.U32 R24, R19, 0x10, RZ ;  /* 0x0000001013187819 */ /* 0x000fc400000006ff */
[----:B------:R-:W-:Y:S01]  /*8370*/  FFMA.FTZ R23, R65, R22, R26 ;  /* 0x0000001641177223 */ /* 0x000fe2000001001a */
[----:B------:R-:W-:Y:S01]  /*8380*/  PRMT R10, R27, 0x7632, R10 ;  /* 0x000076321b0a7816 */ /* 0x000fe2000000000a */
[--C-:B------:R-:W-:Y:S01]  /*8390*/  FFMA.FTZ R19, R39, R8, R18.reuse ;  /* 0x0000000827137223 */ /* 0x100fe20000010012 */
[----:B------:R-:W-:Y:S01]  /*83a0*/  IMAD.U32 R27, R27, 0x10000, RZ ;  /* 0x000100001b1b7824 */ /* 0x000fe200078e00ff */
[C---:B------:R-:W-:Y:S01]  /*83b0*/  PRMT R18, R62.reuse, 0x7632, R18 ;  /* 0x000076323e127816 */ /* 0x040fe20000000012 */
[----:B------:R-:W-:Y:S01]  /*83c0*/  FFMA.FTZ R24, R39, R24, R23 ;  /* 0x0000001827187223 */ /* 0x000fe20000010017 */
[----:B------:R-:W-:Y:S02]  /*83d0*/  SHF.L.U32 R21, R62, 0x10, RZ ;  /* 0x000000103e157819 */ /* 0x000fe400000006ff */
[----:B------:R-:W-:Y:S01]  /*83e0*/  SHF.L.U32 R11, R54, 0x10, RZ ;  /* 0x00000010360b7819 */ /* 0x000fe200000006ff */
[----:B------:R-:W-:Y:S02]  /*83f0*/  IMAD.U32 R47, R47, 0x10000, RZ ;  /* 0x000100002f2f7824 */ /* 0x000fe400078e00ff */
[----:B------:R-:W-:Y:S01]  /*8400*/  FFMA.FTZ R27, R46, R27, R9 ;  /* 0x0000001b2e1b7223 */ /* 0x000fe20000010009 */
[----:B------:R-:W-:Y:S01]  /*8410*/  SHF.L.U32 R9, R10, 0x10, RZ ;  /* 0x000000100a097819 */ /* 0x000fe200000006ff */
[----:B------:R-:W-:-:S02]  /*8420*/  IMAD.U32 R18, R18, 0x10000, RZ ;  /* 0x0001000012127824 */ /* 0x000fc400078e00ff */
[----:B------:R-:W-:Y:S01]  /*8430*/  FFMA.FTZ R21, R44, R21, R24 ;  /* 0x000000152c157223 */ /* 0x000fe20000010018 */
[----:B------:R-:W-:Y:S01]  /*8440*/  PRMT R10, R54, 0x7632, R10 ;  /* 0x00007632360a7816 */ /* 0x000fe2000000000a */
[----:B------:R-:W-:Y:S01]  /*8450*/  FFMA.FTZ R8, R44, R11, R19 ;  /* 0x0000000b2c087223 */ /* 0x000fe20000010013 */
[----:B------:R-:W-:Y:S01]  /*8460*/  FFMA.FTZ R70, R70, R47, R67 ;  /* 0x0000002f46467223 */ /* 0x000fe20000010043 */
[C---:B------:R-:W-:Y:S01]  /*8470*/  PRMT R22, R28.reuse, 0x7632, R22 ;  /* 0x000076321c167816 */ /* 0x040fe20000000016 */
[----:B------:R-:W-:Y:S01]  /*8480*/  FFMA.FTZ R18, R45, R18, R21 ;  /* 0x000000122d127223 */ /* 0x000fe20000010015 */
[----:B------:R-:W-:Y:S02]  /*8490*/  SHF.L.U32 R19, R63, 0x10, RZ ;  /* 0x000000103f137819 */ /* 0x000fe400000006ff */
[----:B------:R-:W-:Y:S02]  /*84a0*/  SHF.L.U32 R28, R28, 0x10, RZ ;  /* 0x000000101c1c7819 */ /* 0x000fe400000006ff */
        /* <DEDUP_REMOVED lines=11> */
[C---:B------:R-:W-:Y:S01]  /*8560*/  SHF.L.U32 R8, R29.reuse, 0x10, RZ ;  /* 0x000000101d087819 */ /* 0x040fe200000006ff */
[----:B------:R-:W-:Y:S01]  /*8570*/  FFMA.FTZ R10, R38, R21, R23 ;  /* 0x00000015260a7223 */ /* 0x000fe20000010017 */
[----:B------:R-:W-:Y:S01]  /*8580*/  PRMT R29, R29, 0x7632, R29 ;  /* 0x000076321d1d7816 */ /* 0x000fe2000000001d */
[----:B------:R-:W-:Y:S01]  /*8590*/  FFMA.FTZ R11, R46, R55, R11 ;  /* 0x000000372e0b7223 */ /* 0x000fe2000001000b */
[----:B------:R-:W-:Y:S01]  /*85a0*/  SHF.L.U32 R19, R19, 0x10, RZ ;  /* 0x0000001013137819 */ /* 0x000fe200000006ff */
[----:B------:R-:W-:Y:S02]  /*85b0*/  IMAD.U32 R13, R13, 0x10000, RZ ;  /* 0x000100000d0d7824 */ /* 0x000fe400078e00ff */
[----:B------:R-:W-:Y:S01]  /*85c0*/  FFMA.FTZ R37, R37, R56, R6 ;  /* 0x0000003825257223 */ /* 0x000fe20000010006 */
[----:B------:R-:W-:Y:S01]  /*85d0*/  SHF.L.U32 R6, R29, 0x10, RZ ;  /* 0x000000101d067819 */ /* 0x000fe200000006ff */
[----:B------:R-:W-:Y:S01]  /*85e0*/  FFMA.FTZ R22, R65, R8, R10 ;  /* 0x0000000841167223 */ /* 0x000fe2000001000a */
[C---:B------:R-:W-:Y:S01]  /*85f0*/  PRMT R21, R57.reuse, 0x7632, R21 ;  /* 0x0000763239157816 */ /* 0x040fe20000000015 */
[----:B------:R-:W-:Y:S01]  /*8600*/  FFMA.FTZ R11, R12, R13, R11 ;  /* 0x0000000d0c0b7223 */ /* 0x000fe2000001000b */
[----:B------:R-:W-:Y:S01]  /*8610*/  FFMA.FTZ R38, R38, R19, R37 ;  /* 0x0000001326267223 */ /* 0x000fe20000010025 */
[----:B------:R-:W-:Y:S01]  /*8620*/  IMAD.U32 R24, R57, 0x10000, RZ ;  /* 0x0001000039187824 */ /* 0x000fe200078e00ff */
[C---:B------:R-:W-:Y:S01]  /*8630*/  PRMT R8, R30.reuse, 0x7632, R8 ;  /* 0x000076321e087816 */ /* 0x040fe20000000008 */
[----:B------:R-:W-:Y:S01]  /*8640*/  FFMA.FTZ R19, R39, R6, R22 ;  /* 0x0000000627137223 */ /* 0x000fe20000010016 */
[----:B------:R-:W-:Y:S01]  /*8650*/  SHF.L.U32 R13, R30, 0x10, RZ ;  /* 0x000000101e0d7819 */ /* 0x000fe200000006ff */
[----:B------:R-:W-:Y:S01]  /*8660*/  FFMA.FTZ R24, R65, R24, R38 ;  /* 0x0000001841187223 */ /* 0x000fe20000010026 */
[----:B------:R-:W-:-:S02]  /*8670*/  SHF.L.U32 R22, R21, 0x10, RZ ;  /* 0x0000001015167819 */ /* 0x000fc400000006ff */
[----:B------:R-:W-:Y:S01]  /*8680*/  SHF.L.U32 R8, R8, 0x10, RZ ;  /* 0x0000001008087819 */ /* 0x000fe200000006ff */
[--C-:B------:R-:W-:Y:S01]  /*8690*/  FFMA.FTZ R6, R44, R13, R19.reuse ;  /* 0x0000000d2c067223 */ /* 0x100fe20000010013 */
[C---:B------:R-:W-:Y:S01]  /*86a0*/  PRMT R19, R58.reuse, 0x7632, R19 ;  /* 0x000076323a137816 */ /* 0x040fe20000000013 */
[----:B------:R-:W-:Y:S02]  /*86b0*/  IMAD.U32 R21, R58, 0x10000, RZ ;  /* 0x000100003a157824 */ /* 0x000fe400078e00ff */
[----:B------:R-:W-:Y:S01]  /*86c0*/  FFMA.FTZ R39, R39, R22, R24 ;  /* 0x0000001627277223 */ /* 0x000fe20000010018 */
[----:B------:R-:W-:Y:S01]  /*86d0*/  FFMA.FTZ R13, R45, R8, R6 ;  /* 0x000000082d0d7223 */ /* 0x000fe20000010006 */
[----:B------:R-:W-:Y:S02]  /*86e0*/  SHF.L.U32 R6, R19, 0x10, RZ ;  /* 0x0000001013067819 */ /* 0x000fe400000006ff */
[C---:B------:R-:W-:Y:S01]  /*86f0*/  PRMT R10, R31.reuse, 0x7632, R10 ;  /* 0x000076321f0a7816 */ /* 0x040fe2000000000a */
[----:B------:R-:W-:Y:S01]  /*8700*/  FFMA.FTZ R44, R44, R21, R39 ;  /* 0x000000152c2c7223 */ /* 0x000fe20000010027 */
[----:B------:R-:W-:-:S02]  /*8710*/  SHF.L.U32 R31, R31, 0x10, RZ ;  /* 0x000000101f1f7819 */ /* 0x000fc400000006ff */
[----:B------:R-:W-:Y:S01]  /*8720*/  PRMT R8, R59, 0x7632, R8 ;  /* 0x000076323b087816 */ /* 0x000fe20000000008 */
[----:B------:R-:W-:Y:S01]  /*8730*/  FFMA.FTZ R45, R45, R6, R44 ;  /* 0x000000062d2d7223 */ /* 0x000fe2000001002c */
[----:B------:R-:W-:Y:S02]  /*8740*/  PRMT R35, R35, 0x7632, R35 ;  /* 0x0000763223237816 */ /* 0x000fe40000000023 */
        /* <DEDUP_REMOVED lines=9> */
[C---:B------:R-:W-:Y:S01]  /*87e0*/  FFMA.FTZ R20, R12.reuse, R35, R20 ;  /* 0x000000230c147223 */ /* 0x040fe20000010014 */
[C---:B------:R-:W-:Y:S01]  /*87f0*/  FFMA.FTZ R18, R12.reuse, R63, R18 ;  /* 0x0000003f0c127223 */ /* 0x040fe20000010012 */
[C---:B------:R-:W-:Y:S01]  /*8800*/  FFMA.FTZ R13, R12.reuse, R13, R31 ;  /* 0x0000000d0c0d7223 */ /* 0x040fe2000001001f */
        /* <DEDUP_REMOVED lines=99> */
[----:B------:R-:W-:Y:S01]  /*8e40*/  LOP3.LUT P0, RZ, R2, 0x1f, RZ, 0xc0, !PT ;  /* 0x0000001f02ff7812 */ /* 0x000fe2000780c0ff */
        /* <DEDUP_REMOVED lines=67> */
[----:B------:R-:W-:-:S03]  /*9280*/  FADD.FTZ R41, R40, R41 ;  /* 0x0000002928297221 */ /* 0x000fc60000010000 */
[----:B------:R-:W0:Y:S01]  /*9290*/  LDS.128 R48, [UR4+0xc0] ;  /* 0x0000c004ff307984 */ /* 0x000e220008000c00 */
[----:B--2---:R-:W-:Y:S01]  /*92a0*/  FADD.FTZ R36, RZ, R36 ;  /* 0x00000024ff247221 */ /* 0x004fe20000010000 */
[----:B------:R-:W-:Y:S02]  /*92b0*/  FADD.FTZ R42, R41, R42 ;  /* 0x0000002a292a7221 */ /* 0x000fe40000010000 */
[----:B------:R-:W2:Y:S01]  /*92c0*/  LDS.128 R44, [UR4+0xd0] ;  /* 0x0000d004ff2c7984 */ /* 0x000ea20008000c00 */
[----:B---3--:R-:W-:Y:S01]  /*92d0*/  FADD.FTZ R28, RZ, R28 ;  /* 0x0000001cff1c7221 */ /* 0x008fe20000010000 */
[----:B------:R-:W-:Y:S01]  /*92e0*/  FADD.FTZ R37, R36, R37 ;  /* 0x0000002524257221 */ /* 0x000fe20000010000 */
[----:B------:R-:W-:Y:S01]  /*92f0*/  FADD.FTZ R57, R42, R43 ;  /* 0x0000002b2a397221 */ /* 0x000fe20000010000 */
[----:B----4-:R-:W-:Y:S01]  /*9300*/  FADD.FTZ R4, RZ, R4 ;  /* 0x00000004ff047221 */ /* 0x010fe20000010000 */
[----:B------:R-:W3:Y:S01]  /*9310*/  LDS.128 R40, [UR4+0xa0] ;  /* 0x0000a004ff287984 */ /* 0x000ee20008000c00 */
[----:B------:R-:W-:Y:S01]  /*9320*/  FADD.FTZ R29, R28, R29 ;  /* 0x0000001d1c1d7221 */ /* 0x000fe20000010000 */
[----:B-----5:R-:W-:Y:S01]  /*9330*/  FADD.FTZ R8, RZ, R8 ;  /* 0x00000008ff087221 */ /* 0x020fe20000010000 */
        /* <DEDUP_REMOVED lines=28> */
[----:B------:R-:W-:Y:S01]  /*9500*/  FADD.FTZ R48, RZ, R48 ;  /* 0x00000030ff307221 */ /* 0x000fe20000010000 */
        /* <DEDUP_REMOVED lines=15> */
[----:B------:R-:W-:Y:S01]  /*9600*/  FADD.FTZ R47, R46, R47 ;  /* 0x0000002f2e2f7221 */ /* 0x000fe20000010000 */
[----:B------:R-:W-:-:S02]  /*9610*/  FADD.FTZ R42, R41, R42 ;  /* 0x0000002a292a7221 */ /* 0x000fc40000010000 */
[----:B------:R0:W-:Y:S02]  /*9620*/  STG.E desc[UR6][R2.64+0x600], R39 ;  /* 0x0006002702007986 */ /* 0x0001e4000c101906 */
[----:B------:R-:W-:Y:S02]  /*9630*/  FADD.FTZ R43, R42, R43 ;  /* 0x0000002b2a2b7221 */ /* 0x000fe40000010000 */
        /* <DEDUP_REMOVED lines=12> */
.L_x_7:
[----:B------:R-:W-:Y:S05]  /*9700*/  BSYNC B0 ;  /* 0x0000000000007941 */ /* 0x000fea0003800000 */
.L_x_6:
[----:B------:R-:W-:Y:S01]  /*9710*/  PREEXIT ;  /* 0x000000000000782d */ /* 0x000fe20000000000 */
[----:B------:R-:W-:Y:S05]  /*9720*/  EXIT ;  /* 0x000000000000794d */ /* 0x000fea0003800000 */
.L_x_8:
        /* <DEDUP_REMOVED lines=13> */
.L_x_102:


//--------------------- .text._Z31router_gemm_kernel_float_outputI13__nv_bfloat16Li128ELi8ELi13ELi384ELi7168EEvPfPKT_S4_ --------------------------
	.section	.text._Z31router_gemm_kernel_float_outputI13__nv_bfloat16Li128ELi8ELi13ELi384ELi7168EEvPfPKT_S4_,"ax",@progbits
	.align	128
        .global         _Z31router_gemm_kernel_float_outputI13__nv_bfloat16Li128ELi8ELi13ELi384ELi7168EEvPfPKT_S4_
        .type           _Z31router_gemm_kernel_float_outputI13__nv_bfloat16Li128ELi8ELi13ELi384ELi7168EEvPfPKT_S4_,@function
        .size           _Z31router_gemm_kernel_float_outputI13__nv_bfloat16Li128ELi8ELi13ELi384ELi7168EEvPfPKT_S4_,(.L_x_103 - _Z31router_gemm_kernel_float_outputI13__nv_bfloat16Li128ELi8ELi13ELi384ELi7168EEvPfPKT_S4_)
        .other          _Z31router_gemm_kernel_float_outputI13__nv_bfloat16Li128ELi8ELi13ELi384ELi7168EEvPfPKT_S4_,@"STO_CUDA_ENTRY STV_DEFAULT"
_Z31router_gemm_kernel_float_outputI13__nv_bfloat16Li128ELi8ELi13ELi384ELi7168EEvPfPKT_S4_:
.text._Z31router_gemm_kernel_float_outputI13__nv_bfloat16Li128ELi8ELi13ELi384ELi7168EEvPfPKT_S4_:
        /* <DEDUP_REMOVED lines=39> */
[C---:B------:R-:W-:Y:S01]  /*0270*/  SHF.L.U32 R40, R41.reuse, 0x10, RZ ;  /* 0x0000001029287819 */ /* 0x040fe200000006ff */
[----:B---3--:R-:W-:Y:S01]  /*0280*/  IMAD.U32 R46, R36, 0x10000, RZ ;  /* 0x00010000242e7824 */ /* 0x008fe200078e00ff */
[----:B------:R-:W-:Y:S01]  /*0290*/  PRMT R41, R41, 0x7632, R41 ;  /* 0x0000763229297816 */ /* 0x000fe20000000029 */
[----:B------:R-:W-:Y:S01]  /*02a0*/  FFMA.FTZ R44, R84, R3, R45 ;  /* 0x00000003542c7223 */ /* 0x000fe2000001002d */
[----:B------:R-:W-:Y:S02]  /*02b0*/  PRMT R3, R36, 0x7632, R3 ;  /* 0x0000763224037816 */ /* 0x000fe40000000003 */
[C---:B------:R-:W-:Y:S02]  /*02c0*/  SHF.L.U32 R81, R69.reuse, 0x10, RZ ;  /* 0x0000001045517819 */ /* 0x040fe400000006ff */
[----:B------:R-:W-:Y:S02]  /*02d0*/  PRMT R83, R69, 0x7632, R83 ;  /* 0x0000763245537816 */ /* 0x000fe40000000053 */
[----:B------:R-:W-:Y:S01]  /*02e0*/  SHF.L.U32 R36, R41, 0x10, RZ ;  /* 0x0000001029247819 */ /* 0x000fe200000006ff */
[----:B------:R-:W-:Y:S01]  /*02f0*/  FFMA.FTZ R41, R85, R46, RZ ;  /* 0x0000002e55297223 */ /* 0x000fe200000100ff */
[----:B------:R-:W-:Y:S01]  /*0300*/  SHF.L.U32 R3, R3, 0x10, RZ ;  /* 0x0000001003037819 */ /* 0x000fe200000006ff */
[----:B------:R-:W-:Y:S01]  /*0310*/  FFMA.FTZ R40, R81, R40, R44 ;  /* 0x0000002851287223 */ /* 0x000fe2000001002c */
[----:B------:R-:W-:Y:S01]  /*0320*/  SHF.L.U32 R83, R83, 0x10, RZ ;  /* 0x0000001053537819 */ /* 0x000fe200000006ff */
[----:B------:R-:W2:Y:S01]  /*0330*/  LDG.E.128 R44, desc[UR6][R92.64+0x7800] ;  /* 0x007800065c2c7981 */ /* 0x000ea2000c1e1d00 */
[----:B------:R-:W-:Y:S01]  /*0340*/  SHF.L.U32 R79, R70, 0x10, RZ ;  /* 0x00000010464f7819 */ /* 0x000fe200000006ff */
[----:B------:R-:W-:Y:S01]  /*0350*/  FFMA.FTZ R76, R84, R3, R41 ;  /* 0x00000003544c7223 */ /* 0x000fe20000010029 */
[C---:B------:R-:W-:Y:S01]  /*0360*/  PRMT R3, R42.reuse, 0x7632, R3 ;  /* 0x000076322a037816 */ /* 0x040fe20000000003 */
[----:B------:R-:W-:Y:S01]  /*0370*/  FFMA.FTZ R36, R83, R36, R40 ;  /* 0x0000002453247223 */ /* 0x000fe20000010028 */
[----:B------:R-:W-:Y:S01]  /*0380*/  IMAD.U32 R42, R42, 0x10000, RZ ;  /* 0x000100002a2a7824 */ /* 0x000fe200078e00ff */
        /* <DEDUP_REMOVED lines=15> */
[--C-:B------:R-:W-:Y:S01]  /*0480*/  FFMA.FTZ R41, R79, R42, R36.reuse ;  /* 0x0000002a4f297223 */ /* 0x100fe20000010024 */
[----:B------:R-:W-:Y:S01]  /*0490*/  PRMT R36, R43, 0x7632, R36 ;  /* 0x000076322b247816 */ /* 0x000fe20000000024 */
[----:B------:R-:W-:-:S02]  /*04a0*/  FFMA.FTZ R38, R77, R38, R40 ;  /* 0x000000264d267223 */ /* 0x000fc40000010028 */
[----:B------:R-:W-:Y:S02]  /*04b0*/  FFMA.FTZ R70, R78, R37, R41 ;  /* 0x000000254e467223 */ /* 0x000fe40000010029 */
[----:B------:R-:W3:Y:S01]  /*04c0*/  LDG.E.128 R40, desc[UR6][R92.64+0xb000] ;  /* 0x00b000065c287981 */ /* 0x000ee2000c1e1d00 */
[----:B------:R-:W-:Y:S02]  /*04d0*/  SHF.L.U32 R68, R39, 0x10, RZ ;  /* 0x0000001027447819 */ /* 0x000fe400000006ff */
[----:B------:R-:W-:Y:S02]  /*04e0*/  PRMT R3, R71, 0x7632, R3 ;  /* 0x0000763247037816 */ /* 0x000fe40000000003 */
[----:B------:R-:W-:Y:S01]  /*04f0*/  PRMT R39, R39, 0x7632, R39 ;  /* 0x0000763227277816 */ /* 0x000fe20000000027 */
[----:B------:R-:W-:Y:S01]  /*0500*/  FFMA.FTZ R37, R77, R68, R70 ;  /* 0x000000444d257223 */ /* 0x000fe20000010046 */
[----:B------:R-:W-:Y:S01]  /*0510*/  IMAD.U32 R36, R36, 0x10000, RZ ;  /* 0x0001000024247824 */ /* 0x000fe200078e00ff */
[----:B------:R-:W-:-:S02]  /*0520*/  SHF.L.U32 R3, R3, 0x10, RZ ;  /* 0x0000001003037819 */ /* 0x000fc400000006ff */
[----:B------:R-:W-:-:S03]  /*0530*/  SHF.L.U32 R76, R39, 0x10, RZ ;  /* 0x00000010274c7819 */ /* 0x000fc600000006ff */
[C---:B------:R-:W-:Y:S02]  /*0540*/  FFMA.FTZ R82, R3.reuse, R36, R38 ;  /* 0x0000002403527223 */ /* 0x040fe40000010026 */
[----:B------:R-:W-:Y:S02]  /*0550*/  FFMA.FTZ R76, R3, R76, R37 ;  /* 0x0000004c034c7223 */ /* 0x000fe40000010025 */
[----:B------:R-:W5:Y:S01]  /*0560*/  LDG.E.128 R36, desc[UR6][R92.64+0xe800] ;  /* 0x00e800065c247981 */ /* 0x000f62000c1e1d00 */
[C---:B----4-:R-:W-:Y:S02]  /*0570*/  PRMT R69, R16.reuse, 0x7632, R69 ;  /* 0x0000763210457816 */ /* 0x050fe40000000045 */
[----:B------:R-:W-:Y:S02]  /*0580*/  SHF.L.U32 R16, R16, 0x10, RZ ;  /* 0x0000001010107819 */ /* 0x000fe400000006ff */
[----:B------:R-:W-:-:S03]  /*0590*/  SHF.L.U32 R69, R69, 0x10, RZ ;  /* 0x0000001045457819 */ /* 0x000fc600000006ff */
[----:B------:R-:W-:Y:S01]  /*05a0*/  FFMA.FTZ R71, R85, R16, RZ ;  /* 0x0000001055477223 */ /* 0x000fe200000100ff */
[C---:B------:R-:W-:Y:S01]  /*05b0*/  IMAD.U32 R16, R17.reuse, 0x10000, RZ ;  /* 0x0001000011107824 */ /* 0x040fe200078e00ff */
[----:B------:R-:W-:Y:S02]  /*05c0*/  PRMT R17, R17, 0x7632, R17 ;  /* 0x0000763211117816 */ /* 0x000fe40000000011 */
[----:B------:R-:W-:Y:S01]  /*05d0*/  FFMA.FTZ R68, R84, R69, R71 ;  /* 0x0000004554447223 */ /* 0x000fe20000010047 */
[----:B------:R-:W-:-:S03]  /*05e0*/  SHF.L.U32 R70, R32, 0x10, RZ ;  /* 0x0000001020467819 */ /* 0x000fc600000006ff */
[----:B------:R-:W-:Y:S01]  /*05f0*/  FFMA.FTZ R68, R81, R16, R68 ;  /* 0x0000001051447223 */ /* 0x000fe20000010044 */
[----:B------:R-:W-:Y:S02]  /*0600*/  SHF.L.U32 R16, R17, 0x10, RZ ;  /* 0x0000001011107819 */ /* 0x000fe400000006ff */
[----:B------:R-:W-:Y:S02]  /*0610*/  PRMT R17, R32, 0x7632, R17 ;  /* 0x0000763220117816 */ /* 0x000fe40000000011 */
[C---:B------:R-:W-:Y:S01]  /*0620*/  SHF.L.U32 R32, R18.reuse, 0x10, RZ ;  /* 0x0000001012207819 */ /* 0x040fe200000006ff */
[----:B------:R-:W-:Y:S01]  /*0630*/  FFMA.FTZ R16, R83, R16, R68 ;  /* 0x0000001053107223 */ /* 0x000fe20000010044 */
[----:B------:R-:W-:Y:S01]  /*0640*/  PRMT R18, R18, 0x7632, R18 ;  /* 0x0000763212127816 */ /* 0x000fe20000000012 */
[----:B------:R-:W-:Y:S02]  /*0650*/  IMAD.U32 R71, R17, 0x10000, RZ ;  /* 0x0001000011477824 */ /* 0x000fe400078e00ff */
[----:B------:R-:W-:Y:S01]  /*0660*/  FFMA.FTZ R87, R85, R70, RZ ;  /* 0x0000004655577223 */ /* 0x000fe200000100ff */
[----:B------:R-:W-:Y:S01]  /*0670*/  FFMA.FTZ R69, R79, R32, R16 ;  /* 0x000000204f457223 */ /* 0x000fe20000010010 */
[----:B------:R-:W-:-:S02]  /*0680*/  SHF.L.U32 R17, R18, 0x10, RZ ;  /* 0x0000001012117819 */ /* 0x000fc400000006ff */
[----:B------:R-:W-:Y:S01]  /*0690*/  PRMT R70, R28, 0x7632, R70 ;  /* 0x000076321c467816 */ /* 0x000fe20000000046 */
[----:B------:R-:W-:Y:S01]  /*06a0*/  FFMA.FTZ R32, R84, R71, R87 ;  /* 0x0000004754207223 */ /* 0x000fe20000010057 */
[C---:B------:R-:W-:Y:S02]  /*06b0*/  SHF.L.U32 R16, R33.reuse, 0x10, RZ ;  /* 0x0000001021107819 */ /* 0x040fe400000006ff */
[----:B------:R-:W-:Y:S02]  /*06c0*/  SHF.L.U32 R28, R28, 0x10, RZ ;  /* 0x000000101c1c7819 */ /* 0x000fe400000006ff */
[----:B------:R-:W-:Y:S01]  /*06d0*/  PRMT R33, R33, 0x7632, R33 ;  /* 0x0000763221217816 */ /* 0x000fe20000000021 */
[----:B------:R-:W-:Y:S01]  /*06e0*/  FFMA.FTZ R18, R78, R17, R69 ;  /* 0x000000114e127223 */ /* 0x000fe20000010045 */
[----:B------:R-:W-:Y:S01]  /*06f0*/  FFMA.FTZ R68, R81, R16, R32 ;  /* 0x0000001051447223 */ /* 0x000fe20000010020 */
[----:B------:R-:W-:Y:S02]  /*0700*/  IMAD.U32 R17, R70, 0x10000, RZ ;  /* 0x0001000046117824 */ /* 0x000fe400078e00ff */
[----:B------:R-:W-:Y:S01]  /*0710*/  FFMA.FTZ R69, R85, R28, RZ ;  /* 0x0000001c55457223 */ /* 0x000fe200000100ff */
[----:B------:R-:W-:-:S02]  /*0720*/  SHF.L.U32 R32, R33, 0x10, RZ ;  /* 0x0000001021207819 */ /* 0x000fc400000006ff */
[C---:B------:R-:W-:Y:S01]  /*0730*/  SHF.L.U32 R70, R29.reuse, 0x10, RZ ;  /* 0x000000101d467819 */ /* 0x040fe200000006ff */
[----:B------:R-:W-:Y:S01]  /*0740*/  FFMA.FTZ R86, R84, R17, R69 ;  /* 0x0000001154567223 */ /* 0x000fe20000010045 */
[----:B------:R-:W-:Y:S01]  /*0750*/  PRMT R29, R29, 0x7632, R29 ;  /* 0x000076321d1d7816 */ /* 0x000fe2000000001d */
[----:B------:R-:W-:Y:S01]  /*0760*/  FFMA.FTZ R68, R83, R32, R68 ;  /* 0x0000002053447223 */ /* 0x000fe20000010044 */
[C---:B------:R-:W-:Y:S01]  /*0770*/  IMAD.U32 R32, R34.reuse, 0x10000, RZ ;  /* 0x0001000022207824 */ /* 0x040fe200078e00ff */
        /* <DEDUP_REMOVED lines=8> */
[----:B------:R-:W4:Y:S01]  /*0800*/  LDG.E.128 R16, desc[UR6][R92.64+0x12000] ;  /* 0x012000065c107981 */ /* 0x000f22000c1e1d00 */
[----:B------:R-:W-:-:S02]  /*0810*/  IMAD.U32 R34, R30, 0x10000, RZ ;  /* 0x000100001e227824 */ /* 0x000fc400078e00ff */
[----:B------:R-:W-:Y:S01]  /*0820*/  FFMA.FTZ R70, R83, R70, R86 ;  /* 0x0000004653467223 */ /* 0x000fe20000010056 */
[----:B------:R-:W-:Y:S01]  /*0830*/  PRMT R32, R30, 0x7632, R32 ;  /* 0x000076321e207816 */ /* 0x000fe20000000020 */
[----:B------:R-:W-:Y:S01]  /*0840*/  FFMA.FTZ R30, R78, R29, R33 ;  /* 0x0000001d4e1e7223 */ /* 0x000fe20000010021 */
[----:B------:R-:W-:Y:S01]  /*0850*/  SHF.L.U32 R28, R28, 0x10, RZ ;  /* 0x000000101c1c7819 */ /* 0x000fe200000006ff */
[----:B------:R-:W-:Y:S01]  /*0860*/  FFMA.FTZ R33, R79, R34, R70 ;  /* 0x000000224f217223 */ /* 0x000fe20000010046 */
[----:B------:R-:W-:Y:S02]  /*0870*/  SHF.L.U32 R29, R32, 0x10, RZ ;  /* 0x00000010201d7819 */ /* 0x000fe400000006ff */
[C---:B------:R-:W-:Y:S02]  /*0880*/  PRMT R32, R24.reuse, 0x7632, R32 ;  /* 0x0000763218207816 */ /* 0x040fe40000000020 */
[----:B------:R-:W-:Y:S01]  /*0890*/  SHF.L.U32 R34, R24, 0x10, RZ ;  /* 0x0000001018227819 */ /* 0x000fe200000006ff */
[----:B------:R-:W-:Y:S01]  /*08a0*/  FFMA.FTZ R80, R3, R28, R80 ;  /* 0x0000001c03507223 */ /* 0x000fe20000010050 */
[C---:B------:R-:W-:Y:S01]  /*08b0*/  SHF.L.U32 R28, R35.reuse, 0x10, RZ ;  /* 0x00000010231c7819 */ /* 0x040fe200000006ff */
[----:B------:R-:W-:Y:S01]  /*08c0*/  FFMA.FTZ R68, R78, R29, R33 ;  /* 0x0000001d4e447223 */ /* 0x000fe20000010021 */
[----:B------:R-:W-:Y:S01]  /*08d0*/  PRMT R24, R35, 0x7632, R24 ;  /* 0x0000763223187816 */ /* 0x000fe20000000018 */
[----:B------:R-:W-:-:S02]  /*08e0*/  IMAD.U32 R29, R32, 0x10000, RZ ;  /* 0x00010000201d7824 */ /* 0x000fc400078e00ff */
[----:B------:R-:W-:Y:S01]  /*08f0*/  FFMA.FTZ R71, R85, R34, RZ ;  /* 0x0000002255477223 */ /* 0x000fe200000100ff */
[----:B------:R-:W-:Y:S01]  /*0900*/  FFMA.FTZ R28, R77, R28, R30 ;  /* 0x0000001c4d1c7223 */ /* 0x000fe2000001001e */
[C---:B------:R-:W-:Y:S01]  /*0910*/  PRMT R69, R25.reuse, 0x7632, R69 ;  /* 0x0000763219457816 */ /* 0x040fe20000000045 */
[----:B------:R-:W4:Y:S01]  /*0920*/  LDG.E.128 R32, desc[UR6][R92.64+0x15800] ;  /* 0x015800065c207981 */ /* 0x000f22000c1e1d00 */
[----:B------:R-:W-:Y:S01]  /*0930*/  SHF.L.U32 R70, R25, 0x10, RZ ;  /* 0x0000001019467819 */ /* 0x000fe200000006ff */
[----:B------:R-:W-:Y:S01]  /*0940*/  FFMA.FTZ R88, R84, R29, R71 ;  /* 0x0000001d54587223 */ /* 0x000fe20000010047 */
[----:B------:R-:W-:Y:S02]  /*0950*/  SHF.L.U32 R24, R24, 0x10, RZ ;  /* 0x0000001018187819 */ /* 0x000fe400000006ff */
[C---:B------:R-:W-:Y:S02]  /*0960*/  SHF.L.U32 R30, R31.reuse, 0x10, RZ ;  /* 0x000000101f1e7819 */ /* 0x040fe400000006ff */
[----:B------:R-:W-:Y:S01]  /*0970*/  PRMT R31, R31, 0x7632, R31 ;  /* 0x000076321f1f7816 */ /* 0x000fe2000000001f */
[----:B------:R-:W-:-:S02]  /*0980*/  IMAD.U32 R86, R69, 0x10000, RZ ;  /* 0x0001000045567824 */ /* 0x000fc400078e00ff */
[----:B------:R-:W-:Y:S01]  /*0990*/  FFMA.FTZ R70, R81, R70, R88 ;  /* 0x0000004651467223 */ /* 0x000fe20000010058 */
[C---:B------:R-:W-:Y:S01]  /*09a0*/  PRMT R25, R20.reuse, 0x7632, R25 ;  /* 0x0000763214197816 */ /* 0x040fe20000000019 */
[----:B------:R-:W-:Y:S01]  /*09b0*/  FFMA.FTZ R114, R3, R24, R28 ;  /* 0x0000001803727223 */ /* 0x000fe2000001001c */
[----:B------:R-:W-:Y:S01]  /*09c0*/  SHF.L.U32 R20, R20, 0x10, RZ ;  /* 0x0000001014147819 */ /* 0x000fe200000006ff */
[----:B------:R-:W-:Y:S01]  /*09d0*/  FFMA.FTZ R68, R77, R30, R68 ;  /* 0x0000001e4d447223 */ /* 0x000fe20000010044 */
[----:B------:R-:W-:Y:S02]  /*09e0*/  SHF.L.U32 R112, R31, 0x10, RZ ;  /* 0x000000101f707819 */ /* 0x000fe400000006ff */
[C---:B------:R-:W-:Y:S01]  /*09f0*/  SHF.L.U32 R24, R26.reuse, 0x10, RZ ;  /* 0x000000101a187819 */ /* 0x040fe200000006ff */
[----:B------:R-:W4:Y:S01]  /*0a00*/  LDG.E.128 R28, desc[UR6][R92.64+0x19000] ;  /* 0x019000065c1c7981 */ /* 0x000f22000c1e1d00 */
[----:B------:R-:W-:Y:S01]  /*0a10*/  PRMT R26, R26, 0x7632, R26 ;  /* 0x000076321a1a7816 */ /* 0x000fe2000000001a */
[----:B------:R-:W-:Y:S01]  /*0a20*/  FFMA.FTZ R70, R83, R86, R70 ;  /* 0x0000005653467223 */ /* 0x000fe20000010046 */
[----:B------:R-:W-:-:S02]  /*0a30*/  IMAD.U32 R71, R25, 0x10000, RZ ;  /* 0x0001000019477824 */ /* 0x000fc400078e00ff */
[----:B------:R-:W-:Y:S01]  /*0a40*/  FFMA.FTZ R87, R85, R20, RZ ;  /* 0x0000001455577223 */ /* 0x000fe200000100ff */
[----:B------:R-:W-:Y:S01]  /*0a50*/  SHF.L.U32 R25, R26, 0x10, RZ ;  /* 0x000000101a197819 */ /* 0x000fe200000006ff */
[----:B------:R-:W-:Y:S01]  /*0a60*/  FFMA.FTZ R112, R3, R112, R68 ;  /* 0x0000007003707223 */ /* 0x000fe20000010044 */
[----:B------:R-:W-:Y:S01]  /*0a70*/  FFMA.FTZ R69, R79, R24, R70 ;  /* 0x000000184f457223 */ /* 0x000fe20000010046 */
[C---:B------:R-:W-:Y:S01]  /*0a80*/  PRMT R20, R21.reuse, 0x7632, R20 ;  /* 0x0000763215147816 */ /* 0x040fe20000000014 */
[----:B------:R-:W-:Y:S01]  /*0a90*/  FFMA.FTZ R86, R84, R71, R87 ;  /* 0x0000004754567223 */ /* 0x000fe20000010057 */
[----:B------:R-:W-:Y:S01]  /*0aa0*/  SHF.L.U32 R68, R21, 0x10, RZ ;  /* 0x0000001015447819 */ /* 0x000fe200000006ff */
[----:B------:R-:W-:Y:S01]  /*0ab0*/  FFMA.FTZ R26, R78, R25, R69 ;  /* 0x000000194e1a7223 */ /* 0x000fe20000010045 */
[----:B------:R-:W-:Y:S01]  /*0ac0*/  SHF.L.U32 R24, R27, 0x10, RZ ;  /* 0x000000101b187819 */ /* 0x000fe200000006ff */
[----:B------:R-:W-:Y:S02]  /*0ad0*/  IMAD.U32 R70, R20, 0x10000, RZ ;  /* 0x0001000014467824 */ /* 0x000fe400078e00ff */
[----:B------:R-:W-:-:S02]  /*0ae0*/  FFMA.FTZ R68, R81, R68, R86 ;  /* 0x0000004451447223 */ /* 0x000fc40000010056 */
        /* <DEDUP_REMOVED lines=8> */
[----:B------:R-:W-:Y:S01]  /*0b70*/  IMAD.U32 R71, R70, 0x10000, RZ ;  /* 0x0001000046477824 */ /* 0x000fe200078e00ff */
[----:B------:R-:W-:Y:S01]  /*0b80*/  PRMT R20, R27, 0x7632, R20 ;  /* 0x000076321b147816 */ /* 0x000fe20000000014 */
[----:B------:R-:W-:Y:S01]  /*0b90*/  FFMA.FTZ R87, R85, R8, RZ ;  /* 0x0000000855577223 */ /* 0x000fe200000100ff */
[----:B------:R-:W4:Y:S01]  /*0ba0*/  LDG.E.128 R24, desc[UR6][R92.64+0x1c800] ;  /* 0x01c800065c187981 */ /* 0x000f22000c1e1d00 */
[C---:B------:R-:W-:Y:S01]  /*0bb0*/  PRMT R8, R23.reuse, 0x7632, R8 ;  /* 0x0000763217087816 */ /* 0x040fe20000000008 */
[----:B------:R-:W-:Y:S01]  /*0bc0*/  FFMA.FTZ R68, R78, R21, R69 ;  /* 0x000000154e447223 */ /* 0x000fe20000010045 */
        /* <DEDUP_REMOVED lines=8> */
[----:B------:R-:W-:Y:S01]  /*0c50*/  FFMA.FTZ R106, R3, R8, R9 ;  /* 0x00000008036a7223 */ /* 0x000fe20000010009 */
[----:B------:R-:W-:Y:S02]  /*0c60*/  SHF.L.U32 R8, R10, 0x10, RZ ;  /* 0x000000100a087819 */ /* 0x000fe400000006ff */
[----:B------:R-:W-:Y:S01]  /*0c70*/  PRMT R68, R64, 0x7632, R68 ;  /* 0x0000763240447816 */ /* 0x000fe20000000044 */
[----:B------:R-:W-:Y:S01]  /*0c80*/  FFMA.FTZ R22, R83, R22, R70 ;  /* 0x0000001653167223 */ /* 0x000fe20000010046 */
[----:B------:R-:W-:-:S02]  /*0c90*/  PRMT R10, R10, 0x7632, R10 ;  /* 0x000076320a0a7816 */ /* 0x000fc4000000000a */
[----:B------:R-:W-:Y:S02]  /*0ca0*/  SHF.L.U32 R64, R64, 0x10, RZ ;  /* 0x0000001040407819 */ /* 0x000fe400000006ff */
[----:B------:R-:W-:Y:S01]  /*0cb0*/  SHF.L.U32 R20, R20, 0x10, RZ ;  /* 0x0000001014147819 */ /* 0x000fe200000006ff */
[----:B------:R-:W-:Y:S01]  /*0cc0*/  FFMA.FTZ R69, R79, R8, R22 ;  /* 0x000000084f457223 */ /* 0x000fe20000010016 */
[----:B------:R-:W-:Y:S01]  /*0cd0*/  SHF.L.U32 R71, R68, 0x10, RZ ;  /* 0x0000001044477819 */ /* 0x000fe200000006ff */
[----:B------:R-:W-:Y:S02]  /*0ce0*/  IMAD.U32 R9, R10, 0x10000, RZ ;  /* 0x000100000a097824 */ /* 0x000fe400078e00ff */
[----:B------:R-:W-:Y:S01]  /*0cf0*/  FFMA.FTZ R87, R85, R64, RZ ;  /* 0x0000004055577223 */ /* 0x000fe200000100ff */
[----:B------:R-:W-:Y:S01]  /*0d00*/  FFMA.FTZ R110, R3, R20, R110 ;  /* 0x00000014036e7223 */ /* 0x000fe2000001006e */
[----:B------:R-:W-:Y:S01]  /*0d10*/  SHF.L.U32 R90, R4, 0x10, RZ ;  /* 0x00000010045a7819 */ /* 0x000fe200000006ff */
[----:B------:R-:W4:Y:S01]  /*0d20*/  LDG.E.128 R20, desc[UR6][R92.64+0x20000] ;  /* 0x020000065c147981 */ /* 0x000f22000c1e1d00 */
[----:B------:R-:W-:Y:S01]  /*0d30*/  FFMA.FTZ R70, R78, R9, R69 ;  /* 0x000000094e467223 */ /* 0x000fe20000010045 */
[----:B------:R-:W-:Y:S01]  /*0d40*/  FFMA.FTZ R88, R84, R71, R87 ;  /* 0x0000004754587223 */ /* 0x000fe20000010057 */
[----:B------:R-:W-:-:S02]  /*0d50*/  PRMT R69, R65, 0x7632, R69 ;  /* 0x0000763241457816 */ /* 0x000fc40000000045 */
[----:B------:R-:W-:Y:S01]  /*0d60*/  PRMT R71, R4, 0x7632, R71 ;  /* 0x0000763204477816 */ /* 0x000fe20000000047 */
[----:B------:R-:W-:Y:S01]  /*0d70*/  IMAD.U32 R4, R65, 0x10000, RZ ;  /* 0x0001000041047824 */ /* 0x000fe200078e00ff */
[----:B------:R-:W-:Y:S01]  /*0d80*/  SHF.L.U32 R86, R69, 0x10, RZ ;  /* 0x0000001045567819 */ /* 0x000fe200000006ff */
[----:B------:R-:W-:Y:S01]  /*0d90*/  FFMA.FTZ R69, R85, R90, RZ ;  /* 0x0000005a55457223 */ /* 0x000fe200000100ff */
[----:B------:R-:W-:Y:S01]  /*0da0*/  SHF.L.U32 R71, R71, 0x10, RZ ;  /* 0x0000001047477819 */ /* 0x000fe200000006ff */
[----:B------:R-:W-:Y:S01]  /*0db0*/  FFMA.FTZ R4, R81, R4, R88 ;  /* 0x0000000451047223 */ /* 0x000fe20000010058 */
[C---:B------:R-:W-:Y:S02]  /*0dc0*/  PRMT R65, R5.reuse, 0x7632, R65 ;  /* 0x0000763205417816 */ /* 0x040fe40000000041 */
[----:B------:R-:W-:Y:S01]  /*0dd0*/  SHF.L.U32 R88, R5, 0x10, RZ ;  /* 0x0000001005587819 */ /* 0x000fe200000006ff */
[----:B------:R-:W-:Y:S01]  /*0de0*/  FFMA.FTZ R96, R84, R71, R69 ;  /* 0x0000004754607223 */ /* 0x000fe20000010045 */
[----:B------:R-:W-:Y:S01]  /*0df0*/  FFMA.FTZ R86, R83, R86, R4 ;  /* 0x0000005653567223 */ /* 0x000fe20000010004 */
[C---:B------:R-:W-:Y:S01]  /*0e00*/  PRMT R64, R11.reuse, 0x7632, R64 ;  /* 0x000076320b407816 */ /* 0x040fe20000000040 */
[----:B------:R-:W-:Y:S01]  /*0e10*/  IMAD.U32 R4, R66, 0x10000, RZ ;  /* 0x0001000042047824 */ /* 0x000fe200078e00ff */
[----:B------:R-:W-:-:S02]  /*0e20*/  SHF.L.U32 R68, R11, 0x10, RZ ;  /* 0x000000100b447819 */ /* 0x000fc400000006ff */
[----:B------:R-:W4:Y:S01]  /*0e30*/  LDG.E.128 R8, desc[UR6][R92.64+0x23800] ;  /* 0x023800065c087981 */ /* 0x000f22000c1e1d00 */
        /* <DEDUP_REMOVED lines=16> */
[--C-:B------:R-:W-:Y:S01]  /*0f40*/  FFMA.FTZ R66, R78, R69, R5.reuse ;  /* 0x000000454e427223 */ /* 0x100fe20000010005 */
[C---:B------:R-:W-:Y:S02]  /*0f50*/  PRMT R5, R12.reuse, 0x7632, R5 ;  /* 0x000076320c057816 */ /* 0x040fe40000000005 */
[----:B------:R-:W-:Y:S01]  /*0f60*/  SHF.L.U32 R68, R12, 0x10, RZ ;  /* 0x000000100c447819 */ /* 0x000fe200000006ff */
[----:B------:R-:W-:Y:S01]  /*0f70*/  IMAD.U32 R64, R7, 0x10000, RZ ;  /* 0x0001000007407824 */ /* 0x000fe200078e00ff */
[----:B------:R-:W-:Y:S02]  /*0f80*/  PRMT R4, R67, 0x7632, R4 ;  /* 0x0000763243047816 */ /* 0x000fe40000000004 */
[----:B------:R-:W-:Y:S01]  /*0f90*/  SHF.L.U32 R65, R5, 0x10, RZ ;  /* 0x0000001005417819 */ /* 0x000fe200000006ff */
[----:B------:R-:W-:Y:S01]  /*0fa0*/  FFMA.FTZ R67, R85, R68, RZ ;  /* 0x0000004455437223 */ /* 0x000fe200000100ff */
[----:B------:R-:W-:Y:S01]  /*0fb0*/  SHF.L.U32 R4, R4, 0x10, RZ ;  /* 0x0000001004047819 */ /* 0x000fe200000006ff */
[----:B------:R-:W-:Y:S01]  /*0fc0*/  FFMA.FTZ R102, R77, R64, R66 ;  /* 0x000000404d667223 */ /* 0x000fe20000010042 */
[C---:B------:R-:W-:Y:S01]  /*0fd0*/  PRMT R64, R13.reuse, 0x7632, R64 ;  /* 0x000076320d407816 */ /* 0x040fe20000000040 */
[----:B------:R-:W-:Y:S01]  /*0fe0*/  FFMA.FTZ R70, R84, R65, R67 ;  /* 0x0000004154467223 */ /* 0x000fe20000010043 */
[----:B------:R-:W-:Y:S01]  /*0ff0*/  SHF.L.U32 R66, R13, 0x10, RZ ;  /* 0x000000100d427819 */ /* 0x000fe200000006ff */
[----:B------:R-:W-:Y:S01]  /*1000*/  FFMA.FTZ R104, R3, R4, R6 ;  /* 0x0000000403687223 */ /* 0x000fe20000010006 */
[----:B------:R-:W-:-:S02]  /*1010*/  PRMT R12, R7, 0x7632, R12 ;  /* 0x00007632070c7816 */ /* 0x000fc4000000000c */
[----:B------:R-:W4:Y:S01]  /*1020*/  LDG.E.128 R4, desc[UR6][R92.64+0x27000] ;  /* 0x027000065c047981 */ /* 0x000f22000c1e1d00 */
[----:B------:R-:W-:Y:S01]  /*1030*/  SHF.L.U32 R68, R64, 0x10, RZ ;  /* 0x0000001040447819 */ /* 0x000fe200000006ff */
[----:B------:R-:W-:Y:S02]  /*1040*/  FFMA.FTZ R70, R81, R66, R70 ;  /* 0x0000004251467223 */ /* 0x000fe40000010046 */
[----:B------:R-:W4:Y:S01]  /*1050*/  LDG.E.128 R64, desc[UR6][R92.64+0x2a800] ;  /* 0x02a800065c407981 */ /* 0x000f22000c1e1d00 */
[C---:B------:R-:W-:Y:S01]  /*1060*/  PRMT R13, R72.reuse, 0x7632, R13 ;  /* 0x00007632480d7816 */ /* 0x040fe2000000000d */
[----:B------:R-:W-:-:S03]  /*1070*/  IMAD.U32 R72, R72, 0x10000, RZ ;  /* 0x0001000048487824 */ /* 0x000fc600078e00ff */
[----:B------:R-:W-:Y:S01]  /*1080*/  SHF.L.U32 R13, R13, 0x10, RZ ;  /* 0x000000100d0d7819 */ /* 0x000fe200000006ff */
[----:B------:R-:W-:Y:S01]  /*1090*/  FFMA.FTZ R71, R85, R72, RZ ;  /* 0x0000004855477223 */ /* 0x000fe200000100ff */
[----:B------:R-:W-:Y:S01]  /*10a0*/  FFMA.FTZ R70, R83, R68, R70 ;  /* 0x0000004453467223 */ /* 0x000fe20000010046 */
[C---:B------:R-:W-:Y:S02]  /*10b0*/  PRMT R69, R73.reuse, 0x7632, R69 ;  /* 0x0000763249457816 */ /* 0x040fe40000000045 */
[----:B------:R-:W-:Y:S01]  /*10c0*/  SHF.L.U32 R72, R73, 0x10, RZ ;  /* 0x0000001049487819 */ /* 0x000fe200000006ff */
[----:B------:R-:W-:Y:S01]  /*10d0*/  FFMA.FTZ R88, R84, R13, R71 ;  /* 0x0000000d54587223 */ /* 0x000fe20000010047 */
[C---:B------:R-:W-:Y:S02]  /*10e0*/  SHF.L.U32 R68, R14.reuse, 0x10, RZ ;  /* 0x000000100e447819 */ /* 0x040fe400000006ff */
[----:B------:R-:W-:Y:S01]  /*10f0*/  PRMT R14, R14, 0x7632, R14 ;  /* 0x000076320e0e7816 */ /* 0x000fe2000000000e */
[----:B------:R-:W-:Y:S01]  /*1100*/  IMAD.U32 R12, R12, 0x10000, RZ ;  /* 0x000100000c0c7824 */ /* 0x000fe200078e00ff */
[----:B------:R-:W-:Y:S01]  /*1110*/  SHF.L.U32 R86, R69, 0x10, RZ ;  /* 0x0000001045567819 */ /* 0x000fe200000006ff */
[----:B------:R-:W-:Y:S01]  /*1120*/  FFMA.FTZ R72, R81, R72, R88 ;  /* 0x0000004851487223 */ /* 0x000fe20000010058 */
[----:B------:R-:W-:Y:S01]  /*1130*/  SHF.L.U32 R13, R14, 0x10, RZ ;  /* 0x000000100e0d7819 */ /* 0x000fe200000006ff */
[----:B------:R-:W-:Y:S01]  /*1140*/  FFMA.FTZ R69, R79, R68, R70 ;  /* 0x000000444f457223 */ /* 0x000fe20000010046 */
[----:B------:R-:W-:Y:S01]  /*1150*/  FFMA.FTZ R102, R3, R12, R102 ;  /* 0x0000000c03667223 */ /* 0x000fe20000010066 */
[----:B------:R-:W-:Y:S01]  /*1160*/  FFMA.FTZ R86, R83, R86, R72 ;  /* 0x0000005653567223 */ /* 0x000fe20000010048 */
[C---:B------:R-:W-:Y:S01]  /*1170*/  IMAD.U32 R12, R74.reuse, 0x10000, RZ ;  /* 0x000100004a0c7824 */ /* 0x040fe200078e00ff */
[----:B------:R-:W-:Y:S01]  /*1180*/  PRMT R74, R74, 0x7632, R74 ;  /* 0x000076324a4a7816 */ /* 0x000fe2000000004a */
[----:B------:R-:W-:Y:S01]  /*1190*/  FFMA.FTZ R70, R78, R13, R69 ;  /* 0x0000000d4e467223 */ /* 0x000fe20000010045 */
[----:B------:R-:W-:Y:S01]  /*11a0*/  SHF.L.U32 R68, R15, 0x10, RZ ;  /* 0x000000100f447819 */ /* 0x000fe200000006ff */
[----:B------:R-:W-:Y:S01]  /*11b0*/  FFMA.FTZ R87, R79, R12, R86 ;  /* 0x0000000c4f577223 */ /* 0x000fe20000010056 */
[----:B------:R-:W-:-:S02]  /*11c0*/  SHF.L.U32 R73, R74, 0x10, RZ ;  /* 0x000000104a497819 */ /* 0x000fc400000006ff */
[C---:B------:R-:W-:Y:S01]  /*11d0*/  PRMT R86, R60.reuse, 0x7632, R86 ;  /* 0x000076323c567816 */ /* 0x040fe20000000056 */
[----:B------:R-:W-:Y:S01]  /*11e0*/  FFMA.FTZ R100, R77, R68, R70 ;  /* 0x000000444d647223 */ /* 0x000fe20000010046 */
[----:B------:R-:W-:Y:S01]  /*11f0*/  PRMT R72, R15, 0x7632, R72 ;  /* 0x000076320f487816 */ /* 0x000fe20000000048 */
[----:B------:R-:W4:Y:S01]  /*1200*/  LDG.E.128 R68, desc[UR6][R94.64+0x1000] ;  /* 0x001000065e447981 */ /* 0x000f22000c1e1d00 */
[----:B------:R-:W-:-:S03]  /*1210*/  SHF.L.U32 R60, R60, 0x10, RZ ;  /* 0x000000103c3c7819 */ /* 0x000fc600000006ff */
[----:B------:R-:W4:Y:S01]  /*1220*/  LDG.E.128 R12, desc[UR6][R92.64+0x1000] ;  /* 0x001000065c0c7981 */ /* 0x000f22000c1e1d00 */
        /* <DEDUP_REMOVED lines=13> */
[C---:B------:R-:W-:Y:S01]  /*1300*/  SHF.L.U32 R74, R62.reuse, 0x10, RZ ;  /* 0x000000103e4a7819 */ /* 0x040fe200000006ff */
[----:B------:R-:W-:Y:S01]  /*1310*/  FFMA.FTZ R60, R83, R60, R84 ;  /* 0x0000003c533c7223 */ /* 0x000fe20000010054 */
[----:B------:R-:W-:Y:S01]  /*1320*/  PRMT R62, R62, 0x7632, R62 ;  /* 0x000076323e3e7816 */ /* 0x000fe2000000003e */
[C---:B------:R-:W-:Y:S01]  /*1330*/  FFMA.FTZ R100, R3.reuse, R72, R100 ;  /* 0x0000004803647223 */ /* 0x040fe20000010064 */
[----:B------:R-:W-:Y:S01]  /*1340*/  FFMA.FTZ R98, R3, R98, R61 ;  /* 0x0000006203627223 */ /* 0x000fe2000001003d */
[----:B------:R-:W-:Y:S01]  /*1350*/  FFMA.FTZ R79, R79, R74, R60 ;  /* 0x0000004a4f4f7223 */ /* 0x000fe2000001003c */
[----:B------:R-:W-:Y:S01]  /*1360*/  SHF.L.U32 R73, R62, 0x10, RZ ;  /* 0x000000103e497819 */ /* 0x000fe200000006ff */
[----:B------:R-:W-:Y:S01]  /*1370*/  IMAD.U32 R72, R52, 0x10000, RZ ;  /* 0x0001000034487824 */ /* 0x000fe200078e00ff */
[----:B------:R-:W-:-:S03]  /*1380*/  SHF.L.U32 R61, R56, 0x10, RZ ;  /* 0x00000010383d7819 */ /* 0x000fc600000006ff */
[----:B------:R-:W-:Y:S02]  /*1390*/  FFMA.FTZ R78, R78, R73, R79 ;  /* 0x000000494e4e7223 */ /* 0x000fe4000001004f */
[----:B------:R-:W-:Y:S02]  /*13a0*/  FFMA.FTZ R79, R61, R72, R82 ;  /* 0x000000483d4f7223 */ /* 0x000fe40000010052 */
[----:B------:R-:W4:Y:S01]  /*13b0*/  LDG.E.128 R72, desc[UR6][R92.64+0x4800] ;  /* 0x004800065c487981 */ /* 0x000f22000c1e1d00 */
[----:B------:R-:W-:Y:S02]  /*13c0*/  PRMT R52, R52, 0x7632, R52 ;  /* 0x0000763234347816 */ /* 0x000fe40000000034 */
[----:B------:R-:W-:Y:S02]  /*13d0*/  PRMT R60, R56, 0x7632, R60 ;  /* 0x00007632383c7816 */ /* 0x000fe4000000003c */
[C---:B------:R-:W-:Y:S02]  /*13e0*/  SHF.L.U32 R84, R63.reuse, 0x10, RZ ;  /* 0x000000103f547819 */ /* 0x040fe400000006ff */
[----:B------:R-:W-:Y:S01]  /*13f0*/  PRMT R62, R63, 0x7632, R62 ;  /* 0x000076323f3e7816 */ /* 0x000fe2000000003e */
[----:B------:R-:W-:Y:S01]  /*1400*/  IMAD.U32 R60, R60, 0x10000, RZ ;  /* 0x000100003c3c7824 */ /* 0x000fe200078e00ff */
[----:B------:R-:W-:Y:S01]  /*1410*/  SHF.L.U32 R63, R52, 0x10, RZ ;  /* 0x00000010343f7819 */ /* 0x000fe200000006ff */
[----:B------:R-:W-:Y:S01]  /*1420*/  FFMA.FTZ R78, R77, R84, R78 ;  /* 0x000000544d4e7223 */ /* 0x000fe2000001004e */
[----:B------:R-:W-:-:S02]  /*1430*/  SHF.L.U32 R77, R53, 0x10, RZ ;  /* 0x00000010354d7819 */ /* 0x000fc400000006ff */
        /* <DEDUP_REMOVED lines=11> */
[----:B------:R-:W-:Y:S02]  /*14f0*/  SHF.L.U32 R88, R58, 0x10, RZ ;  /* 0x000000103a587819 */ /* 0x000fe400000006ff */
[----:B------:R-:W-:Y:S01]  /*1500*/  SHF.L.U32 R53, R54, 0x10, RZ ;  /* 0x0000001036357819 */ /* 0x000fe200000006ff */
[----:B------:R-:W-:Y:S01]  /*1510*/  FFMA.FTZ R62, R3, R62, R78 ;  /* 0x0000003e033e7223 */ /* 0x000fe2000001004e */
[----:B------:R-:W-:Y:S02]  /*1520*/  PRMT R86, R58, 0x7632, R86 ;  /* 0x000076323a567816 */ /* 0x000fe40000000056 */
[----:B------:R-:W-:Y:S01]  /*1530*/  PRMT R54, R54, 0x7632, R54 ;  /* 0x0000763236367816 */ /* 0x000fe20000000036 */
[C---:B------:R-:W-:Y:S01]  /*1540*/  IMAD.U32 R84, R59.reuse, 0x10000, RZ ;  /* 0x000100003b547824 */ /* 0x040fe200078e00ff */
[----:B------:R-:W-:Y:S01]  /*1550*/  PRMT R3, R59, 0x7632, R3 ;  /* 0x000076323b037816 */ /* 0x000fe20000000003 */
[----:B------:R-:W-:Y:S01]  /*1560*/  FFMA.FTZ R59, R61, R52, R76 ;  /* 0x000000343d3b7223 */ /* 0x000fe2000001004c */
[----:B------:R-:W-:Y:S01]  /*1570*/  SHF.L.U32 R57, R48, 0x10, RZ ;  /* 0x0000001030397819 */ /* 0x000fe200000006ff */
[----:B------:R-:W-:Y:S01]  /*1580*/  FFMA.FTZ R63, R88, R53, R63 ;  /* 0x00000035583f7223 */ /* 0x000fe2000001003f */
[----:B------:R-:W-:Y:S01]  /*1590*/  SHF.L.U32 R86, R86, 0x10, RZ ;  /* 0x0000001056567819 */ /* 0x000fe200000006ff */
[----:B------:R-:W-:Y:S01]  /*15a0*/  IMAD.U32 R53, R54, 0x10000, RZ ;  /* 0x0001000036357824 */ /* 0x000fe200078e00ff */
[C---:B--2---:R-:W-:Y:S01]  /*15b0*/  PRMT R52, R44.reuse, 0x7632, R52 ;  /* 0x000076322c347816 */ /* 0x044fe20000000034 */
[----:B------:R-:W2:Y:S01]  /*15c0*/  LDG.E.128 R76, desc[UR6][R92.64+0x8000] ;  /* 0x008000065c4c7981 */ /* 0x000ea2000c1e1d00 */
[----:B------:R-:W-:Y:S01]  /*15d0*/  SHF.L.U32 R44, R44, 0x10, RZ ;  /* 0x000000102c2c7819 */ /* 0x000fe200000006ff */
[----:B------:R-:W-:Y:S01]  /*15e0*/  FFMA.FTZ R59, R60, R57, R59 ;  /* 0x000000393c3b7223 */ /* 0x000fe2000001003b */
[C---:B------:R-:W-:Y:S01]  /*15f0*/  SHF.L.U32 R57, R49.reuse, 0x10, RZ ;  /* 0x0000001031397819 */ /* 0x040fe200000006ff */
[----:B------:R-:W-:Y:S01]  /*1600*/  FFMA.FTZ R53, R86, R53, R63 ;  /* 0x0000003556357223 */ /* 0x000fe2000001003f */
[----:B------:R-:W-:Y:S01]  /*1610*/  PRMT R49, R49, 0x7632, R49 ;  /* 0x0000763231317816 */ /* 0x000fe20000000031 */
[----:B------:R-:W-:Y:S01]  /*1620*/  FFMA.FTZ R63, R61, R44, R80 ;  /* 0x0000002c3d3f7223 */ /* 0x000fe20000010050 */
[C---:B------:R-:W-:Y:S01]  /*1630*/  PRMT R48, R55.reuse, 0x7632, R48 ;  /* 0x0000763237307816 */ /* 0x040fe20000000030 */
[----:B------:R-:W2:Y:S01]  /*1640*/  LDG.E.128 R80, desc[UR6][R92.64+0xb800] ;  /* 0x00b800065c507981 */ /* 0x000ea2000c1e1d00 */
[----:B------:R-:W-:Y:S01]  /*1650*/  SHF.L.U32 R55, R55, 0x10, RZ ;  /* 0x0000001037377819 */ /* 0x000fe200000006ff */
[----:B------:R-:W-:Y:S01]  /*1660*/  FFMA.FTZ R57, R96, R57, R59 ;  /* 0x0000003960397223 */ /* 0x000fe2000001003b */
[----:B------:R-:W-:Y:S01]  /*1670*/  IMAD.U32 R49, R49, 0x10000, RZ ;  /* 0x0001000031317824 */ /* 0x000fe200078e00ff */
[----:B------:R-:W-:-:S02]  /*1680*/  SHF.L.U32 R59, R52, 0x10, RZ ;  /* 0x00000010343b7819 */ /* 0x000fc400000006ff */
[----:B------:R-:W-:Y:S01]  /*1690*/  FFMA.FTZ R44, R84, R55, R53 ;  /* 0x00000037542c7223 */ /* 0x000fe20000010035 */
[----:B------:R-:W-:Y:S01]  /*16a0*/  FFMA.FTZ R57, R90, R49, R57 ;  /* 0x000000315a397223 */ /* 0x000fe20000010039 */
[C---:B------:R-:W-:Y:S02]  /*16b0*/  PRMT R49, R50.reuse, 0x7632, R49 ;  /* 0x0000763232317816 */ /* 0x040fe40000000031 */
[----:B------:R-:W-:Y:S02]  /*16c0*/  SHF.L.U32 R53, R50, 0x10, RZ ;  /* 0x0000001032357819 */ /* 0x000fe400000006ff */
        /* <DEDUP_REMOVED lines=10> */
[----:B------:R-:W-:-:S02]  /*1770*/  IMAD.U32 R45, R51, 0x10000, RZ ;  /* 0x00010000332d7824 */ /* 0x000fc400078e00ff */
[----:B------:R-:W-:Y:S01]  /*1780*/  FFMA.FTZ R49, R86, R49, R53 ;  /* 0x0000003156317223 */ /* 0x000fe20000010035 */
[----:B---3--:R-:W-:Y:S02]  /*1790*/  SHF.L.U32 R48, R40, 0x10, RZ ;  /* 0x0000001028307819 */ /* 0x008fe400000006ff */
[----:B------:R-:W-:Y:S01]  /*17a0*/  PRMT R40, R51, 0x7632, R40 ;  /* 0x0000763233287816 */ /* 0x000fe20000000028 */
        /* <DEDUP_REMOVED lines=9> */
[----:B------:R-:W3:Y:S01]  /*1840*/  LDG.E.128 R48, desc[UR6][R92.64+0xf000] ;  /* 0x00f000065c307981 */ /* 0x000ee2000c1e1d00 */
[C---:B------:R-:W-:Y:S01]  /*1850*/  PRMT R46, R41.reuse, 0x7632, R46 ;  /* 0x00007632292e7816 */ /* 0x040fe2000000002e */
[----:B------:R-:W-:Y:S01]  /*1860*/  FFMA.FTZ R55, R60, R55, R57 ;  /* 0x000000373c377223 */ /* 0x000fe20000010039 */
[----:B------:R-:W-:Y:S01]  /*1870*/  SHF.L.U32 R41, R41, 0x10, RZ ;  /* 0x0000001029297819 */ /* 0x000fe200000006ff */
[----:B------:R-:W-:-:S04]  /*1880*/  FFMA.FTZ R45, R86, R45, R53 ;  /* 0x0000002d562d7223 */ /* 0x000fc80000010035 */
[----:B------:R-:W-:Y:S02]  /*1890*/  FFMA.FTZ R41, R96, R41, R55 ;  /* 0x0000002960297223 */ /* 0x000fe40000010037 */
[----:B------:R-:W3:Y:S01]  /*18a0*/  LDG.E.128 R52, desc[UR6][R92.64+0x12800] ;  /* 0x012800065c347981 */ /* 0x000ee2000c1e1d00 */
[----:B------:R-:W-:Y:S01]  /*18b0*/  SHF.L.U32 R57, R46, 0x10, RZ ;  /* 0x000000102e397819 */ /* 0x000fe200000006ff */
[----:B------:R-:W-:-:S04]  /*18c0*/  IMAD.U32 R40, R40, 0x10000, RZ ;  /* 0x0001000028287824 */ /* 0x000fc800078e00ff */
[----:B------:R-:W-:Y:S01]  /*18d0*/  FFMA.FTZ R91, R3, R40, R44 ;  /* 0x00000028035b7223 */ /* 0x000fe2000001002c */
[----:B------:R-:W-:Y:S01]  /*18e0*/  FFMA.FTZ R59, R90, R57, R41 ;  /* 0x000000395a3b7223 */ /* 0x000fe20000010029 */
[C---:B-----5:R-:W-:Y:S01]  /*18f0*/  PRMT R40, R36.reuse, 0x7632, R40 ;  /* 0x0000763224287816 */ /* 0x060fe20000000028 */
[----:B------:R-:W-:Y:S01]  /*1900*/  IMAD.U32 R36, R36, 0x10000, RZ ;  /* 0x0001000024247824 */ /* 0x000fe200078e00ff */
[C---:B------:R-:W-:Y:S02]  /*1910*/  SHF.L.U32 R41, R47.reuse, 0x10, RZ ;  /* 0x000000102f297819 */ /* 0x040fe400000006ff */
[----:B------:R-:W-:Y:S01]  /*1920*/  PRMT R47, R47, 0x7632, R47 ;  /* 0x000076322f2f7816 */ /* 0x000fe2000000002f */
[----:B------:R-:W-:Y:S01]  /*1930*/  FFMA.FTZ R85, R61, R36, R112 ;  /* 0x000000243d557223 */ /* 0x000fe20000010070 */
[----:B------:R-:W-:Y:S01]  /*1940*/  SHF.L.U32 R63, R40, 0x10, RZ ;  /* 0x00000010283f7819 */ /* 0x000fe200000006ff */
[----:B------:R-:W-:Y:S02]  /*1950*/  FFMA.FTZ R40, R84, R41, R45 ;  /* 0x0000002954287223 */ /* 0x000fe4000001002d */
[----:B------:R-:W-:-:S02]  /*1960*/  IMAD.U32 R36, R47, 0x10000, RZ ;  /* 0x000100002f247824 */ /* 0x000fc400078e00ff */
[----:B------:R-:W5:Y:S01]  /*1970*/  LDG.E.128 R44, desc[UR6][R92.64+0x16000] ;  /* 0x016000065c2c7981 */ /* 0x000f62000c1e1d00 */
[C---:B------:R-:W-:Y:S02]  /*1980*/  SHF.L.U32 R57, R42.reuse, 0x10, RZ ;  /* 0x000000102a397819 */ /* 0x040fe400000006ff */
        /* <DEDUP_REMOVED lines=15> */
[----:B------:R-:W-:Y:S01]  /*1a80*/  SHF.L.U32 R37, R38, 0x10, RZ ;  /* 0x0000001026257819 */ /* 0x000fe200000006ff */
[----:B------:R-:W-:Y:S01]  /*1a90*/  FFMA.FTZ R41, R88, R59, R41 ;  /* 0x0000003b58297223 */ /* 0x000fe20000010029 */
[----:B----4-:R-:W-:-:S02]  /*1aa0*/  SHF.L.U32 R40, R16, 0x10, RZ ;  /* 0x0000001010287819 */ /* 0x010fc400000006ff */
[----:B------:R-:W-:Y:S01]  /*1ab0*/  PRMT R16, R16, 0x7632, R16 ;  /* 0x0000763210107816 */ /* 0x000fe20000000010 */
[----:B------:R-:W-:Y:S01]  /*1ac0*/  FFMA.FTZ R37, R86, R37, R41 ;  /* 0x0000002556257223 */ /* 0x000fe20000010029 */
[C---:B------:R-:W-:Y:S01]  /*1ad0*/  PRMT R38, R39.reuse, 0x7632, R38 ;  /* 0x0000763227267816 */ /* 0x040fe20000000026 */
[----:B------:R-:W-:Y:S01]  /*1ae0*/  IMAD.U32 R39, R39, 0x10000, RZ ;  /* 0x0001000027277824 */ /* 0x000fe200078e00ff */
[----:B------:R-:W-:Y:S01]  /*1af0*/  PRMT R43, R43, 0x7632, R43 ;  /* 0x000076322b2b7816 */ /* 0x000fe2000000002b */
[----:B------:R-:W-:Y:S01]  /*1b00*/  FFMA.FTZ R57, R61, R40, R110 ;  /* 0x000000283d397223 */ /* 0x000fe2000001006e */
[----:B------:R-:W-:Y:S01]  /*1b10*/  SHF.L.U32 R41, R16, 0x10, RZ ;  /* 0x0000001010297819 */ /* 0x000fe200000006ff */
        /* <DEDUP_REMOVED lines=9> */
[----:B------:R-:W-:Y:S01]  /*1bb0*/  SHF.L.U32 R17, R17, 0x10, RZ ;  /* 0x0000001011117819 */ /* 0x000fe200000006ff */
[----:B------:R-:W-:Y:S01]  /*1bc0*/  FFMA.FTZ R41, R96, R39, R41 ;  /* 0x0000002760297223 */ /* 0x000fe20000010029 */
[----:B------:R-:W-:Y:S01]  /*1bd0*/  SHF.L.U32 R37, R18, 0x10, RZ ;  /* 0x0000001012257819 */ /* 0x000fe200000006ff */
[----:B------:R-:W4:Y:S01]  /*1be0*/  LDG.E.128 R56, desc[UR6][R92.64+0x19800] ;  /* 0x019800065c387981 */ /* 0x000f22000c1e1d00 */
[----:B------:R-:W-:-:S02]  /*1bf0*/  PRMT R18, R32, 0x7632, R18 ;  /* 0x0000763220127816 */ /* 0x000fc40000000012 */
[----:B------:R-:W-:Y:S01]  /*1c00*/  SHF.L.U32 R36, R32, 0x10, RZ ;  /* 0x0000001020247819 */ /* 0x000fe200000006ff */
[C---:B------:R-:W-:Y:S01]  /*1c10*/  IMAD.U32 R39, R19.reuse, 0x10000, RZ ;  /* 0x0001000013277824 */ /* 0x040fe200078e00ff */
        /* <DEDUP_REMOVED lines=16> */
[C---:B------:R-:W-:Y:S01]  /*1d20*/  PRMT R28, R29.reuse, 0x7632, R28 ;  /* 0x000076321d1c7816 */ /* 0x040fe2000000001c */
[----:B------:R-:W4:Y:S01]  /*1d30*/  LDG.E.128 R16, desc[UR6][R92.64+0x1d000] ;  /* 0x01d000065c107981 */ /* 0x000f22000c1e1d00 */
[----:B------:R-:W-:Y:S01]  /*1d40*/  SHF.L.U32 R63, R29, 0x10, RZ ;  /* 0x000000101d3f7819 */ /* 0x000fe200000006ff */
[----:B------:R-:W-:Y:S01]  /*1d50*/  FFMA.FTZ R43, R60, R43, R85 ;  /* 0x0000002b3c2b7223 */ /* 0x000fe20000010055 */
        /* <DEDUP_REMOVED lines=21> */
[----:B------:R-:W4:Y:S01]  /*1eb0*/  LDG.E.128 R36, desc[UR6][R92.64+0x20800] ;  /* 0x020800065c247981 */ /* 0x000f22000c1e1d00 */
[--C-:B------:R-:W-:Y:S01]  /*1ec0*/  FFMA.FTZ R33, R84, R33, R34.reuse ;  /* 0x0000002154217223 */ /* 0x100fe20000010022 */
[C---:B------:R-:W-:Y:S01]  /*1ed0*/  PRMT R34, R25.reuse, 0x7632, R34 ;  /* 0x0000763219227816 */ /* 0x040fe20000000022 */
[----:B------:R-:W-:Y:S01]  /*1ee0*/  FFMA.FTZ R41, R60, R41, R43 ;  /* 0x000000293c297223 */ /* 0x000fe2000001002b */
[----:B------:R-:W-:Y:S01]  /*1ef0*/  SHF.L.U32 R25, R25, 0x10, RZ ;  /* 0x0000001019197819 */ /* 0x000fe200000006ff */
[----:B------:R-:W-:Y:S01]  /*1f00*/  IMAD.U32 R24, R31, 0x10000, RZ ;  /* 0x000100001f187824 */ /* 0x000fe200078e00ff */
[----:B------:R-:W-:-:S02]  /*1f10*/  SHF.L.U32 R31, R34, 0x10, RZ ;  /* 0x00000010221f7819 */ /* 0x000fc400000006ff */
[C---:B------:R-:W-:Y:S01]  /*1f20*/  PRMT R30, R35.reuse, 0x7632, R30 ;  /* 0x00007632231e7816 */ /* 0x040fe2000000001e */
[----:B------:R-:W-:Y:S01]  /*1f30*/  FFMA.FTZ R25, R96, R25, R41 ;  /* 0x0000001960197223 */ /* 0x000fe20000010029 */
[----:B------:R-:W-:Y:S02]  /*1f40*/  IMAD.U32 R35, R35, 0x10000, RZ ;  /* 0x0001000023237824 */ /* 0x000fe400078e00ff */
[----:B------:R-:W-:Y:S01]  /*1f50*/  FFMA.FTZ R101, R3, R24, R33 ;  /* 0x0000001803657223 */ /* 0x000fe20000010021 */
[----:B------:R-:W-:Y:S01]  /*1f60*/  SHF.L.U32 R32, R32, 0x10, RZ ;  /* 0x0000001020207819 */ /* 0x000fe200000006ff */
[----:B------:R-:W-:Y:S01]  /*1f70*/  FFMA.FTZ R33, R90, R31, R25 ;  /* 0x0000001f5a217223 */ /* 0x000fe20000010019 */
[----:B------:R-:W-:Y:S01]  /*1f80*/  SHF.L.U32 R30, R30, 0x10, RZ ;  /* 0x000000101e1e7819 */ /* 0x000fe200000006ff */
[----:B------:R-:W-:Y:S01]  /*1f90*/  FFMA.FTZ R29, R84, R35, R29 ;  /* 0x00000023541d7223 */ /* 0x000fe2000001001d */
[C---:B------:R-:W-:Y:S02]  /*1fa0*/  PRMT R24, R26.reuse, 0x7632, R24 ;  /* 0x000076321a187816 */ /* 0x040fe40000000018 */
[----:B------:R-:W-:-:S02]  /*1fb0*/  SHF.L.U32 R25, R26, 0x10, RZ ;  /* 0x000000101a197819 */ /* 0x000fc400000006ff */
[C---:B------:R-:W-:Y:S01]  /*1fc0*/  PRMT R26, R20.reuse, 0x7632, R26 ;  /* 0x00007632141a7816 */ /* 0x040fe2000000001a */
[C---:B------:R-:W-:Y:S01]  /*1fd0*/  FFMA.FTZ R87, R3.reuse, R32, R28 ;  /* 0x0000002003577223 */ /* 0x040fe2000001001c */
[----:B------:R-:W-:Y:S01]  /*1fe0*/  FFMA.FTZ R85, R3, R30, R29 ;  /* 0x0000001e03557223 */ /* 0x000fe2000001001d */
[----:B------:R-:W-:Y:S01]  /*1ff0*/  SHF.L.U32 R28, R20, 0x10, RZ ;  /* 0x00000010141c7819 */ /* 0x000fe200000006ff */
[C---:B------:R-:W-:Y:S01]  /*2000*/  IMAD.U32 R31, R27.reuse, 0x10000, RZ ;  /* 0x000100001b1f7824 */ /* 0x040fe200078e00ff */
[----:B------:R-:W-:Y:S01]  /*2010*/  PRMT R20, R27, 0x7632, R20 ;  /* 0x000076321b147816 */ /* 0x000fe20000000014 */
[----:B------:R-:W-:Y:S01]  /*2020*/  FFMA.FTZ R33, R88, R25, R33 ;  /* 0x0000001958217223 */ /* 0x000fe20000010021 */
[----:B------:R-:W-:Y:S02]  /*2030*/  SHF.L.U32 R29, R24, 0x10, RZ ;  /* 0x00000010181d7819 */ /* 0x000fe400000006ff */
[----:B------:R-:W-:Y:S02]  /*2040*/  SHF.L.U32 R35, R26, 0x10, RZ ;  /* 0x000000101a237819 */ /* 0x000fe400000006ff */
[----:B------:R-:W4:Y:S01]  /*2050*/  LDG.E.128 R24, desc[UR6][R92.64+0x24000] ;  /* 0x024000065c187981 */ /* 0x000f22000c1e1d00 */
[----:B------:R-:W-:Y:S01]  /*2060*/  FFMA.FTZ R41, R61, R28, R102 ;  /* 0x0000001c3d297223 */ /* 0x000fe20000010066 */
[----:B------:R-:W-:Y:S01]  /*2070*/  SHF.L.U32 R30, R8, 0x10, RZ ;  /* 0x00000010081e7819 */ /* 0x000fe200000006ff */
[----:B------:R-:W-:Y:S01]  /*2080*/  FFMA.FTZ R29, R86, R29, R33 ;  /* 0x0000001d561d7223 */ /* 0x000fe20000010021 */
[----:B------:R-:W-:Y:S01]  /*2090*/  PRMT R28, R8, 0x7632, R28 ;  /* 0x00007632081c7816 */ /* 0x000fe2000000001c */
[----:B------:R-:W-:Y:S01]  /*20a0*/  FFMA.FTZ R43, R60, R35, R41 ;  /* 0x000000233c2b7223 */ /* 0x000fe20000010029 */
[C---:B------:R-:W-:Y:S01]  /*20b0*/  PRMT R8, R21.reuse, 0x7632, R8 ;  /* 0x0000763215087816 */ /* 0x040fe20000000008 */
[----:B------:R-:W-:Y:S01]  /*20c0*/  IMAD.U32 R21, R21, 0x10000, RZ ;  /* 0x0001000015157824 */ /* 0x000fe200078e00ff */
[----:B------:R-:W4:Y:S02]  /*20d0*/  LDG.E.128 R32, desc[UR6][R92.64+0x27800] ;  /* 0x027800065c207981 */ /* 0x000f24000c1e1d00 */
        /* <DEDUP_REMOVED lines=13> */
[----:B------:R-:W-:Y:S01]  /*21b0*/  FFMA.FTZ R43, R96, R43, R63 ;  /* 0x0000002b602b7223 */ /* 0x000fe2000001003f */
[----:B------:R-:W-:Y:S01]  /*21c0*/  FFMA.FTZ R8, R84, R31, R29 ;  /* 0x0000001f54087223 */ /* 0x000fe2000001001d */
[----:B------:R-:W-:-:S02]  /*21d0*/  PRMT R28, R10, 0x7632, R28 ;  /* 0x000076320a1c7816 */ /* 0x000fc4000000001c */
[----:B------:R-:W-:Y:S01]  /*21e0*/  SHF.L.U32 R29, R10, 0x10, RZ ;  /* 0x000000100a1d7819 */ /* 0x000fe200000006ff */
        /* <DEDUP_REMOVED lines=9> */
[----:B------:R-:W-:Y:S01]  /*2280*/  FFMA.FTZ R8, R84, R23, R9 ;  /* 0x0000001754087223 */ /* 0x000fe20000010009 */
[----:B------:R-:W-:Y:S01]  /*2290*/  PRMT R20, R4, 0x7632, R20 ;  /* 0x0000763204147816 */ /* 0x000fe20000000014 */
[----:B------:R-:W-:-:S02]  /*22a0*/  IMAD.U32 R9, R11, 0x10000, RZ ;  /* 0x000100000b097824 */ /* 0x000fc400078e00ff */
[----:B------:R-:W-:Y:S01]  /*22b0*/  FFMA.FTZ R21, R86, R21, R29 ;  /* 0x0000001556157223 */ /* 0x000fe2000001001d */
[----:B------:R-:W-:Y:S01]  /*22c0*/  SHF.L.U32 R4, R4, 0x10, RZ ;  /* 0x0000001004047819 */ /* 0x000fe200000006ff */
[----:B------:R-:W-:Y:S01]  /*22d0*/  FFMA.FTZ R97, R3, R10, R8 ;  /* 0x0000000a03617223 */ /* 0x000fe20000010008 */
[----:B------:R-:W-:Y:S01]  /*22e0*/  PRMT R11, R11, 0x7632, R11 ;  /* 0x000076320b0b7816 */ /* 0x000fe2000000000b */
[----:B------:R-:W4:Y:S01]  /*22f0*/  LDG.E.128 R28, desc[UR6][R92.64+0x2b000] ;  /* 0x02b000065c1c7981 */ /* 0x000f22000c1e1d00 */
[C---:B------:R-:W-:Y:S02]  /*2300*/  PRMT R10, R64.reuse, 0x7632, R10 ;  /* 0x00007632400a7816 */ /* 0x040fe4000000000a */
[----:B------:R-:W-:Y:S01]  /*2310*/  SHF.L.U32 R64, R64, 0x10, RZ ;  /* 0x0000001040407819 */ /* 0x000fe200000006ff */
[----:B------:R-:W-:Y:S01]  /*2320*/  FFMA.FTZ R8, R84, R9, R21 ;  /* 0x0000000954087223 */ /* 0x000fe20000010015 */
[----:B------:R-:W-:Y:S01]  /*2330*/  FFMA.FTZ R21, R61, R4, R98 ;  /* 0x000000043d157223 */ /* 0x000fe20000010062 */
[----:B------:R-:W-:Y:S01]  /*2340*/  IMAD.U32 R4, R11, 0x10000, RZ ;  /* 0x000100000b047824 */ /* 0x000fe200078e00ff */
[----:B------:R-:W-:Y:S01]  /*2350*/  SHF.L.U32 R9, R20, 0x10, RZ ;  /* 0x0000001014097819 */ /* 0x000fe200000006ff */
[----:B------:R-:W-:Y:S01]  /*2360*/  FFMA.FTZ R61, R61, R64, R62 ;  /* 0x000000403d3d7223 */ /* 0x000fe2000001003e */
[----:B------:R-:W-:Y:S01]  /*2370*/  SHF.L.U32 R11, R10, 0x10, RZ ;  /* 0x000000100a0b7819 */ /* 0x000fe200000006ff */
[----:B------:R-:W4:Y:S02]  /*2380*/  LDG.E.128 R40, desc[UR6][R92.64+0x1800] ;  /* 0x001800065c287981 */ /* 0x000f24000c1e1d00 */
[----:B------:R-:W-:-:S02]  /*2390*/  FFMA.FTZ R21, R60, R9, R21 ;  /* 0x000000093c157223 */ /* 0x000fc40000010015 */
[----:B------:R-:W-:Y:S02]  /*23a0*/  FFMA.FTZ R23, R60, R11, R61 ;  /* 0x0000000b3c177223 */ /* 0x000fe4000001003d */
[----:B------:R-:W4:Y:S01]  /*23b0*/  LDG.E.128 R60, desc[UR6][R94.64+0x1800] ;  /* 0x001800065e3c7981 */ /* 0x000f22000c1e1d00 */
[C---:B------:R-:W-:Y:S02]  /*23c0*/  SHF.L.U32 R9, R5.reuse, 0x10, RZ ;  /* 0x0000001005097819 */ /* 0x040fe400000006ff */
[----:B------:R-:W-:-:S03]  /*23d0*/  PRMT R5, R5, 0x7632, R5 ;  /* 0x0000763205057816 */ /* 0x000fc60000000005 */
        /* <DEDUP_REMOVED lines=8> */
[--C-:B------:R-:W-:Y:S01]  /*2460*/  FFMA.FTZ R89, R3, R4, R8.reuse ;  /* 0x0000000403597223 */ /* 0x100fe20000010008 */
[C---:B------:R-:W-:Y:S01]  /*2470*/  PRMT R8, R12.reuse, 0x7632, R8 ;  /* 0x000076320c087816 */ /* 0x040fe20000000008 */
[----:B------:R-:W-:Y:S01]  /*2480*/  IMAD.U32 R10, R12, 0x10000, RZ ;  /* 0x000100000c0a7824 */ /* 0x000fe200078e00ff */
[----:B------:R-:W-:Y:S01]  /*2490*/  PRMT R6, R6, 0x7632, R6 ;  /* 0x0000763206067816 */ /* 0x000fe20000000006 */
[----:B------:R-:W-:Y:S01]  /*24a0*/  FFMA.FTZ R9, R88, R9, R11 ;  /* 0x0000000958097223 */ /* 0x000fe2000001000b */
[----:B------:R-:W-:Y:S01]  /*24b0*/  FFMA.FTZ R23, R90, R65, R21 ;  /* 0x000000415a177223 */ /* 0x000fe20000010015 */
[----:B------:R-:W-:-:S02]  /*24c0*/  SHF.L.U32 R12, R68, 0x10, RZ ;  /* 0x00000010440c7819 */ /* 0x000fc400000006ff */
[----:B------:R-:W-:Y:S02]  /*24d0*/  PRMT R11, R68, 0x7632, R11 ;  /* 0x00007632440b7816 */ /* 0x000fe4000000000b */
        /* <DEDUP_REMOVED lines=9> */
[----:B------:R-:W4:Y:S01]  /*2570*/  LDG.E.128 R20, desc[UR6][R92.64+0x5000] ;  /* 0x005000065c147981 */ /* 0x000f22000c1e1d00 */
[----:B------:R-:W-:Y:S01]  /*2580*/  FFMA.FTZ R65, R86, R7, R9 ;  /* 0x0000000756417223 */ /* 0x000fe20000010009 */
[----:B------:R-:W-:Y:S01]  /*2590*/  FFMA.FTZ R64, R11, R8, R10 ;  /* 0x000000080b407223 */ /* 0x000fe2000001000a */
[----:B------:R-:W-:Y:S01]  /*25a0*/  SHF.L.U32 R7, R66, 0x10, RZ ;  /* 0x0000001042077819 */ /* 0x000fe200000006ff */
[----:B------:R-:W-:Y:S01]  /*25b0*/  IMAD.U32 R9, R69, 0x10000, RZ ;  /* 0x0001000045097824 */ /* 0x000fe200078e00ff */
[----:B------:R-:W-:-:S02]  /*25c0*/  PRMT R6, R13, 0x7632, R6 ;  /* 0x000076320d067816 */ /* 0x000fc40000000006 */
[----:B------:R-:W-:Y:S02]  /*25d0*/  SHF.L.U32 R10, R13, 0x10, RZ ;  /* 0x000000100d0a7819 */ /* 0x000fe400000006ff */
[----:B------:R-:W-:Y:S01]  /*25e0*/  PRMT R8, R69, 0x7632, R8 ;  /* 0x0000763245087816 */ /* 0x000fe20000000008 */
[----:B------:R-:W-:Y:S01]  /*25f0*/  FFMA.FTZ R86, R86, R7, R109 ;  /* 0x0000000756567223 */ /* 0x000fe2000001006d */
[----:B------:R-:W-:Y:S01]  /*2600*/  SHF.L.U32 R69, R6, 0x10, RZ ;  /* 0x0000001006457819 */ /* 0x000fe200000006ff */
[----:B------:R-:W-:Y:S01]  /*2610*/  FFMA.FTZ R109, R9, R10, R64 ;  /* 0x0000000a096d7223 */ /* 0x000fe20000010040 */
[----:B------:R-:W-:Y:S01]  /*2620*/  SHF.L.U32 R8, R8, 0x10, RZ ;  /* 0x0000001008087819 */ /* 0x000fe200000006ff */
[----:B------:R-:W-:Y:S01]  /*2630*/  IMAD.U32 R6, R14, 0x10000, RZ ;  /* 0x000100000e067824 */ /* 0x000fe200078e00ff */
[----:B------:R-:W-:-:S03]  /*2640*/  SHF.L.U32 R7, R70, 0x10, RZ ;  /* 0x0000001046077819 */ /* 0x000fc600000006ff */
[----:B------:R-:W-:Y:S01]  /*2650*/  FFMA.FTZ R64, R8, R69, R109 ;  /* 0x0000004508407223 */ /* 0x000fe2000001006d */
[----:B------:R-:W-:Y:S01]  /*2660*/  FFMA.FTZ R10, R84, R5, R65 ;  /* 0x00000005540a7223 */ /* 0x000fe20000010041 */
[----:B------:R-:W-:Y:S02]  /*2670*/  PRMT R5, R14, 0x7632, R5 ;  /* 0x000076320e057816 */ /* 0x000fe40000000005 */
[--C-:B------:R-:W-:Y:S01]  /*2680*/  FFMA.FTZ R65, R7, R6, R64.reuse ;  /* 0x0000000607417223 */ /* 0x100fe20000010040 */
[C---:B------:R-:W-:Y:S02]  /*2690*/  PRMT R64, R72.reuse, 0x7632, R64 ;  /* 0x0000763248407816 */ /* 0x040fe40000000040 */
[----:B------:R-:W-:Y:S02]  /*26a0*/  SHF.L.U32 R72, R72, 0x10, RZ ;  /* 0x0000001048487819 */ /* 0x000fe400000006ff */
[----:B------:R-:W-:Y:S02]  /*26b0*/  PRMT R6, R70, 0x7632, R6 ;  /* 0x0000763246067816 */ /* 0x000fe40000000006 */
[----:B------:R-:W-:-:S02]  /*26c0*/  SHF.L.U32 R13, R67, 0x10, RZ ;  /* 0x00000010430d7819 */ /* 0x000fc400000006ff */
[----:B------:R-:W-:Y:S01]  /*26d0*/  SHF.L.U32 R4, R4, 0x10, RZ ;  /* 0x0000001004047819 */ /* 0x000fe200000006ff */
[----:B------:R-:W-:Y:S01]  /*26e0*/  FFMA.FTZ R72, R12, R72, R91 ;  /* 0x000000480c487223 */ /* 0x000fe2000001005b */
[----:B------:R-:W-:Y:S02]  /*26f0*/  PRMT R67, R67, 0x7632, R67 ;  /* 0x0000763243437816 */ /* 0x000fe40000000043 */
[----:B------:R-:W-:Y:S02]  /*2700*/  SHF.L.U32 R5, R5, 0x10, RZ ;  /* 0x0000001005057819 */ /* 0x000fe400000006ff */
[----:B------:R-:W-:Y:S02]  /*2710*/  SHF.L.U32 R6, R6, 0x10, RZ ;  /* 0x0000001006067819 */ /* 0x000fe400000006ff */
[----:B------:R-:W-:Y:S01]  /*2720*/  SHF.L.U32 R64, R64, 0x10, RZ ;  /* 0x0000001040407819 */ /* 0x000fe200000006ff */
[----:B------:R-:W-:Y:S01]  /*2730*/  FFMA.FTZ R91, R3, R4, R10 ;  /* 0x00000004035b7223 */ /* 0x000fe2000001000a */
[----:B------:R-:W-:Y:S01]  /*2740*/  FFMA.FTZ R13, R84, R13, R86 ;  /* 0x0000000d540d7223 */ /* 0x000fe20000010056 */
[----:B------:R-:W-:-:S02]  /*2750*/  IMAD.U32 R14, R67, 0x10000, RZ ;  /* 0x00010000430e7824 */ /* 0x000fc400078e00ff */
[----:B------:R-:W-:Y:S01]  /*2760*/  FFMA.FTZ R10, R6, R5, R65 ;  /* 0x00000005060a7223 */ /* 0x000fe20000010041 */
[----:B------:R-:W-:Y:S02]  /*2770*/  FFMA.FTZ R72, R11, R64, R72 ;  /* 0x000000400b487223 */ /* 0x000fe40000010048 */
[----:B------:R-:W4:Y:S01]  /*2780*/  LDG.E.128 R64, desc[UR6][R92.64+0x8800] ;  /* 0x008800065c407981 */ /* 0x000f22000c1e1d00 */
[----:B------:R-:W-:Y:S01]  /*2790*/  FFMA.FTZ R13, R3, R14, R13 ;  /* 0x0000000e030d7223 */ /* 0x000fe2000001000d */
[C---:B------:R-:W-:Y:S01]  /*27a0*/  PRMT R3, R73.reuse, 0x7632, R3 ;  /* 0x0000763249037816 */ /* 0x040fe20000000003 */
[----:B------:R-:W-:-:S03]  /*27b0*/  IMAD.U32 R14, R73, 0x10000, RZ ;  /* 0x00010000490e7824 */ /* 0x000fc600078e00ff */
[----:B------:R-:W-:Y:S01]  /*27c0*/  SHF.L.U32 R69, R3, 0x10, RZ ;  /* 0x0000001003457819 */ /* 0x000fe200000006ff */
[----:B------:R-:W-:Y:S01]  /*27d0*/  FFMA.FTZ R73, R9, R14, R72 ;  /* 0x0000000e09497223 */ /* 0x000fe20000010048 */
[----:B------:R-:W-:Y:S02]  /*27e0*/  SHF.L.U32 R4, R15, 0x10, RZ ;  /* 0x000000100f047819 */ /* 0x000fe400000006ff */
[C---:B------:R-:W-:Y:S01]  /*27f0*/  SHF.L.U32 R5, R71.reuse, 0x10, RZ ;  /* 0x0000001047057819 */ /* 0x040fe200000006ff */
[----:B------:R-:W-:Y:S01]  /*2800*/  FFMA.FTZ R72, R8, R69, R73 ;  /* 0x0000004508487223 */ /* 0x000fe20000010049 */
[----:B------:R-:W-:Y:S02]  /*2810*/  PRMT R3, R71, 0x7632, R3 ;  /* 0x0000763247037816 */ /* 0x000fe40000000003 */
[----:B------:R-:W-:Y:S01]  /*2820*/  PRMT R15, R15, 0x7632, R15 ;  /* 0x000076320f0f7816 */ /* 0x000fe2000000000f */
[----:B------:R-:W4:Y:S01]  /*2830*/  LDG.E.128 R68, desc[UR6][R92.64+0xc000] ;  /* 0x00c000065c447981 */ /* 0x000f22000c1e1d00 */
[C---:B------:R-:W-:Y:S01]  /*2840*/  PRMT R14, R74.reuse, 0x7632, R14 ;  /* 0x000076324a0e7816 */ /* 0x040fe2000000000e */
[----:B------:R-:W-:-:S02]  /*2850*/  IMAD.U32 R74, R74, 0x10000, RZ ;  /* 0x000100004a4a7824 */ /* 0x000fc400078e00ff */
[----:B------:R-:W-:Y:S01]  /*2860*/  FFMA.FTZ R4, R5, R4, R10 ;  /* 0x0000000405047223 */ /* 0x000fe2000001000a */
[----:B------:R-:W-:Y:S02]  /*2870*/  SHF.L.U32 R10, R15, 0x10, RZ ;  /* 0x000000100f0a7819 */ /* 0x000fe400000006ff */
[----:B--2---:R-:W-:Y:S01]  /*2880*/  PRMT R84, R76, 0x7632, R84 ;  /* 0x000076324c547816 */ /* 0x004fe20000000054 */
[----:B------:R-:W-:Y:S02]  /*2890*/  IMAD.U32 R15, R14, 0x10000, RZ ;  /* 0x000100000e0f7824 */ /* 0x000fe400078e00ff */
[----:B------:R-:W-:Y:S01]  /*28a0*/  FFMA.FTZ R73, R7, R74, R72 ;  /* 0x0000004a07497223 */ /* 0x000fe20000010048 */
[----:B------:R-:W-:Y:S02]  /*28b0*/  SHF.L.U32 R76, R76, 0x10, RZ ;  /* 0x000000104c4c7819 */ /* 0x000fe400000006ff */
        /* <DEDUP_REMOVED lines=13> */
[----:B------:R-:W-:Y:S01]  /*2990*/  FFMA.FTZ R15, R9, R4, R76 ;  /* 0x00000004090f7223 */ /* 0x000fe2000001004c */
[----:B------:R-:W-:Y:S01]  /*29a0*/  PRMT R4, R75, 0x7632, R4 ;  /* 0x000076324b047816 */ /* 0x000fe20000000004 */
[----:B------:R-:W-:Y:S01]  /*29b0*/  FFMA.FTZ R14, R5, R14, R72 ;  /* 0x0000000e050e7223 */ /* 0x000fe20000010048 */
[----:B------:R-:W-:Y:S01]  /*29c0*/  SHF.L.U32 R77, R77, 0x10, RZ ;  /* 0x000000104d4d7819 */ /* 0x000fe200000006ff */
[----:B------:R-:W-:-:S02]  /*29d0*/  FFMA.FTZ R86, R11, R74, R80 ;  /* 0x0000004a0b567223 */ /* 0x000fc40000010050 */
[----:B------:R-:W2:Y:S02]  /*29e0*/  LDG.E.128 R72, desc[UR6][R92.64+0xf800] ;  /* 0x00f800065c487981 */ /* 0x000ea4000c1e1d00 */
[--C-:B------:R-:W-:Y:S01]  /*29f0*/  FFMA.FTZ R76, R8, R77, R15.reuse ;  /* 0x0000004d084c7223 */ /* 0x100fe2000001000f */
[C---:B------:R-:W-:Y:S02]  /*2a00*/  PRMT R15, R78.reuse, 0x7632, R15 ;  /* 0x000076324e0f7816 */ /* 0x040fe4000000000f */
[----:B------:R-:W-:Y:S02]  /*2a10*/  SHF.L.U32 R78, R78, 0x10, RZ ;  /* 0x000000104e4e7819 */ /* 0x000fe400000006ff */
[C---:B------:R-:W-:Y:S02]  /*2a20*/  PRMT R80, R81.reuse, 0x7632, R80 ;  /* 0x0000763251507816 */ /* 0x040fe40000000050 */
        /* <DEDUP_REMOVED lines=8> */
[----:B------:R-:W-:Y:S01]  /*2ab0*/  FFMA.FTZ R86, R8, R81, R105 ;  /* 0x0000005108567223 */ /* 0x000fe20000010069 */
[----:B------:R-:W-:Y:S01]  /*2ac0*/  PRMT R82, R82, 0x7632, R82 ;  /* 0x0000763252527816 */ /* 0x000fe20000000052 */
[----:B------:R-:W-:Y:S01]  /*2ad0*/  FFMA.FTZ R84, R5, R76, R78 ;  /* 0x0000004c05547223 */ /* 0x000fe2000001004e */
[----:B------:R-:W-:Y:S02]  /*2ae0*/  IMAD.U32 R4, R4, 0x10000, RZ ;  /* 0x0001000004047824 */ /* 0x000fe400078e00ff */
[----:B------:R-:W-:Y:S01]  /*2af0*/  FFMA.FTZ R77, R7, R80, R86 ;  /* 0x00000050074d7223 */ /* 0x000fe20000010056 */
[----:B------:R-:W-:-:S02]  /*2b00*/  SHF.L.U32 R15, R82, 0x10, RZ ;  /* 0x00000010520f7819 */ /* 0x000fc400000006ff */
[C---:B---3--:R-:W-:Y:S02]  /*2b10*/  SHF.L.U32 R78, R48.reuse, 0x10, RZ ;  /* 0x00000010304e7819 */ /* 0x048fe400000006ff */
[----:B------:R-:W-:Y:S01]  /*2b20*/  PRMT R76, R48, 0x7632, R76 ;  /* 0x00007632304c7816 */ /* 0x000fe2000000004c */
[--C-:B------:R-:W-:Y:S01]  /*2b30*/  FFMA.FTZ R4, R3, R4, R14.reuse ;  /* 0x0000000403047223 */ /* 0x100fe2000001000e */
[----:B------:R-:W-:Y:S01]  /*2b40*/  PRMT R14, R79, 0x7632, R14 ;  /* 0x000076324f0e7816 */ /* 0x000fe2000000000e */
[C---:B------:R-:W-:Y:S01]  /*2b50*/  IMAD.U32 R80, R83.reuse, 0x10000, RZ ;  /* 0x0001000053507824 */ /* 0x040fe200078e00ff */
[----:B------:R-:W-:Y:S01]  /*2b60*/  PRMT R48, R83, 0x7632, R48 ;  /* 0x0000763253307816 */ /* 0x000fe20000000030 */
[----:B------:R-:W-:Y:S01]  /*2b70*/  FFMA.FTZ R82, R6, R15, R77 ;  /* 0x0000000f06527223 */ /* 0x000fe2000001004d */
[----:B------:R-:W-:Y:S01]  /*2b80*/  FFMA.FTZ R88, R12, R78, R103 ;  /* 0x0000004e0c587223 */ /* 0x000fe20000010067 */
[----:B------:R-:W-:Y:S02]  /*2b90*/  SHF.L.U32 R86, R76, 0x10, RZ ;  /* 0x000000104c567819 */ /* 0x000fe400000006ff */
[----:B------:R-:W3:Y:S01]  /*2ba0*/  LDG.E.128 R76, desc[UR6][R92.64+0x13000] ;  /* 0x013000065c4c7981 */ /* 0x000ee2000c1e1d00 */
[----:B------:R-:W-:-:S02]  /*2bb0*/  PRMT R81, R52, 0x7632, R81 ;  /* 0x0000763234517816 */ /* 0x000fc40000000051 */
[----:B------:R-:W-:Y:S01]  /*2bc0*/  SHF.L.U32 R83, R52, 0x10, RZ ;  /* 0x0000001034537819 */ /* 0x000fe200000006ff */
[----:B------:R-:W-:Y:S01]  /*2bd0*/  FFMA.FTZ R86, R11, R86, R88 ;  /* 0x000000560b567223 */ /* 0x000fe20000010058 */
[----:B------:R-:W-:Y:S01]  /*2be0*/  FFMA.FTZ R15, R5, R80, R82 ;  /* 0x00000050050f7223 */ /* 0x000fe20000010052 */
[----:B------:R-:W-:Y:S02]  /*2bf0*/  IMAD.U32 R88, R81, 0x10000, RZ ;  /* 0x0001000051587824 */ /* 0x000fe400078e00ff */
[----:B------:R-:W-:Y:S02]  /*2c00*/  FFMA.FTZ R90, R12, R83, R87 ;  /* 0x000000530c5a7223 */ /* 0x000fe40000010057 */
[----:B------:R-:W3:Y:S01]  /*2c10*/  LDG.E.128 R80, desc[UR6][R92.64+0x16800] ;  /* 0x016800065c507981 */ /* 0x000ee2000c1e1d00 */
[C---:B------:R-:W-:Y:S02]  /*2c20*/  SHF.L.U32 R52, R49.reuse, 0x10, RZ ;  /* 0x0000001031347819 */ /* 0x040fe400000006ff */
[----:B------:R-:W-:-:S02]  /*2c30*/  PRMT R49, R49, 0x7632, R49 ;  /* 0x0000763231317816 */ /* 0x000fc40000000031 */
[----:B------:R-:W-:Y:S01]  /*2c40*/  SHF.L.U32 R14, R14, 0x10, RZ ;  /* 0x000000100e0e7819 */ /* 0x000fe200000006ff */
[----:B------:R-:W-:Y:S01]  /*2c50*/  FFMA.FTZ R87, R9, R52, R86 ;  /* 0x0000003409577223 */ /* 0x000fe20000010056 */
[----:B------:R-:W-:Y:S02]  /*2c60*/  SHF.L.U32 R49, R49, 0x10, RZ ;  /* 0x0000001031317819 */ /* 0x000fe400000006ff */
[----:B-----5:R-:W-:Y:S01]  /*2c70*/  SHF.L.U32 R86, R44, 0x10, RZ ;  /* 0x000000102c567819 */ /* 0x020fe200000006ff */
[----:B------:R-:W-:Y:S01]  /*2c80*/  FFMA.FTZ R90, R11, R88, R90 ;  /* 0x000000580b5a7223 */ /* 0x000fe2000001005a */
[----:B------:R-:W-:Y:S01]  /*2c90*/  FFMA.FTZ R14, R3, R14, R84 ;  /* 0x0000000e030e7223 */ /* 0x000fe20000010054 */
[----:B------:R-:W-:Y:S02]  /*2ca0*/  FFMA.FTZ R88, R8, R49, R87 ;  /* 0x0000003108587223 */ /* 0x000fe40000010057 */
[----:B------:R-:W-:Y:S02]  /*2cb0*/  FFMA.FTZ R96, R12, R86, R85 ;  /* 0x000000560c607223 */ /* 0x000fe40000010055 */
[----:B------:R-:W5:Y:S01]  /*2cc0*/  LDG.E.128 R84, desc[UR6][R92.64+0x1a000] ;  /* 0x01a000065c547981 */ /* 0x000f62000c1e1d00 */
[----:B------:R-:W-:Y:S01]  /*2cd0*/  SHF.L.U32 R48, R48, 0x10, RZ ;  /* 0x0000001030307819 */ /* 0x000fe200000006ff */
[C---:B------:R-:W-:Y:S01]  /*2ce0*/  IMAD.U32 R52, R53.reuse, 0x10000, RZ ;  /* 0x0001000035347824 */ /* 0x040fe200078e00ff */
[----:B------:R-:W-:-:S03]  /*2cf0*/  PRMT R53, R53, 0x7632, R53 ;  /* 0x0000763235357816 */ /* 0x000fc60000000035 */
[----:B------:R-:W-:Y:S01]  /*2d00*/  FFMA.FTZ R15, R3, R48, R15 ;  /* 0x00000030030f7223 */ /* 0x000fe2000001000f */
[----:B------:R-:W-:Y:S02]  /*2d10*/  PRMT R48, R44, 0x7632, R48 ;  /* 0x000076322c307816 */ /* 0x000fe40000000030 */
[C---:B------:R-:W-:Y:S02]  /*2d20*/  PRMT R44, R50.reuse, 0x7632, R44 ;  /* 0x00007632322c7816 */ /* 0x040fe4000000002c */
[----:B------:R-:W-:Y:S01]  /*2d30*/  SHF.L.U32 R50, R50, 0x10, RZ ;  /* 0x0000001032327819 */ /* 0x000fe200000006ff */
[----:B------:R-:W-:Y:S01]  /*2d40*/  FFMA.FTZ R49, R9, R52, R90 ;  /* 0x0000003409317223 */ /* 0x000fe2000001005a */
[----:B------:R-:W-:Y:S01]  /*2d50*/  SHF.L.U32 R53, R53, 0x10, RZ ;  /* 0x0000001035357819 */ /* 0x000fe200000006ff */
[----:B------:R-:W-:Y:S01]  /*2d60*/  IMAD.U32 R90, R48, 0x10000, RZ ;  /* 0x00010000305a7824 */ /* 0x000fe200078e00ff */
[C---:B------:R-:W-:Y:S02]  /*2d70*/  PRMT R48, R51.reuse, 0x7632, R48 ;  /* 0x0000763233307816 */ /* 0x040fe40000000030 */
        /* <DEDUP_REMOVED lines=9> */
[----:B------:R-:W-:Y:S01]  /*2e10*/  SHF.L.U32 R90, R45, 0x10, RZ ;  /* 0x000000102d5a7819 */ /* 0x000fe200000006ff */
[----:B------:R-:W-:Y:S01]  /*2e20*/  IMAD.U32 R45, R50, 0x10000, RZ ;  /* 0x00010000322d7824 */ /* 0x000fe200078e00ff */
[----:B------:R-:W-:Y:S01]  /*2e30*/  SHF.L.U32 R50, R55, 0x10, RZ ;  /* 0x0000001037327819 */ /* 0x000fe200000006ff */
[C---:B------:R-:W-:Y:S01]  /*2e40*/  FFMA.FTZ R44, R6.reuse, R49, R51 ;  /* 0x00000031062c7223 */ /* 0x040fe20000010033 */
[----:B------:R-:W-:Y:S01]  /*2e50*/  SHF.L.U32 R53, R53, 0x10, RZ ;  /* 0x0000001035357819 */ /* 0x000fe200000006ff */
[----:B------:R-:W-:Y:S01]  /*2e60*/  FFMA.FTZ R45, R6, R45, R54 ;  /* 0x0000002d062d7223 */ /* 0x000fe20000010036 */
[----:B------:R-:W-:Y:S01]  /*2e70*/  FFMA.FTZ R49, R9, R90, R96 ;  /* 0x0000005a09317223 */ /* 0x000fe20000010060 */
[----:B------:R-:W-:Y:S01]  /*2e80*/  SHF.L.U32 R54, R46, 0x10, RZ ;  /* 0x000000102e367819 */ /* 0x000fe200000006ff */
[C---:B------:R-:W-:Y:S01]  /*2e90*/  FFMA.FTZ R44, R5.reuse, R52, R44 ;  /* 0x00000034052c7223 */ /* 0x040fe2000001002c */
[----:B------:R-:W-:Y:S01]  /*2ea0*/  FFMA.FTZ R45, R5, R50, R45 ;  /* 0x00000032052d7223 */ /* 0x000fe2000001002d */
[----:B------:R-:W-:Y:S01]  /*2eb0*/  FFMA.FTZ R88, R8, R53, R49 ;  /* 0x0000003508587223 */ /* 0x000fe20000010031 */
[----:B------:R-:W-:-:S02]  /*2ec0*/  PRMT R46, R46, 0x7632, R46 ;  /* 0x000076322e2e7816 */ /* 0x000fc4000000002e */
[C---:B----4-:R-:W-:Y:S02]  /*2ed0*/  PRMT R50, R56.reuse, 0x7632, R50 ;  /* 0x0000763238327816 */ /* 0x050fe40000000032 */
[----:B------:R-:W-:Y:S02]  /*2ee0*/  SHF.L.U32 R52, R56, 0x10, RZ ;  /* 0x0000001038347819 */ /* 0x000fe400000006ff */
[----:B------:R-:W-:Y:S01]  /*2ef0*/  PRMT R55, R55, 0x7632, R55 ;  /* 0x0000763237377816 */ /* 0x000fe20000000037 */
[----:B------:R-:W-:Y:S01]  /*2f00*/  FFMA.FTZ R51, R7, R54, R88 ;  /* 0x0000003607337223 */ /* 0x000fe20000010058 */
[----:B------:R-:W-:Y:S01]  /*2f10*/  IMAD.U32 R48, R48, 0x10000, RZ ;  /* 0x0001000030307824 */ /* 0x000fe200078e00ff */
[----:B------:R-:W-:Y:S01]  /*2f20*/  SHF.L.U32 R49, R46, 0x10, RZ ;  /* 0x000000102e317819 */ /* 0x000fe200000006ff */
[----:B------:R-:W-:Y:S01]  /*2f30*/  FFMA.FTZ R52, R12, R52, R101 ;  /* 0x000000340c347223 */ /* 0x000fe20000010065 */
[----:B------:R-:W-:Y:S02]  /*2f40*/  SHF.L.U32 R50, R50, 0x10, RZ ;  /* 0x0000001032327819 */ /* 0x000fe400000006ff */
[----:B------:R-:W-:Y:S01]  /*2f50*/  SHF.L.U32 R56, R55, 0x10, RZ ;  /* 0x0000001037387819 */ /* 0x000fe200000006ff */
[----:B------:R-:W-:Y:S01]  /*2f60*/  FFMA.FTZ R88, R3, R48, R44 ;  /* 0x0000003003587223 */ /* 0x000fe2000001002c */
[----:B------:R-:W-:Y:S01]  /*2f70*/  FFMA.FTZ R46, R6, R49, R51 ;  /* 0x00000031062e7223 */ /* 0x000fe20000010033 */
[----:B------:R-:W-:Y:S01]  /*2f80*/  FFMA.FTZ R54, R11, R50, R52 ;  /* 0x000000320b367223 */ /* 0x000fe20000010034 */
[----:B------:R-:W-:Y:S01]  /*2f90*/  SHF.L.U32 R44, R47, 0x10, RZ ;  /* 0x000000102f2c7819 */ /* 0x000fe200000006ff */
[----:B------:R-:W4:Y:S01]  /*2fa0*/  LDG.E.128 R48, desc[UR6][R92.64+0x1d800] ;  /* 0x01d800065c307981 */ /* 0x000f22000c1e1d00 */
[--C-:B------:R-:W-:Y:S01]  /*2fb0*/  FFMA.FTZ R56, R3, R56, R45.reuse ;  /* 0x0000003803387223 */ /* 0x100fe2000001002d */
[----:B------:R-:W-:Y:S01]  /*2fc0*/  IMAD.U32 R52, R57, 0x10000, RZ ;  /* 0x0001000039347824 */ /* 0x000fe200078e00ff */
[----:B------:R-:W-:-:S02]  /*2fd0*/  PRMT R45, R16, 0x7632, R45 ;  /* 0x00007632102d7816 */ /* 0x000fc4000000002d */
[----:B------:R-:W-:Y:S02]  /*2fe0*/  SHF.L.U32 R55, R16, 0x10, RZ ;  /* 0x0000001010377819 */ /* 0x000fe400000006ff */
[----:B------:R-:W-:Y:S01]  /*2ff0*/  PRMT R57, R47, 0x7632, R57 ;  /* 0x000076322f397816 */ /* 0x000fe20000000039 */
        /* <DEDUP_REMOVED lines=9> */
[----:B------:R-:W-:Y:S01]  /*3090*/  IMAD.U32 R55, R52, 0x10000, RZ ;  /* 0x0001000034377824 */ /* 0x000fe200078e00ff */
[----:B------:R-:W4:Y:S01]  /*30a0*/  LDG.E.128 R44, desc[UR6][R92.64+0x21000] ;  /* 0x021000065c2c7981 */ /* 0x000f22000c1e1d00 */
[----:B------:R-:W-:Y:S01]  /*30b0*/  FFMA.FTZ R96, R9, R54, R90 ;  /* 0x0000003609607223 */ /* 0x000fe2000001005a */
[----:B------:R-:W-:Y:S01]  /*30c0*/  SHF.L.U32 R52, R58, 0x10, RZ ;  /* 0x000000103a347819 */ /* 0x000fe200000006ff */
[----:B------:R-:W-:Y:S01]  /*30d0*/  FFMA.FTZ R54, R8, R17, R53 ;  /* 0x0000001108367223 */ /* 0x000fe20000010035 */
        /* <DEDUP_REMOVED lines=17> */
[----:B------:R-:W4:Y:S01]  /*31f0*/  LDG.E.128 R52, desc[UR6][R92.64+0x24800] ;  /* 0x024800065c347981 */ /* 0x000f22000c1e1d00 */
[----:B------:R-:W-:Y:S01]  /*3200*/  PRMT R19, R19, 0x7632, R19 ;  /* 0x0000763213137816 */ /* 0x000fe20000000013 */
[C---:B------:R-:W-:Y:S01]  /*3210*/  FFMA.FTZ R17, R5.reuse, R58, R90 ;  /* 0x0000003a05117223 */ /* 0x040fe2000001005a */
[----:B------:R-:W-:Y:S01]  /*3220*/  FFMA.FTZ R97, R5, R36, R59 ;  /* 0x0000002405617223 */ /* 0x000fe2000001003b */
[----:B------:R-:W-:Y:S01]  /*3230*/  PRMT R58, R37, 0x7632, R58 ;  /* 0x00007632253a7816 */ /* 0x000fe2000000003a */
[----:B------:R-:W-:Y:S01]  /*3240*/  IMAD.U32 R57, R57, 0x10000, RZ ;  /* 0x0001000039397824 */ /* 0x000fe200078e00ff */
[----:B------:R-:W-:Y:S01]  /*3250*/  SHF.L.U32 R90, R37, 0x10, RZ ;  /* 0x00000010255a7819 */ /* 0x000fe200000006ff */
[----:B------:R-:W-:Y:S01]  /*3260*/  FFMA.FTZ R96, R11, R96, R98 ;  /* 0x000000600b607223 */ /* 0x000fe20000010062 */
[----:B------:R-:W-:Y:S01]  /*3270*/  SHF.L.U32 R36, R19, 0x10, RZ ;  /* 0x0000001013247819 */ /* 0x000fe200000006ff */
[----:B------:R-:W-:Y:S01]  /*3280*/  FFMA.FTZ R59, R3, R57, R16 ;  /* 0x00000039033b7223 */ /* 0x000fe20000010010 */
[----:B------:R-:W-:Y:S01]  /*3290*/  SHF.L.U32 R19, R58, 0x10, RZ ;  /* 0x000000103a137819 */ /* 0x000fe200000006ff */
[----:B------:R-:W-:-:S02]  /*32a0*/  FFMA.FTZ R37, R9, R90, R96 ;  /* 0x0000005a09257223 */ /* 0x000fc40000010060 */
[--C-:B------:R-:W-:Y:S01]  /*32b0*/  FFMA.FTZ R57, R3, R36, R97.reuse ;  /* 0x0000002403397223 */ /* 0x100fe20000010061 */
[----:B------:R-:W-:Y:S01]  /*32c0*/  PRMT R36, R38, 0x7632, R36 ;  /* 0x0000763226247816 */ /* 0x000fe20000000024 */
[C---:B------:R-:W-:Y:S01]  /*32d0*/  IMAD.U32 R98, R24.reuse, 0x10000, RZ ;  /* 0x0001000018627824 */ /* 0x040fe200078e00ff */
[----:B------:R-:W-:Y:S01]  /*32e0*/  PRMT R97, R24, 0x7632, R97 ;  /* 0x0000763218617816 */ /* 0x000fe20000000061 */
[----:B------:R-:W-:Y:S01]  /*32f0*/  FFMA.FTZ R96, R8, R19, R37 ;  /* 0x0000001308607223 */ /* 0x000fe20000010025 */
[----:B------:R-:W-:Y:S02]  /*3300*/  SHF.L.U32 R38, R38, 0x10, RZ ;  /* 0x0000001026267819 */ /* 0x000fe400000006ff */
[----:B------:R-:W-:Y:S01]  /*3310*/  SHF.L.U32 R37, R36, 0x10, RZ ;  /* 0x0000001024257819 */ /* 0x000fe200000006ff */
[----:B------:R-:W-:Y:S01]  /*3320*/  FFMA.FTZ R98, R12, R98, R89 ;  /* 0x000000620c627223 */ /* 0x000fe20000010059 */
[----:B------:R-:W-:Y:S02]  /*3330*/  SHF.L.U32 R36, R97, 0x10, RZ ;  /* 0x0000001061247819 */ /* 0x000fe400000006ff */
[----:B------:R-:W-:-:S02]  /*3340*/  SHF.L.U32 R18, R18, 0x10, RZ ;  /* 0x0000001012127819 */ /* 0x000fc400000006ff */
[C---:B------:R-:W-:Y:S02]  /*3350*/  PRMT R24, R39.reuse, 0x7632, R24 ;  /* 0x0000763227187816 */ /* 0x040fe40000000018 */
[----:B------:R-:W-:Y:S01]  /*3360*/  SHF.L.U32 R90, R39, 0x10, RZ ;  /* 0x00000010275a7819 */ /* 0x000fe200000006ff */
[----:B------:R-:W-:Y:S01]  /*3370*/  FFMA.FTZ R39, R7, R38, R96 ;  /* 0x0000002607277223 */ /* 0x000fe20000010060 */
[C---:B------:R-:W-:Y:S01]  /*3380*/  PRMT R38, R32.reuse, 0x7632, R38 ;  /* 0x0000763220267816 */ /* 0x040fe20000000026 */
[----:B------:R-:W-:Y:S01]  /*3390*/  FFMA.FTZ R98, R11, R36, R98 ;  /* 0x000000240b627223 */ /* 0x000fe20000010062 */
[----:B------:R-:W-:Y:S01]  /*33a0*/  SHF.L.U32 R89, R32, 0x10, RZ ;  /* 0x0000001020597819 */ /* 0x000fe200000006ff */
[----:B------:R-:W-:Y:S01]  /*33b0*/  FFMA.FTZ R58, R3, R18, R17 ;  /* 0x00000012033a7223 */ /* 0x000fe20000010011 */
[----:B------:R-:W-:Y:S01]  /*33c0*/  FFMA.FTZ R32, R6, R37, R39 ;  /* 0x0000002506207223 */ /* 0x000fe20000010027 */
[C---:B------:R-:W-:Y:S01]  /*33d0*/  IMAD.U32 R36, R25.reuse, 0x10000, RZ ;  /* 0x0001000019247824 */ /* 0x040fe200078e00ff */
[----:B------:R-:W4:Y:S01]  /*33e0*/  LDG.E.128 R16, desc[UR6][R92.64+0x28000] ;  /* 0x028000065c107981 */ /* 0x000f22000c1e1d00 */
        /* <DEDUP_REMOVED lines=13> */
[C---:B------:R-:W-:Y:S01]  /*34c0*/  PRMT R24, R26.reuse, 0x7632, R24 ;  /* 0x000076321a187816 */ /* 0x040fe20000000018 */
[----:B------:R-:W-:Y:S01]  /*34d0*/  IMAD.U32 R33, R33, 0x10000, RZ ;  /* 0x0001000021217824 */ /* 0x000fe200078e00ff */
[----:B------:R-:W-:Y:S01]  /*34e0*/  SHF.L.U32 R26, R26, 0x10, RZ ;  /* 0x000000101a1a7819 */ /* 0x000fe200000006ff */
[----:B------:R-:W4:Y:S01]  /*34f0*/  LDG.E.128 R36, desc[UR6][R92.64+0x2b800] ;  /* 0x02b800065c247981 */ /* 0x000f22000c1e1d00 */
[----:B------:R-:W-:Y:S01]  /*3500*/  PRMT R90, R34, 0x7632, R90 ;  /* 0x00007632225a7816 */ /* 0x000fe2000000005a */
[----:B------:R-:W-:Y:S01]  /*3510*/  FFMA.FTZ R97, R8, R33, R25 ;  /* 0x0000002108617223 */ /* 0x000fe20000010019 */
[----:B------:R-:W-:Y:S01]  /*3520*/  SHF.L.U32 R34, R34, 0x10, RZ ;  /* 0x0000001022227819 */ /* 0x000fe200000006ff */
[----:B------:R-:W-:Y:S01]  /*3530*/  FFMA.FTZ R33, R7, R26, R32 ;  /* 0x0000001a07217223 */ /* 0x000fe20000010020 */
[----:B------:R-:W-:-:S02]  /*3540*/  SHF.L.U32 R91, R90, 0x10, RZ ;  /* 0x000000105a5b7819 */ /* 0x000fc400000006ff */
[----:B------:R-:W-:Y:S01]  /*3550*/  SHF.L.U32 R25, R24, 0x10, RZ ;  /* 0x0000001018197819 */ /* 0x000fe200000006ff */
[----:B------:R-:W-:Y:S01]  /*3560*/  FFMA.FTZ R32, R7, R34, R97 ;  /* 0x0000002207207223 */ /* 0x000fe20000010061 */
[----:B------:R-:W-:-:S03]  /*3570*/  IMAD.U32 R24, R27, 0x10000, RZ ;  /* 0x000100001b187824 */ /* 0x000fc600078e00ff */
[C-C-:B------:R-:W-:Y:S01]  /*3580*/  FFMA.FTZ R91, R6.reuse, R91, R32.reuse ;  /* 0x0000005b065b7223 */ /* 0x140fe20000010020 */
[----:B------:R-:W-:Y:S01]  /*3590*/  PRMT R32, R27, 0x7632, R32 ;  /* 0x000076321b207816 */ /* 0x000fe20000000020 */
[----:B------:R-:W-:Y:S01]  /*35a0*/  FFMA.FTZ R26, R6, R25, R33 ;  /* 0x00000019061a7223 */ /* 0x000fe20000010021 */
[C---:B------:R-:W-:Y:S02]  /*35b0*/  SHF.L.U32 R34, R35.reuse, 0x10, RZ ;  /* 0x0000001023227819 */ /* 0x040fe400000006ff */
[----:B------:R-:W-:Y:S02]  /*35c0*/  PRMT R35, R35, 0x7632, R35 ;  /* 0x0000763223237816 */ /* 0x000fe40000000023 */
[C---:B------:R-:W-:Y:S02]  /*35d0*/  PRMT R97, R28.reuse, 0x7632, R97 ;  /* 0x000076321c617816 */ /* 0x040fe40000000061 */
[----:B------:R-:W-:Y:S01]  /*35e0*/  SHF.L.U32 R98, R28, 0x10, RZ ;  /* 0x000000101c627819 */ /* 0x000fe200000006ff */
[C---:B------:R-:W-:Y:S01]  /*35f0*/  FFMA.FTZ R90, R5.reuse, R24, R26 ;  /* 0x00000018055a7223 */ /* 0x040fe2000001001a */
        /* <DEDUP_REMOVED lines=11> */
[----:B------:R-:W4:Y:S01]  /*36b0*/  LDG.E.128 R24, desc[UR6][R92.64+0x2000] ;  /* 0x002000065c187981 */ /* 0x000f22000c1e1d00 */
[----:B------:R-:W-:Y:S01]  /*36c0*/  SHF.L.U32 R91, R60, 0x10, RZ ;  /* 0x000000103c5b7819 */ /* 0x000fe200000006ff */
[----:B------:R-:W-:Y:S01]  /*36d0*/  FFMA.FTZ R9, R9, R28, R98 ;  /* 0x0000001c09097223 */ /* 0x000fe20000010062 */
[----:B------:R-:W-:Y:S01]  /*36e0*/  SHF.L.U32 R29, R29, 0x10, RZ ;  /* 0x000000101d1d7819 */ /* 0x000fe200000006ff */
[----:B------:R-:W4:Y:S01]  /*36f0*/  LDG.E.128 R32, desc[UR6][R94.64+0x2000] ;  /* 0x002000065e207981 */ /* 0x000f22000c1e1d00 */
[----:B------:R-:W-:Y:S01]  /*3700*/  PRMT R11, R40, 0x7632, R11 ;  /* 0x00007632280b7816 */ /* 0x000fe2000000000b */
[----:B------:R-:W-:Y:S01]  /*3710*/  FFMA.FTZ R97, R91, R90, R10 ;  /* 0x0000005a5b617223 */ /* 0x000fe2000001000a */
[----:B------:R-:W-:Y:S01]  /*3720*/  PRMT R40, R60, 0x7632, R40 ;  /* 0x000076323c287816 */ /* 0x000fe20000000028 */
        /* <DEDUP_REMOVED lines=8> */
[C---:B------:R-:W-:Y:S02]  /*37b0*/  SHF.L.U32 R60, R61.reuse, 0x10, RZ ;  /* 0x000000103d3c7819 */ /* 0x040fe400000006ff */
[----:B------:R-:W-:Y:S01]  /*37c0*/  PRMT R41, R61, 0x7632, R41 ;  /* 0x000076323d297816 */ /* 0x000fe20000000029 */
[----:B------:R-:W-:Y:S02]  /*37d0*/  IMAD.U32 R28, R7, 0x10000, RZ ;  /* 0x00010000071c7824 */ /* 0x000fe400078e00ff */
[----:B------:R-:W-:Y:S01]  /*37e0*/  FFMA.FTZ R90, R60, R9, R11 ;  /* 0x000000093c5a7223 */ /* 0x000fe2000001000b */
[----:B------:R-:W-:Y:S01]  /*37f0*/  SHF.L.U32 R41, R41, 0x10, RZ ;  /* 0x0000001029297819 */ /* 0x000fe200000006ff */
[----:B------:R-:W4:Y:S01]  /*3800*/  LDG.E.128 R8, desc[UR6][R92.64+0x5800] ;  /* 0x005800065c087981 */ /* 0x000f22000c1e1d00 */
[----:B------:R-:W-:-:S02]  /*3810*/  SHF.L.U32 R98, R42, 0x10, RZ ;  /* 0x000000102a627819 */ /* 0x000fc400000006ff */
[----:B------:R-:W-:Y:S01]  /*3820*/  SHF.L.U32 R61, R62, 0x10, RZ ;  /* 0x000000103e3d7819 */ /* 0x000fe200000006ff */
[----:B------:R-:W-:Y:S01]  /*3830*/  FFMA.FTZ R28, R41, R28, R90 ;  /* 0x0000001c291c7223 */ /* 0x000fe2000001005a */
[----:B------:R-:W-:-:S03]  /*3840*/  PRMT R30, R30, 0x7632, R30 ;  /* 0x000076321e1e7816 */ /* 0x000fc6000000001e */
[----:B------:R-:W-:Y:S01]  /*3850*/  FFMA.FTZ R97, R61, R98, R28 ;  /* 0x000000623d617223 */ /* 0x000fe2000001001c */
[C---:B------:R-:W-:Y:S02]  /*3860*/  SHF.L.U32 R98, R20.reuse, 0x10, RZ ;  /* 0x0000001014627819 */ /* 0x040fe400000006ff */
[----:B------:R-:W-:Y:S02]  /*3870*/  PRMT R20, R20, 0x7632, R20 ;  /* 0x0000763214147816 */ /* 0x000fe40000000014 */
[----:B------:R-:W-:Y:S01]  /*3880*/  SHF.L.U32 R7, R30, 0x10, RZ ;  /* 0x000000101e077819 */ /* 0x000fe200000006ff */
[----:B------:R-:W-:Y:S01]  /*3890*/  FFMA.FTZ R101, R91, R98, R4 ;  /* 0x000000625b657223 */ /* 0x000fe20000010004 */
[----:B------:R-:W-:Y:S01]  /*38a0*/  SHF.L.U32 R99, R20, 0x10, RZ ;  /* 0x0000001014637819 */ /* 0x000fe200000006ff */
[C---:B------:R-:W-:Y:S02]  /*38b0*/  IMAD.U32 R96, R31.reuse, 0x10000, RZ ;  /* 0x000100001f607824 */ /* 0x040fe400078e00ff */
[----:B------:R-:W-:Y:S01]  /*38c0*/  FFMA.FTZ R6, R6, R7, R29 ;  /* 0x0000000706067223 */ /* 0x000fe2000001001d */
[----:B------:R-:W-:Y:S01]  /*38d0*/  PRMT R7, R42, 0x7632, R7 ;  /* 0x000076322a077816 */ /* 0x000fe20000000007 */
[----:B------:R-:W-:Y:S01]  /*38e0*/  FFMA.FTZ R99, R40, R99, R101 ;  /* 0x0000006328637223 */ /* 0x000fe20000010065 */
[----:B------:R-:W-:-:S02]  /*38f0*/  PRMT R90, R31, 0x7632, R90 ;  /* 0x000076321f5a7816 */ /* 0x000fc4000000005a */
[----:B------:R-:W-:Y:S01]  /*3900*/  PRMT R42, R62, 0x7632, R42 ;  /* 0x000076323e2a7816 */ /* 0x000fe2000000002a */
[----:B------:R-:W4:Y:S01]  /*3910*/  LDG.E.128 R28, desc[UR6][R92.64+0x9000] ;  /* 0x009000065c1c7981 */ /* 0x000f22000c1e1d00 */
[C---:B------:R-:W-:Y:S01]  /*3920*/  PRMT R4, R21.reuse, 0x7632, R4 ;  /* 0x0000763215047816 */ /* 0x040fe20000000004 */
[----:B------:R-:W-:Y:S01]  /*3930*/  IMAD.U32 R21, R21, 0x10000, RZ ;  /* 0x0001000015157824 */ /* 0x000fe200078e00ff */
[----:B------:R-:W-:Y:S02]  /*3940*/  SHF.L.U32 R7, R7, 0x10, RZ ;  /* 0x0000001007077819 */ /* 0x000fe400000006ff */
        /* <DEDUP_REMOVED lines=12> */
[----:B------:R-:W-:Y:S02]  /*3a10*/  FFMA.FTZ R63, R61, R6, R4 ;  /* 0x000000063d3f7223 */ /* 0x000fe40000010004 */
[----:B------:R-:W4:Y:S01]  /*3a20*/  LDG.E.128 R4, desc[UR6][R92.64+0xc800] ;  /* 0x00c800065c047981 */ /* 0x000f22000c1e1d00 */
[----:B------:R-:W-:Y:S02]  /*3a30*/  SHF.L.U32 R21, R22, 0x10, RZ ;  /* 0x0000001016157819 */ /* 0x000fe400000006ff */
[C---:B------:R-:W-:Y:S02]  /*3a40*/  PRMT R22, R64.reuse, 0x7632, R22 ;  /* 0x0000763240167816 */ /* 0x040fe40000000016 */
[----:B------:R-:W-:-:S02]  /*3a50*/  SHF.L.U32 R64, R64, 0x10, RZ ;  /* 0x0000001040407819 */ /* 0x000fc400000006ff */
[C---:B------:R-:W-:Y:S01]  /*3a60*/  PRMT R20, R43.reuse, 0x7632, R20 ;  /* 0x000076322b147816 */ /* 0x040fe20000000014 */
[----:B------:R-:W-:Y:S01]  /*3a70*/  IMAD.U32 R97, R22, 0x10000, RZ ;  /* 0x0001000016617824 */ /* 0x000fe200078e00ff */
[----:B------:R-:W-:Y:S01]  /*3a80*/  SHF.L.U32 R43, R43, 0x10, RZ ;  /* 0x000000102b2b7819 */ /* 0x000fe200000006ff */
[--C-:B------:R-:W-:Y:S01]  /*3a90*/  FFMA.FTZ R99, R91, R64, R14.reuse ;  /* 0x000000405b637223 */ /* 0x100fe2000001000e */
[----:B------:R-:W-:Y:S01]  /*3aa0*/  IMAD.U32 R90, R90, 0x10000, RZ ;  /* 0x000100005a5a7824 */ /* 0x000fe200078e00ff */
[----:B------:R-:W-:Y:S01]  /*3ab0*/  SHF.L.U32 R20, R20, 0x10, RZ ;  /* 0x0000001014147819 */ /* 0x000fe200000006ff */
[----:B------:R-:W-:Y:S01]  /*3ac0*/  FFMA.FTZ R63, R42, R21, R63 ;  /* 0x000000152a3f7223 */ /* 0x000fe2000001003f */
[----:B------:R-:W-:Y:S02]  /*3ad0*/  SHF.L.U32 R21, R23, 0x10, RZ ;  /* 0x0000001017157819 */ /* 0x000fe400000006ff */
[C---:B------:R-:W-:Y:S01]  /*3ae0*/  PRMT R14, R65.reuse, 0x7632, R14 ;  /* 0x00007632410e7816 */ /* 0x040fe2000000000e */
        /* <DEDUP_REMOVED lines=8> */
[----:B------:R-:W-:Y:S02]  /*3b70*/  PRMT R23, R23, 0x7632, R23 ;  /* 0x0000763217177816 */ /* 0x000fe40000000017 */
[----:B------:R-:W-:Y:S01]  /*3b80*/  SHF.L.U32 R68, R68, 0x10, RZ ;  /* 0x0000001044447819 */ /* 0x000fe200000006ff */
[----:B------:R-:W-:Y:S01]  /*3b90*/  FFMA.FTZ R64, R41, R22, R64 ;  /* 0x0000001629407223 */ /* 0x000fe20000010040 */
[C---:B------:R-:W-:Y:S01]  /*3ba0*/  SHF.L.U32 R22, R66.reuse, 0x10, RZ ;  /* 0x0000001042167819 */ /* 0x040fe200000006ff */
[----:B------:R-:W-:Y:S01]  /*3bb0*/  IMAD.U32 R14, R23, 0x10000, RZ ;  /* 0x00010000170e7824 */ /* 0x000fe200078e00ff */
[----:B------:R-:W-:Y:S01]  /*3bc0*/  SHF.L.U32 R21, R21, 0x10, RZ ;  /* 0x0000001015157819 */ /* 0x000fe200000006ff */
[----:B------:R-:W-:Y:S01]  /*3bd0*/  FFMA.FTZ R15, R91, R68, R15 ;  /* 0x000000445b0f7223 */ /* 0x000fe2000001000f */
[----:B------:R-:W-:Y:S01]  /*3be0*/  PRMT R66, R66, 0x7632, R66 ;  /* 0x0000763242427816 */ /* 0x000fe20000000042 */
[----:B------:R-:W-:Y:S01]  /*3bf0*/  FFMA.FTZ R63, R43, R14, R20 ;  /* 0x0000000e2b3f7223 */ /* 0x000fe20000010014 */
[----:B------:R-:W-:Y:S01]  /*3c00*/  FFMA.FTZ R65, R61, R22, R64 ;  /* 0x000000163d417223 */ /* 0x000fe20000010040 */
[----:B------:R-:W-:-:S02]  /*3c10*/  FFMA.FTZ R97, R40, R21, R15 ;  /* 0x0000001528617223 */ /* 0x000fc4000001000f */
[----:B------:R-:W4:Y:S01]  /*3c20*/  LDG.E.128 R20, desc[UR6][R92.64+0x10000] ;  /* 0x010000065c147981 */ /* 0x000f22000c1e1d00 */
[C---:B------:R-:W-:Y:S02]  /*3c30*/  PRMT R64, R69.reuse, 0x7632, R64 ;  /* 0x0000763245407816 */ /* 0x040fe40000000040 */
[----:B------:R-:W-:Y:S02]  /*3c40*/  SHF.L.U32 R15, R66, 0x10, RZ ;  /* 0x00000010420f7819 */ /* 0x000fe400000006ff */
[----:B------:R-:W-:Y:S02]  /*3c50*/  SHF.L.U32 R69, R69, 0x10, RZ ;  /* 0x0000001045457819 */ /* 0x000fe400000006ff */
[C---:B------:R-:W-:Y:S01]  /*3c60*/  PRMT R14, R67.reuse, 0x7632, R14 ;  /* 0x00007632430e7816 */ /* 0x040fe2000000000e */
[----:B------:R-:W-:Y:S02]  /*3c70*/  IMAD.U32 R67, R67, 0x10000, RZ ;  /* 0x0001000043437824 */ /* 0x000fe400078e00ff */
        /* <DEDUP_REMOVED lines=8> */
[C---:B------:R-:W-:Y:S01]  /*3d00*/  SHF.L.U32 R72, R70.reuse, 0x10, RZ ;  /* 0x0000001046487819 */ /* 0x040fe200000006ff */
[----:B------:R-:W-:Y:S01]  /*3d10*/  FFMA.FTZ R96, R41, R64, R66 ;  /* 0x0000004029607223 */ /* 0x000fe20000010042 */
[----:B------:R-:W-:Y:S01]  /*3d20*/  PRMT R70, R70, 0x7632, R70 ;  /* 0x0000763246467816 */ /* 0x000fe20000000046 */
[----:B------:R-:W2:Y:S01]  /*3d30*/  LDG.E.128 R64, desc[UR6][R92.64+0x13800] ;  /* 0x013800065c407981 */ /* 0x000ea2000c1e1d00 */
[C---:B------:R-:W-:Y:S01]  /*3d40*/  SHF.L.U32 R99, R73.reuse, 0x10, RZ ;  /* 0x0000001049637819 */ /* 0x040fe200000006ff */
[----:B------:R-:W-:Y:S01]  /*3d50*/  FFMA.FTZ R101, R40, R15, R69 ;  /* 0x0000000f28657223 */ /* 0x000fe20000010045 */
[----:B------:R-:W-:Y:S01]  /*3d60*/  PRMT R73, R73, 0x7632, R73 ;  /* 0x0000763249497816 */ /* 0x000fe20000000049 */
[----:B------:R-:W-:-:S02]  /*3d70*/  IMAD.U32 R15, R70, 0x10000, RZ ;  /* 0x00010000460f7824 */ /* 0x000fc400078e00ff */
[----:B------:R-:W-:Y:S01]  /*3d80*/  FFMA.FTZ R97, R61, R72, R96 ;  /* 0x000000483d617223 */ /* 0x000fe20000010060 */
[----:B------:R-:W-:Y:S01]  /*3d90*/  FFMA.FTZ R88, R60, R99, R101 ;  /* 0x000000633c587223 */ /* 0x000fe20000010065 */
[----:B------:R-:W-:Y:S02]  /*3da0*/  SHF.L.U32 R70, R73, 0x10, RZ ;  /* 0x0000001049467819 */ /* 0x000fe400000006ff */
        /* <DEDUP_REMOVED lines=9> */
[----:B------:R-:W-:Y:S01]  /*3e40*/  PRMT R74, R74, 0x7632, R74 ;  /* 0x000076324a4a7816 */ /* 0x000fe2000000004a */
[----:B------:R-:W-:Y:S02]  /*3e50*/  FFMA.FTZ R73, R61, R72, R70 ;  /* 0x000000483d497223 */ /* 0x000fe40000010046 */
[----:B------:R-:W2:Y:S01]  /*3e60*/  LDG.E.128 R68, desc[UR6][R92.64+0x17000] ;  /* 0x017000065c447981 */ /* 0x000ea2000c1e1d00 */
[----:B------:R-:W-:Y:S01]  /*3e70*/  FFMA.FTZ R96, R43, R96, R15 ;  /* 0x000000602b607223 */ /* 0x000fe2000001000f */
[----:B---3--:R-:W-:Y:S02]  /*3e80*/  SHF.L.U32 R72, R76, 0x10, RZ ;  /* 0x000000104c487819 */ /* 0x008fe400000006ff */
[----:B------:R-:W-:Y:S02]  /*3e90*/  SHF.L.U32 R15, R74, 0x10, RZ ;  /* 0x000000104a0f7819 */ /* 0x000fe400000006ff */
[----:B------:R-:W-:Y:S01]  /*3ea0*/  PRMT R76, R76, 0x7632, R76 ;  /* 0x000076324c4c7816 */ /* 0x000fe2000000004c */
[----:B------:R-:W-:Y:S01]  /*3eb0*/  FFMA.FTZ R97, R91, R72, R56 ;  /* 0x000000485b617223 */ /* 0x000fe20000010038 */
[C---:B------:R-:W-:Y:S01]  /*3ec0*/  PRMT R14, R75.reuse, 0x7632, R14 ;  /* 0x000076324b0e7816 */ /* 0x040fe2000000000e */
[----:B------:R-:W-:Y:S01]  /*3ed0*/  FFMA.FTZ R15, R42, R15, R73 ;  /* 0x0000000f2a0f7223 */ /* 0x000fe20000010049 */
        /* <DEDUP_REMOVED lines=10> */
[----:B------:R-:W-:Y:S02]  /*3f80*/  FFMA.FTZ R80, R60, R15, R73 ;  /* 0x0000000f3c507223 */ /* 0x000fe40000010049 */
[----:B------:R-:W-:Y:S02]  /*3f90*/  FFMA.FTZ R59, R40, R75, R59 ;  /* 0x0000004b283b7223 */ /* 0x000fe4000001003b */
[----:B------:R-:W3:Y:S01]  /*3fa0*/  LDG.E.128 R72, desc[UR6][R92.64+0x1a800] ;  /* 0x01a800065c487981 */ /* 0x000ee2000c1e1d00 */
[----:B------:R-:W-:Y:S01]  /*3fb0*/  SHF.L.U32 R14, R14, 0x10, RZ ;  /* 0x000000100e0e7819 */ /* 0x000fe200000006ff */
[----:B------:R-:W-:Y:S01]  /*3fc0*/  IMAD.U32 R76, R77, 0x10000, RZ ;  /* 0x000100004d4c7824 */ /* 0x000fe200078e00ff */
[----:B------:R-:W-:-:S02]  /*3fd0*/  SHF.L.U32 R15, R81, 0x10, RZ ;  /* 0x00000010510f7819 */ /* 0x000fc400000006ff */
[C---:B-----5:R-:W-:Y:S02]  /*3fe0*/  SHF.L.U32 R77, R84.reuse, 0x10, RZ ;  /* 0x00000010544d7819 */ /* 0x060fe400000006ff */
[----:B------:R-:W-:Y:S01]  /*3ff0*/  PRMT R84, R84, 0x7632, R84 ;  /* 0x0000763254547816 */ /* 0x000fe20000000054 */
[----:B------:R-:W-:Y:S01]  /*4000*/  FFMA.FTZ R97, R43, R14, R56 ;  /* 0x0000000e2b617223 */ /* 0x000fe20000010038 */
[----:B------:R-:W-:Y:S01]  /*4010*/  FFMA.FTZ R76, R41, R76, R80 ;  /* 0x0000004c294c7223 */ /* 0x000fe20000010050 */
[----:B------:R-:W-:Y:S01]  /*4020*/  PRMT R14, R78, 0x7632, R14 ;  /* 0x000076324e0e7816 */ /* 0x000fe2000000000e */
[----:B------:R-:W-:Y:S01]  /*4030*/  FFMA.FTZ R80, R60, R15, R59 ;  /* 0x0000000f3c507223 */ /* 0x000fe2000001003b */
[----:B------:R-:W-:Y:S01]  /*4040*/  FFMA.FTZ R77, R91, R77, R58 ;  /* 0x0000004d5b4d7223 */ /* 0x000fe2000001003a */
[----:B------:R-:W-:Y:S01]  /*4050*/  PRMT R81, R81, 0x7632, R81 ;  /* 0x0000763251517816 */ /* 0x000fe20000000051 */
[----:B------:R-:W-:Y:S01]  /*4060*/  IMAD.U32 R15, R84, 0x10000, RZ ;  /* 0x00010000540f7824 */ /* 0x000fe200078e00ff */
[----:B------:R-:W-:-:S02]  /*4070*/  SHF.L.U32 R78, R78, 0x10, RZ ;  /* 0x000000104e4e7819 */ /* 0x000fc400000006ff */
[----:B------:R-:W-:Y:S01]  /*4080*/  SHF.L.U32 R58, R81, 0x10, RZ ;  /* 0x00000010513a7819 */ /* 0x000fe200000006ff */
[----:B------:R-:W-:Y:S01]  /*4090*/  FFMA.FTZ R101, R40, R15, R77 ;  /* 0x0000000f28657223 */ /* 0x000fe2000001004d */
[----:B------:R-:W-:Y:S01]  /*40a0*/  PRMT R56, R79, 0x7632, R56 ;  /* 0x000076324f387816 */ /* 0x000fe20000000038 */
[----:B------:R-:W-:Y:S01]  /*40b0*/  FFMA.FTZ R81, R61, R78, R76 ;  /* 0x0000004e3d517223 */ /* 0x000fe2000001004c */
[----:B------:R-:W-:Y:S02]  /*40c0*/  SHF.L.U32 R59, R79, 0x10, RZ ;  /* 0x000000104f3b7819 */ /* 0x000fe400000006ff */
[----:B------:R-:W5:Y:S01]  /*40d0*/  LDG.E.128 R76, desc[UR6][R92.64+0x1e000] ;  /* 0x01e000065c4c7981 */ /* 0x000f62000c1e1d00 */
[----:B------:R-:W-:Y:S01]  /*40e0*/  FFMA.FTZ R80, R41, R58, R80 ;  /* 0x0000003a29507223 */ /* 0x000fe20000010050 */
[C---:B------:R-:W-:Y:S02]  /*40f0*/  PRMT R58, R82.reuse, 0x7632, R58 ;  /* 0x00007632523a7816 */ /* 0x040fe4000000003a */
[----:B------:R-:W-:-:S02]  /*4100*/  SHF.L.U32 R82, R82, 0x10, RZ ;  /* 0x0000001052527819 */ /* 0x000fc400000006ff */
[----:B------:R-:W-:Y:S02]  /*4110*/  SHF.L.U32 R15, R14, 0x10, RZ ;  /* 0x000000100e0f7819 */ /* 0x000fe400000006ff */
[C---:B------:R-:W-:Y:S02]  /*4120*/  PRMT R14, R85.reuse, 0x7632, R14 ;  /* 0x00007632550e7816 */ /* 0x040fe4000000000e */
[----:B------:R-:W-:Y:S01]  /*4130*/  SHF.L.U32 R99, R85, 0x10, RZ ;  /* 0x0000001055637819 */ /* 0x000fe200000006ff */
[----:B------:R-:W-:Y:S01]  /*4140*/  FFMA.FTZ R80, R61, R82, R80 ;  /* 0x000000523d507223 */ /* 0x000fe20000010050 */
[----:B------:R-:W-:Y:S01]  /*4150*/  SHF.L.U32 R14, R14, 0x10, RZ ;  /* 0x000000100e0e7819 */ /* 0x000fe200000006ff */
[----:B------:R-:W-:Y:S02]  /*4160*/  IMAD.U32 R85, R58, 0x10000, RZ ;  /* 0x000100003a557824 */ /* 0x000fe400078e00ff */
[----:B------:R-:W-:Y:S01]  /*4170*/  FFMA.FTZ R82, R60, R99, R101 ;  /* 0x000000633c527223 */ /* 0x000fe20000010065 */
[C---:B------:R-:W-:Y:S01]  /*4180*/  FFMA.FTZ R15, R42.reuse, R15, R81 ;  /* 0x0000000f2a0f7223 */ /* 0x040fe20000010051 */
[----:B------:R-:W-:Y:S01]  /*4190*/  FFMA.FTZ R80, R42, R85, R80 ;  /* 0x000000552a507223 */ /* 0x000fe20000010050 */
[----:B------:R-:W-:Y:S01]  /*41a0*/  SHF.L.U32 R81, R83, 0x10, RZ ;  /* 0x0000001053517819 */ /* 0x000fe200000006ff */
[----:B------:R-:W-:Y:S01]  /*41b0*/  FFMA.FTZ R82, R41, R14, R82 ;  /* 0x0000000e29527223 */ /* 0x000fe20000010052 */
[----:B------:R-:W-:Y:S01]  /*41c0*/  SHF.L.U32 R58, R86, 0x10, RZ ;  /* 0x00000010563a7819 */ /* 0x000fe200000006ff */
[C-C-:B------:R-:W-:Y:S01]  /*41d0*/  FFMA.FTZ R14, R62.reuse, R59, R15.reuse ;  /* 0x0000003b3e0e7223 */ /* 0x140fe2000001000f */
[----:B------:R-:W-:Y:S01]  /*41e0*/  PRMT R15, R83, 0x7632, R15 ;  /* 0x00007632530f7816 */ /* 0x000fe2000000000f */
[----:B------:R-:W-:-:S02]  /*41f0*/  FFMA.FTZ R59, R62, R81, R80 ;  /* 0x000000513e3b7223 */ /* 0x000fc40000010050 */
[----:B------:R-:W-:Y:S02]  /*4200*/  FFMA.FTZ R99, R61, R58, R82 ;  /* 0x0000003a3d637223 */ /* 0x000fe40000010052 */
[----:B------:R-:W5:Y:S01]  /*4210*/  LDG.E.128 R80, desc[UR6][R92.64+0x21800] ;  /* 0x021800065c507981 */ /* 0x000f62000c1e1d00 */
[----:B------:R-:W-:Y:S01]  /*4220*/  PRMT R86, R86, 0x7632, R86 ;  /* 0x0000763256567816 */ /* 0x000fe20000000056 */
[----:B------:R-:W-:Y:S01]  /*4230*/  IMAD.U32 R84, R15, 0x10000, RZ ;  /* 0x000100000f547824 */ /* 0x000fe200078e00ff */
[C---:B----4-:R-:W-:Y:S02]  /*4240*/  PRMT R58, R48.reuse, 0x7632, R58 ;  /* 0x00007632303a7816 */ /* 0x050fe4000000003a */
        /* <DEDUP_REMOVED lines=13> */
[----:B------:R-:W-:Y:S01]  /*4320*/  SHF.L.U32 R48, R48, 0x10, RZ ;  /* 0x0000001030307819 */ /* 0x000fe200000006ff */
[----:B------:R-:W-:Y:S01]  /*4330*/  FFMA.FTZ R56, R60, R49, R57 ;  /* 0x000000313c387223 */ /* 0x000fe20000010039 */
[C---:B------:R-:W-:Y:S02]  /*4340*/  SHF.L.U32 R58, R44.reuse, 0x10, RZ ;  /* 0x000000102c3a7819 */ /* 0x040fe400000006ff */
[----:B------:R-:W-:Y:S02]  /*4350*/  PRMT R15, R44, 0x7632, R15 ;  /* 0x000076322c0f7816 */ /* 0x000fe4000000000f */
[C---:B------:R-:W-:Y:S01]  /*4360*/  SHF.L.U32 R44, R50.reuse, 0x10, RZ ;  /* 0x00000010322c7819 */ /* 0x040fe200000006ff */
[----:B------:R-:W-:Y:S01]  /*4370*/  FFMA.FTZ R48, R41, R48, R56 ;  /* 0x0000003029307223 */ /* 0x000fe20000010038 */
[----:B------:R-:W-:Y:S01]  /*4380*/  PRMT R50, R50, 0x7632, R50 ;  /* 0x0000763232327816 */ /* 0x000fe20000000032 */
[----:B------:R-:W-:Y:S01]  /*4390*/  FFMA.FTZ R89, R91, R58, R89 ;  /* 0x0000003a5b597223 */ /* 0x000fe20000010059 */
[----:B------:R-:W-:Y:S01]  /*43a0*/  SHF.L.U32 R99, R15, 0x10, RZ ;  /* 0x000000100f637819 */ /* 0x000fe200000006ff */
[----:B------:R-:W4:Y:S01]  /*43b0*/  LDG.E.128 R56, desc[UR6][R92.64+0x25000] ;  /* 0x025000065c387981 */ /* 0x000f22000c1e1d00 */
[----:B------:R-:W-:Y:S01]  /*43c0*/  FFMA.FTZ R49, R61, R44, R48 ;  /* 0x0000002c3d317223 */ /* 0x000fe20000010030 */
[----:B------:R-:W-:Y:S01]  /*43d0*/  IMAD.U32 R15, R50, 0x10000, RZ ;  /* 0x00010000320f7824 */ /* 0x000fe200078e00ff */
[----:B------:R-:W-:-:S03]  /*43e0*/  PRMT R44, R45, 0x7632, R44 ;  /* 0x000076322d2c7816 */ /* 0x000fc6000000002c */
[----:B------:R-:W-:Y:S01]  /*43f0*/  FFMA.FTZ R49, R42, R15, R49 ;  /* 0x0000000f2a317223 */ /* 0x000fe20000010031 */
[----:B------:R-:W-:Y:S01]  /*4400*/  SHF.L.U32 R15, R51, 0x10, RZ ;  /* 0x00000010330f7819 */ /* 0x000fe200000006ff */
[----:B------:R-:W-:Y:S01]  /*4410*/  FFMA.FTZ R89, R40, R99, R89 ;  /* 0x0000006328597223 */ /* 0x000fe20000010059 */
[----:B------:R-:W-:Y:S02]  /*4420*/  PRMT R87, R87, 0x7632, R87 ;  /* 0x0000763257577816 */ /* 0x000fe40000000057 */
[----:B------:R-:W-:Y:S02]  /*4430*/  SHF.L.U32 R45, R45, 0x10, RZ ;  /* 0x000000102d2d7819 */ /* 0x000fe400000006ff */
        /* <DEDUP_REMOVED lines=14> */
[----:B------:R-:W4:Y:S01]  /*4520*/  LDG.E.128 R48, desc[UR6][R92.64+0x28800] ;  /* 0x028800065c307981 */ /* 0x000f22000c1e1d00 */
[----:B------:R-:W-:Y:S01]  /*4530*/  SHF.L.U32 R13, R46, 0x10, RZ ;  /* 0x000000102e0d7819 */ /* 0x000fe200000006ff */
[----:B------:R-:W-:Y:S01]  /*4540*/  FFMA.FTZ R45, R61, R52, R98 ;  /* 0x000000343d2d7223 */ /* 0x000fe20000010062 */
[----:B------:R-:W-:-:S02]  /*4550*/  SHF.L.U32 R14, R14, 0x10, RZ ;  /* 0x000000100e0e7819 */ /* 0x000fc400000006ff */
[----:B------:R-:W-:Y:S01]  /*4560*/  SHF.L.U32 R15, R47, 0x10, RZ ;  /* 0x000000102f0f7819 */ /* 0x000fe200000006ff */
[----:B------:R-:W-:Y:S01]  /*4570*/  FFMA.FTZ R13, R42, R13, R45 ;  /* 0x0000000d2a0d7223 */ /* 0x000fe2000001002d */
[----:B------:R-:W-:Y:S02]  /*4580*/  IMAD.U32 R89, R53, 0x10000, RZ ;  /* 0x0001000035597824 */ /* 0x000fe400078e00ff */
[----:B------:R-:W-:Y:S01]  /*4590*/  FFMA.FTZ R87, R43, R14, R44 ;  /* 0x0000000e2b577223 */ /* 0x000fe2000001002c */
[----:B------:R-:W-:Y:S01]  /*45a0*/  PRMT R14, R47, 0x7632, R14 ;  /* 0x000076322f0e7816 */ /* 0x000fe2000000000e */
[----:B------:R-:W-:Y:S01]  /*45b0*/  FFMA.FTZ R52, R62, R15, R13 ;  /* 0x0000000f3e347223 */ /* 0x000fe2000001000d */
[----:B------:R-:W-:Y:S01]  /*45c0*/  PRMT R53, R53, 0x7632, R53 ;  /* 0x0000763235357816 */ /* 0x000fe20000000035 */
[----:B------:R-:W4:Y:S01]  /*45d0*/  LDG.E.128 R44, desc[UR6][R92.64+0x2c000] ;  /* 0x02c000065c2c7981 */ /* 0x000f22000c1e1d00 */
[C---:B------:R-:W-:Y:S02]  /*45e0*/  PRMT R13, R16.reuse, 0x7632, R13 ;  /* 0x00007632100d7816 */ /* 0x040fe4000000000d */
[----:B------:R-:W-:Y:S01]  /*45f0*/  SHF.L.U32 R15, R16, 0x10, RZ ;  /* 0x00000010100f7819 */ /* 0x000fe200000006ff */
[----:B------:R-:W-:Y:S01]  /*4600*/  FFMA.FTZ R100, R60, R89, R99 ;  /* 0x000000593c647223 */ /* 0x000fe20000010063 */
[----:B------:R-:W-:-:S02]  /*4610*/  SHF.L.U32 R98, R53, 0x10, RZ ;  /* 0x0000001035627819 */ /* 0x000fc400000006ff */
[----:B------:R-:W-:Y:S01]  /*4620*/  SHF.L.U32 R13, R13, 0x10, RZ ;  /* 0x000000100d0d7819 */ /* 0x000fe200000006ff */
[----:B------:R-:W-:Y:S01]  /*4630*/  FFMA.FTZ R53, R91, R15, R12 ;  /* 0x0000000f5b357223 */ /* 0x000fe2000001000c */
[C---:B------:R-:W-:Y:S01]  /*4640*/  IMAD.U32 R16, R54.reuse, 0x10000, RZ ;  /* 0x0001000036107824 */ /* 0x040fe200078e00ff */
[----:B------:R-:W-:Y:S01]  /*4650*/  PRMT R54, R54, 0x7632, R54 ;  /* 0x0000763236367816 */ /* 0x000fe20000000036 */
[----:B------:R-:W-:Y:S01]  /*4660*/  FFMA.FTZ R98, R41, R98, R100 ;  /* 0x0000006229627223 */ /* 0x000fe20000010064 */
        /* <DEDUP_REMOVED lines=18> */
[----:B------:R-:W4:Y:S01]  /*4790*/  LDG.E.128 R52, desc[UR6][R94.64+0x2800] ;  /* 0x002800065e347981 */ /* 0x000f22000c1e1d00 */
[----:B------:R-:W-:Y:S01]  /*47a0*/  PRMT R16, R18, 0x7632, R16 ;  /* 0x0000763212107816 */ /* 0x000fe20000000010 */
[----:B------:R-:W-:Y:S01]  /*47b0*/  FFMA.FTZ R101, R40, R101, R17 ;  /* 0x0000006528657223 */ /* 0x000fe20000010011 */
[----:B------:R-:W-:Y:S01]  /*47c0*/  SHF.L.U32 R18, R18, 0x10, RZ ;  /* 0x0000001012127819 */ /* 0x000fe200000006ff */
[----:B------:R-:W4:Y:S01]  /*47d0*/  LDG.E.128 R12, desc[UR6][R92.64+0x2800] ;  /* 0x002800065c0c7981 */ /* 0x000f22000c1e1d00 */
[----:B------:R-:W-:-:S02]  /*47e0*/  PRMT R90, R37, 0x7632, R90 ;  /* 0x00007632255a7816 */ /* 0x000fc4000000005a */
[----:B------:R-:W-:Y:S01]  /*47f0*/  SHF.L.U32 R91, R37, 0x10, RZ ;  /* 0x00000010255b7819 */ /* 0x000fe200000006ff */
[----:B------:R-:W-:Y:S01]  /*4800*/  IMAD.U32 R17, R16, 0x10000, RZ ;  /* 0x0001000010117824 */ /* 0x000fe200078e00ff */
[----:B------:R-:W-:Y:S01]  /*4810*/  SHF.L.U32 R90, R90, 0x10, RZ ;  /* 0x000000105a5a7819 */ /* 0x000fe200000006ff */
[----:B------:R-:W-:Y:S02]  /*4820*/  FFMA.FTZ R37, R61, R18, R100 ;  /* 0x000000123d257223 */ /* 0x000fe40000010064 */
[----:B------:R-:W-:Y:S01]  /*4830*/  FFMA.FTZ R60, R60, R91, R101 ;  /* 0x0000005b3c3c7223 */ /* 0x000fe20000010065 */
[----:B------:R-:W-:Y:S01]  /*4840*/  SHF.L.U32 R91, R19, 0x10, RZ ;  /* 0x00000010135b7819 */ /* 0x000fe200000006ff */
[----:B------:R-:W-:Y:S01]  /*4850*/  FFMA.FTZ R17, R42, R17, R37 ;  /* 0x000000112a117223 */ /* 0x000fe20000010025 */
[C---:B------:R-:W-:Y:S01]  /*4860*/  SHF.L.U32 R16, R38.reuse, 0x10, RZ ;  /* 0x0000001026107819 */ /* 0x040fe200000006ff */
[----:B------:R-:W-:Y:S01]  /*4870*/  FFMA.FTZ R60, R41, R90, R60 ;  /* 0x0000005a293c7223 */ /* 0x000fe2000001003c */
[----:B------:R-:W-:Y:S01]  /*4880*/  PRMT R38, R38, 0x7632, R38 ;  /* 0x0000763226267816 */ /* 0x000fe20000000026 */
[----:B------:R-:W-:-:S02]  /*4890*/  FFMA.FTZ R91, R62, R91, R17 ;  /* 0x0000005b3e5b7223 */ /* 0x000fc40000010011 */
[----:B------:R-:W-:Y:S01]  /*48a0*/  FFMA.FTZ R61, R61, R16, R60 ;  /* 0x000000103d3d7223 */ /* 0x000fe2000001003c */
[----:B------:R-:W-:Y:S01]  /*48b0*/  PRMT R16, R24, 0x7632, R16 ;  /* 0x0000763218107816 */ /* 0x000fe20000000010 */
[----:B------:R-:W-:Y:S01]  /*48c0*/  IMAD.U32 R17, R38, 0x10000, RZ ;  /* 0x0001000026117824 */ /* 0x000fe200078e00ff */
[C---:B------:R-:W-:Y:S02]  /*48d0*/  PRMT R41, R32.reuse, 0x7632, R41 ;  /* 0x0000763220297816 */ /* 0x040fe40000000029 */
[----:B------:R-:W-:Y:S01]  /*48e0*/  SHF.L.U32 R40, R32, 0x10, RZ ;  /* 0x0000001020287819 */ /* 0x000fe200000006ff */
[----:B------:R-:W-:Y:S01]  /*48f0*/  FFMA.FTZ R61, R42, R17, R61 ;  /* 0x000000112a3d7223 */ /* 0x000fe2000001003d */
[----:B------:R-:W-:Y:S02]  /*4900*/  PRMT R37, R19, 0x7632, R37 ;  /* 0x0000763213257816 */ /* 0x000fe40000000025 */
[----:B------:R-:W-:Y:S02]  /*4910*/  SHF.L.U32 R24, R24, 0x10, RZ ;  /* 0x0000001018187819 */ /* 0x000fe400000006ff */
[----:B------:R-:W-:-:S02]  /*4920*/  SHF.L.U32 R32, R16, 0x10, RZ ;  /* 0x0000001010207819 */ /* 0x000fc400000006ff */
[----:B------:R-:W4:Y:S01]  /*4930*/  LDG.E.128 R16, desc[UR6][R92.64+0x6000] ;  /* 0x006000065c107981 */ /* 0x000f22000c1e1d00 */
[----:B------:R-:W-:Y:S01]  /*4940*/  SHF.L.U32 R41, R41, 0x10, RZ ;  /* 0x0000001029297819 */ /* 0x000fe200000006ff */
[----:B------:R-:W-:Y:S01]  /*4950*/  FFMA.FTZ R42, R40, R24, R3 ;  /* 0x00000018282a7223 */ /* 0x000fe20000010003 */
[----:B------:R-:W-:Y:S01]  /*4960*/  PRMT R38, R39, 0x7632, R38 ;  /* 0x0000763227267816 */ /* 0x000fe20000000026 */
[----:B------:R-:W-:Y:S01]  /*4970*/  IMAD.U32 R24, R25, 0x10000, RZ ;  /* 0x0001000019187824 */ /* 0x000fe200078e00ff */
[----:B------:R-:W-:Y:S01]  /*4980*/  SHF.L.U32 R39, R39, 0x10, RZ ;  /* 0x0000001027277819 */ /* 0x000fe200000006ff */
[----:B------:R-:W-:Y:S01]  /*4990*/  FFMA.FTZ R32, R41, R32, R42 ;  /* 0x0000002029207223 */ /* 0x000fe2000001002a */
        /* <DEDUP_REMOVED lines=12> */
[----:B------:R-:W-:-:S02]  /*4a60*/  SHF.L.U32 R42, R34, 0x10, RZ ;  /* 0x00000010222a7819 */ /* 0x000fc400000006ff */
[----:B------:R-:W-:Y:S02]  /*4a70*/  PRMT R26, R26, 0x7632, R26 ;  /* 0x000076321a1a7816 */ /* 0x000fe4000000001a */
[----:B------:R-:W-:Y:S01]  /*4a80*/  PRMT R98, R34, 0x7632, R98 ;  /* 0x0000763222627816 */ /* 0x000fe20000000062 */
[----:B------:R-:W-:Y:S01]  /*4a90*/  FFMA.FTZ R91, R43, R24, R91 ;  /* 0x000000182b5b7223 */ /* 0x000fe2000001005b */
[----:B------:R-:W-:Y:S01]  /*4aa0*/  PRMT R24, R8, 0x7632, R24 ;  /* 0x0000763208187816 */ /* 0x000fe20000000018 */
[----:B------:R-:W-:Y:S01]  /*4ab0*/  FFMA.FTZ R33, R42, R33, R25 ;  /* 0x000000212a217223 */ /* 0x000fe20000010019 */
[----:B------:R-:W-:Y:S01]  /*4ac0*/  SHF.L.U32 R32, R8, 0x10, RZ ;  /* 0x0000001008207819 */ /* 0x000fe200000006ff */
[----:B------:R-:W-:Y:S01]  /*4ad0*/  IMAD.U32 R25, R26, 0x10000, RZ ;  /* 0x000100001a197824 */ /* 0x000fe200078e00ff */
[----:B------:R-:W-:Y:S02]  /*4ae0*/  SHF.L.U32 R98, R98, 0x10, RZ ;  /* 0x0000001062627819 */ /* 0x000fe400000006ff */
[----:B------:R-:W-:Y:S01]  /*4af0*/  SHF.L.U32 R24, R24, 0x10, RZ ;  /* 0x0000001018187819 */ /* 0x000fe200000006ff */
[----:B------:R-:W-:Y:S01]  /*4b00*/  FFMA.FTZ R36, R40, R32, R63 ;  /* 0x0000002028247223 */ /* 0x000fe2000001003f */
[C---:B------:R-:W-:Y:S01]  /*4b10*/  PRMT R8, R35.reuse, 0x7632, R8 ;  /* 0x0000763223087816 */ /* 0x040fe20000000008 */
[----:B------:R-:W-:Y:S01]  /*4b20*/  FFMA.FTZ R37, R98, R25, R33 ;  /* 0x0000001962257223 */ /* 0x000fe20000010021 */
[----:B------:R-:W-:-:S02]  /*4b30*/  SHF.L.U32 R100, R35, 0x10, RZ ;  /* 0x0000001023647819 */ /* 0x000fc400000006ff */
[----:B------:R-:W4:Y:S01]  /*4b40*/  LDG.E.128 R32, desc[UR6][R92.64+0x9800] ;  /* 0x009800065c207981 */ /* 0x000f22000c1e1d00 */
[----:B------:R-:W-:Y:S01]  /*4b50*/  SHF.L.U32 R38, R38, 0x10, RZ ;  /* 0x0000001026267819 */ /* 0x000fe200000006ff */
[--C-:B------:R-:W-:Y:S01]  /*4b60*/  FFMA.FTZ R24, R41, R24, R36.reuse ;  /* 0x0000001829187223 */ /* 0x100fe20000010024 */
[C---:B------:R-:W-:Y:S01]  /*4b70*/  SHF.L.U32 R26, R9.reuse, 0x10, RZ ;  /* 0x00000010091a7819 */ /* 0x040fe200000006ff */
[C---:B------:R-:W-:Y:S01]  /*4b80*/  IMAD.U32 R63, R28.reuse, 0x10000, RZ ;  /* 0x000100001c3f7824 */ /* 0x040fe200078e00ff */
[----:B------:R-:W-:Y:S02]  /*4b90*/  PRMT R9, R9, 0x7632, R9 ;  /* 0x0000763209097816 */ /* 0x000fe40000000009 */
[----:B------:R-:W-:Y:S01]  /*4ba0*/  PRMT R36, R28, 0x7632, R36 ;  /* 0x000076321c247816 */ /* 0x000fe20000000024 */
        /* <DEDUP_REMOVED lines=12> */
[----:B------:R-:W-:Y:S01]  /*4c70*/  IMAD.U32 R9, R9, 0x10000, RZ ;  /* 0x0001000009097824 */ /* 0x000fe200078e00ff */
[----:B------:R-:W-:Y:S01]  /*4c80*/  SHF.L.U32 R88, R8, 0x10, RZ ;  /* 0x0000001008587819 */ /* 0x000fe200000006ff */
[----:B------:R-:W4:Y:S01]  /*4c90*/  LDG.E.128 R24, desc[UR6][R92.64+0xd000] ;  /* 0x00d000065c187981 */ /* 0x000f22000c1e1d00 */
[C---:B------:R-:W-:Y:S02]  /*4ca0*/  PRMT R8, R29.reuse, 0x7632, R8 ;  /* 0x000076321d087816 */ /* 0x040fe40000000008 */
[----:B------:R-:W-:Y:S01]  /*4cb0*/  SHF.L.U32 R10, R29, 0x10, RZ ;  /* 0x000000101d0a7819 */ /* 0x000fe200000006ff */
        /* <DEDUP_REMOVED lines=12> */
[----:B------:R-:W-:Y:S01]  /*4d80*/  PRMT R30, R30, 0x7632, R30 ;  /* 0x000076321e1e7816 */ /* 0x000fe2000000001e */
[----:B------:R-:W-:Y:S01]  /*4d90*/  FFMA.FTZ R37, R100, R9, R29 ;  /* 0x0000000964257223 */ /* 0x000fe2000001001d */
[----:B------:R-:W-:Y:S01]  /*4da0*/  SHF.L.U32 R28, R28, 0x10, RZ ;  /* 0x000000101c1c7819 */ /* 0x000fe200000006ff */
[----:B------:R-:W-:Y:S01]  /*4db0*/  FFMA.FTZ R96, R40, R63, R96 ;  /* 0x0000003f28607223 */ /* 0x000fe20000010060 */
[----:B------:R-:W-:Y:S01]  /*4dc0*/  FFMA.FTZ R61, R42, R39, R61 ;  /* 0x000000272a3d7223 */ /* 0x000fe2000001003d */
[----:B------:R-:W-:Y:S01]  /*4dd0*/  SHF.L.U32 R29, R4, 0x10, RZ ;  /* 0x00000010041d7819 */ /* 0x000fe200000006ff */
[----:B------:R-:W-:Y:S01]  /*4de0*/  IMAD.U32 R39, R30, 0x10000, RZ ;  /* 0x000100001e277824 */ /* 0x000fe200078e00ff */
[----:B------:R-:W-:Y:S01]  /*4df0*/  PRMT R4, R5, 0x7632, R4 ;  /* 0x0000763205047816 */ /* 0x000fe20000000004 */
[----:B------:R-:W-:Y:S01]  /*4e00*/  FFMA.FTZ R28, R41, R28, R96 ;  /* 0x0000001c291c7223 */ /* 0x000fe20000010060 */
[----:B------:R-:W-:Y:S01]  /*4e10*/  SHF.L.U32 R30, R5, 0x10, RZ ;  /* 0x00000010051e7819 */ /* 0x000fe200000006ff */
[----:B------:R-:W-:Y:S01]  /*4e20*/  FFMA.FTZ R96, R88, R29, R37 ;  /* 0x0000001d58607223 */ /* 0x000fe20000010025 */
[----:B------:R-:W4:Y:S01]  /*4e30*/  LDG.E.128 R8, desc[UR6][R92.64+0x10800] ;  /* 0x010800065c087981 */ /* 0x000f22000c1e1d00 */
[----:B------:R-:W-:Y:S01]  /*4e40*/  FFMA.FTZ R39, R98, R39, R61 ;  /* 0x0000002762277223 */ /* 0x000fe2000001003d */
[----:B------:R-:W-:Y:S01]  /*4e50*/  SHF.L.U32 R29, R4, 0x10, RZ ;  /* 0x00000010041d7819 */ /* 0x000fe200000006ff */
[----:B------:R-:W-:Y:S01]  /*4e60*/  FFMA.FTZ R61, R3, R30, R28 ;  /* 0x0000001e033d7223 */ /* 0x000fe2000001001c */
[----:B------:R-:W-:-:S02]  /*4e70*/  SHF.L.U32 R5, R31, 0x10, RZ ;  /* 0x000000101f057819 */ /* 0x000fc400000006ff */
[----:B------:R-:W-:Y:S01]  /*4e80*/  PRMT R4, R6, 0x7632, R4 ;  /* 0x0000763206047816 */ /* 0x000fe20000000004 */
[----:B------:R-:W-:Y:S01]  /*4e90*/  FFMA.FTZ R29, R90, R29, R61 ;  /* 0x0000001d5a1d7223 */ /* 0x000fe2000001003d */
        /* <DEDUP_REMOVED lines=8> */
[----:B------:R-:W-:Y:S01]  /*4f20*/  PRMT R20, R7, 0x7632, R20 ;  /* 0x0000763207147816 */ /* 0x000fe20000000014 */
[----:B------:R-:W-:Y:S01]  /*4f30*/  FFMA.FTZ R38, R40, R6, R97 ;  /* 0x0000000628267223 */ /* 0x000fe20000010061 */
[----:B------:R-:W-:Y:S01]  /*4f40*/  SHF.L.U32 R30, R4, 0x10, RZ ;  /* 0x00000010041e7819 */ /* 0x000fe200000006ff */
[----:B------:R-:W-:Y:S02]  /*4f50*/  FFMA.FTZ R28, R100, R29, R5 ;  /* 0x0000001d641c7223 */ /* 0x000fe40000010005 */
[----:B------:R-:W4:Y:S01]  /*4f60*/  LDG.E.128 R4, desc[UR6][R92.64+0x14000] ;  /* 0x014000065c047981 */ /* 0x000f22000c1e1d00 */
[----:B------:R-:W-:Y:S01]  /*4f70*/  PRMT R31, R31, 0x7632, R31 ;  /* 0x000076321f1f7816 */ /* 0x000fe2000000001f */
[----:B------:R-:W-:Y:S01]  /*4f80*/  FFMA.FTZ R30, R41, R30, R38 ;  /* 0x0000001e291e7223 */ /* 0x000fe20000010026 */
[C---:B------:R-:W-:Y:S02]  /*4f90*/  SHF.L.U32 R36, R21.reuse, 0x10, RZ ;  /* 0x0000001015247819 */ /* 0x040fe400000006ff */
[----:B------:R-:W-:Y:S01]  /*4fa0*/  PRMT R21, R21, 0x7632, R21 ;  /* 0x0000763215157816 */ /* 0x000fe20000000015 */
[----:B------:R-:W-:Y:S01]  /*4fb0*/  IMAD.U32 R31, R31, 0x10000, RZ ;  /* 0x000100001f1f7824 */ /* 0x000fe200078e00ff */
[----:B------:R-:W-:Y:S01]  /*4fc0*/  SHF.L.U32 R97, R20, 0x10, RZ ;  /* 0x0000001014617819 */ /* 0x000fe200000006ff */
[----:B------:R-:W-:Y:S01]  /*4fd0*/  FFMA.FTZ R29, R3, R36, R30 ;  /* 0x00000024031d7223 */ /* 0x000fe2000001001e */
[----:B------:R-:W-:-:S02]  /*4fe0*/  SHF.L.U32 R21, R21, 0x10, RZ ;  /* 0x0000001015157819 */ /* 0x000fc400000006ff */
[C---:B--2---:R-:W-:Y:S02]  /*4ff0*/  SHF.L.U32 R20, R64.reuse, 0x10, RZ ;  /* 0x0000001040147819 */ /* 0x044fe400000006ff */
[----:B------:R-:W-:Y:S01]  /*5000*/  PRMT R64, R64, 0x7632, R64 ;  /* 0x0000763240407816 */ /* 0x000fe20000000040 */
[C---:B------:R-:W-:Y:S01]  /*5010*/  FFMA.FTZ R102, R88.reuse, R31, R39 ;  /* 0x0000001f58667223 */ /* 0x040fe20000010027 */
[----:B------:R-:W-:Y:S01]  /*5020*/  FFMA.FTZ R97, R88, R97, R28 ;  /* 0x0000006158617223 */ /* 0x000fe2000001001c */
[----:B------:R-:W-:Y:S01]  /*5030*/  FFMA.FTZ R37, R90, R21, R29 ;  /* 0x000000155a257223 */ /* 0x000fe2000001001d */
[----:B------:R-:W-:Y:S01]  /*5040*/  SHF.L.U32 R64, R64, 0x10, RZ ;  /* 0x0000001040407819 */ /* 0x000fe200000006ff */
[----:B------:R-:W-:Y:S01]  /*5050*/  FFMA.FTZ R38, R40, R20, R85 ;  /* 0x0000001428267223 */ /* 0x000fe20000010055 */
[----:B------:R-:W2:Y:S01]  /*5060*/  LDG.E.128 R28, desc[UR6][R92.64+0x17800] ;  /* 0x017800065c1c7981 */ /* 0x000ea2000c1e1d00 */
[C---:B------:R-:W-:Y:S01]  /*5070*/  IMAD.U32 R21, R22.reuse, 0x10000, RZ ;  /* 0x0001000016157824 */ /* 0x040fe200078e00ff */
[----:B------:R-:W-:Y:S01]  /*5080*/  PRMT R22, R22, 0x7632, R22 ;  /* 0x0000763216167816 */ /* 0x000fe20000000016 */
[----:B------:R-:W-:Y:S01]  /*5090*/  FFMA.FTZ R38, R41, R64, R38 ;  /* 0x0000004029267223 */ /* 0x000fe20000010026 */
[C---:B------:R-:W-:Y:S01]  /*50a0*/  SHF.L.U32 R36, R65.reuse, 0x10, RZ ;  /* 0x0000001041247819 */ /* 0x040fe200000006ff */
[----:B------:R-:W-:Y:S01]  /*50b0*/  FFMA.FTZ R39, R42, R21, R37 ;  /* 0x000000152a277223 */ /* 0x000fe20000010025 */
[----:B------:R-:W-:-:S02]  /*50c0*/  PRMT R20, R65, 0x7632, R20 ;  /* 0x0000763241147816 */ /* 0x000fc40000000014 */
[----:B------:R-:W-:Y:S01]  /*50d0*/  SHF.L.U32 R21, R22, 0x10, RZ ;  /* 0x0000001016157819 */ /* 0x000fe200000006ff */
[--C-:B------:R-:W-:Y:S01]  /*50e0*/  FFMA.FTZ R63, R3, R36, R38.reuse ;  /* 0x00000024033f7223 */ /* 0x100fe20000010026 */
[----:B------:R-:W-:Y:S01]  /*50f0*/  SHF.L.U32 R61, R20, 0x10, RZ ;  /* 0x00000010143d7819 */ /* 0x000fe200000006ff */
[C---:B------:R-:W-:Y:S01]  /*5100*/  IMAD.U32 R65, R68.reuse, 0x10000, RZ ;  /* 0x0001000044417824 */ /* 0x040fe200078e00ff */
[----:B------:R-:W-:Y:S01]  /*5110*/  PRMT R38, R68, 0x7632, R38 ;  /* 0x0000763244267816 */ /* 0x000fe20000000026 */
[----:B------:R-:W-:Y:S01]  /*5120*/  FFMA.FTZ R39, R98, R21, R39 ;  /* 0x0000001562277223 */ /* 0x000fe20000010027 */
[C---:B------:R-:W-:Y:S02]  /*5130*/  PRMT R36, R23.reuse, 0x7632, R36 ;  /* 0x0000763217247816 */ /* 0x040fe40000000024 */
[----:B------:R-:W-:Y:S01]  /*5140*/  SHF.L.U32 R37, R23, 0x10, RZ ;  /* 0x0000001017257819 */ /* 0x000fe200000006ff */
[----:B------:R-:W-:Y:S01]  /*5150*/  FFMA.FTZ R63, R90, R61, R63 ;  /* 0x0000003d5a3f7223 */ /* 0x000fe2000001003f */
[----:B------:R-:W2:Y:S01]  /*5160*/  LDG.E.128 R20, desc[UR6][R92.64+0x1b000] ;  /* 0x01b000065c147981 */ /* 0x000ea2000c1e1d00 */
[----:B------:R-:W-:Y:S01]  /*5170*/  SHF.L.U32 R38, R38, 0x10, RZ ;  /* 0x0000001026267819 */ /* 0x000fe200000006ff */
[----:B------:R-:W-:Y:S01]  /*5180*/  FFMA.FTZ R84, R40, R65, R84 ;  /* 0x0000004128547223 */ /* 0x000fe20000010054 */
[----:B------:R-:W-:-:S02]  /*5190*/  SHF.L.U32 R61, R66, 0x10, RZ ;  /* 0x00000010423d7819 */ /* 0x000fc400000006ff */
[----:B------:R-:W-:Y:S01]  /*51a0*/  PRMT R66, R66, 0x7632, R66 ;  /* 0x0000763242427816 */ /* 0x000fe20000000042 */
[----:B------:R-:W-:Y:S01]  /*51b0*/  FFMA.FTZ R84, R41, R38, R84 ;  /* 0x0000002629547223 */ /* 0x000fe20000010054 */
[----:B------:R-:W-:Y:S01]  /*51c0*/  FFMA.FTZ R39, R100, R37, R39 ;  /* 0x0000002564277223 */ /* 0x000fe20000010027 */
[C---:B------:R-:W-:Y:S01]  /*51d0*/  PRMT R38, R69.reuse, 0x7632, R38 ;  /* 0x0000763245267816 */ /* 0x040fe20000000026 */
[----:B------:R-:W-:Y:S01]  /*51e0*/  FFMA.FTZ R63, R42, R61, R63 ;  /* 0x0000003d2a3f7223 */ /* 0x000fe2000001003f */
[----:B------:R-:W-:Y:S01]  /*51f0*/  SHF.L.U32 R60, R69, 0x10, RZ ;  /* 0x00000010453c7819 */ /* 0x000fe200000006ff */
[----:B------:R-:W-:Y:S01]  /*5200*/  IMAD.U32 R37, R36, 0x10000, RZ ;  /* 0x0001000024257824 */ /* 0x000fe200078e00ff */
[----:B------:R-:W-:Y:S02]  /*5210*/  SHF.L.U32 R61, R66, 0x10, RZ ;  /* 0x00000010423d7819 */ /* 0x000fe400000006ff */
[----:B------:R-:W-:Y:S01]  /*5220*/  SHF.L.U32 R65, R38, 0x10, RZ ;  /* 0x0000001026417819 */ /* 0x000fe200000006ff */
[----:B------:R-:W-:Y:S01]  /*5230*/  FFMA.FTZ R69, R3, R60, R84 ;  /* 0x0000003c03457223 */ /* 0x000fe20000010054 */
[----:B------:R-:W-:Y:S01]  /*5240*/  FFMA.FTZ R84, R88, R37, R39 ;  /* 0x0000002558547223 */ /* 0x000fe20000010027 */
[----:B------:R-:W-:Y:S01]  /*5250*/  FFMA.FTZ R63, R98, R61, R63 ;  /* 0x0000003d623f7223 */ /* 0x000fe2000001003f */
[----:B------:R-:W2:Y:S01]  /*5260*/  LDG.E.128 R36, desc[UR6][R92.64+0x1e800] ;  /* 0x01e800065c247981 */ /* 0x000ea2000c1e1d00 */
[C---:B------:R-:W-:Y:S01]  /*5270*/  SHF.L.U32 R61, R67.reuse, 0x10, RZ ;  /* 0x00000010433d7819 */ /* 0x040fe200000006ff */
[----:B------:R-:W-:Y:S01]  /*5280*/  FFMA.FTZ R65, R90, R65, R69 ;  /* 0x000000415a417223 */ /* 0x000fe20000010045 */
[----:B------:R-:W-:-:S02]  /*5290*/  PRMT R67, R67, 0x7632, R67 ;  /* 0x0000763243437816 */ /* 0x000fc40000000043 */
[C---:B---3--:R-:W-:Y:S02]  /*52a0*/  PRMT R60, R72.reuse, 0x7632, R60 ;  /* 0x00007632483c7816 */ /* 0x048fe4000000003c */
        /* <DEDUP_REMOVED lines=8> */
[----:B------:R-:W-:Y:S01]  /*5330*/  FFMA.FTZ R65, R42, R63, R65 ;  /* 0x0000003f2a417223 */ /* 0x000fe20000010041 */
[----:B------:R-:W-:Y:S01]  /*5340*/  FFMA.FTZ R86, R41, R60, R86 ;  /* 0x0000003c29567223 */ /* 0x000fe20000010056 */
[----:B------:R-:W-:-:S02]  /*5350*/  SHF.L.U32 R61, R70, 0x10, RZ ;  /* 0x00000010463d7819 */ /* 0x000fc400000006ff */
[C---:B------:R-:W-:Y:S02]  /*5360*/  PRMT R60, R73.reuse, 0x7632, R60 ;  /* 0x00007632493c7816 */ /* 0x040fe4000000003c */
[----:B------:R-:W-:Y:S01]  /*5370*/  SHF.L.U32 R62, R73, 0x10, RZ ;  /* 0x00000010493e7819 */ /* 0x000fe200000006ff */
[----:B------:R-:W-:Y:S01]  /*5380*/  FFMA.FTZ R61, R98, R61, R65 ;  /* 0x0000003d623d7223 */ /* 0x000fe20000010041 */
[----:B------:R-:W-:Y:S01]  /*5390*/  SHF.L.U32 R63, R71, 0x10, RZ ;  /* 0x00000010473f7819 */ /* 0x000fe200000006ff */
[----:B------:R-:W-:Y:S01]  /*53a0*/  IMAD.U32 R65, R60, 0x10000, RZ ;  /* 0x000100003c417824 */ /* 0x000fe200078e00ff */
[C---:B-----5:R-:W-:Y:S01]  /*53b0*/  PRMT R60, R76.reuse, 0x7632, R60 ;  /* 0x000076324c3c7816 */ /* 0x060fe2000000003c */
        /* <DEDUP_REMOVED lines=8> */
[----:B------:R-:W-:Y:S01]  /*5440*/  SHF.L.U32 R60, R60, 0x10, RZ ;  /* 0x000000103c3c7819 */ /* 0x000fe200000006ff */
[----:B------:R-:W-:-:S02]  /*5450*/  FFMA.FTZ R86, R88, R71, R61 ;  /* 0x0000004758567223 */ /* 0x000fc4000001003d */
[----:B------:R-:W-:Y:S02]  /*5460*/  FFMA.FTZ R69, R42, R63, R65 ;  /* 0x0000003f2a457223 */ /* 0x000fe40000010041 */
[----:B------:R-:W-:Y:S02]  /*5470*/  FFMA.FTZ R76, R41, R60, R76 ;  /* 0x0000003c294c7223 */ /* 0x000fe4000001004c */
[----:B------:R-:W3:Y:S01]  /*5480*/  LDG.E.128 R60, desc[UR6][R92.64+0x22000] ;  /* 0x022000065c3c7981 */ /* 0x000ee2000c1e1d00 */
[----:B------:R-:W-:Y:S02]  /*5490*/  PRMT R74, R74, 0x7632, R74 ;  /* 0x000076324a4a7816 */ /* 0x000fe4000000004a */
[----:B------:R-:W-:-:S03]  /*54a0*/  PRMT R64, R77, 0x7632, R64 ;  /* 0x000076324d407816 */ /* 0x000fc60000000040 */
[----:B------:R-:W-:Y:S01]  /*54b0*/  IMAD.U32 R65, R74, 0x10000, RZ ;  /* 0x000100004a417824 */ /* 0x000fe200078e00ff */
[----:B------:R-:W-:Y:S02]  /*54c0*/  SHF.L.U32 R71, R64, 0x10, RZ ;  /* 0x0000001040477819 */ /* 0x000fe400000006ff */
[----:B------:R-:W-:Y:S01]  /*54d0*/  SHF.L.U32 R66, R77, 0x10, RZ ;  /* 0x000000104d427819 */ /* 0x000fe200000006ff */
[----:B------:R-:W-:Y:S01]  /*54e0*/  FFMA.FTZ R65, R98, R65, R69 ;  /* 0x0000004162417223 */ /* 0x000fe20000010045 */
[----:B------:R-:W-:Y:S02]  /*54f0*/  SHF.L.U32 R67, R75, 0x10, RZ ;  /* 0x000000104b437819 */ /* 0x000fe400000006ff */
[----:B------:R-:W-:Y:S01]  /*5500*/  PRMT R64, R80, 0x7632, R64 ;  /* 0x0000763250407816 */ /* 0x000fe20000000040 */
[----:B------:R-:W-:Y:S02]  /*5510*/  FFMA.FTZ R73, R3, R66, R76 ;  /* 0x0000004203497223 */ /* 0x000fe4000001004c */
[----:B------:R-:W-:Y:S01]  /*5520*/  FFMA.FTZ R69, R100, R67, R65 ;  /* 0x0000004364457223 */ /* 0x000fe20000010041 */
[----:B------:R-:W-:-:S02]  /*5530*/  SHF.L.U32 R68, R64, 0x10, RZ ;  /* 0x0000001040447819 */ /* 0x000fc400000006ff */
[----:B------:R-:W5:Y:S01]  /*5540*/  LDG.E.128 R64, desc[UR6][R92.64+0x25800] ;  /* 0x025800065c407981 */ /* 0x000f62000c1e1d00 */
[----:B------:R-:W-:Y:S01]  /*5550*/  FFMA.FTZ R73, R90, R71, R73 ;  /* 0x000000475a497223 */ /* 0x000fe20000010049 */
[----:B------:R-:W-:Y:S01]  /*5560*/  IMAD.U32 R71, R78, 0x10000, RZ ;  /* 0x000100004e477824 */ /* 0x000fe200078e00ff */
[----:B------:R-:W-:Y:S02]  /*5570*/  SHF.L.U32 R80, R80, 0x10, RZ ;  /* 0x0000001050507819 */ /* 0x000fe400000006ff */
[----:B------:R-:W-:Y:S01]  /*5580*/  PRMT R78, R78, 0x7632, R78 ;  /* 0x000076324e4e7816 */ /* 0x000fe2000000004e */
[----:B------:R-:W-:Y:S01]  /*5590*/  FFMA.FTZ R73, R42, R71, R73 ;  /* 0x000000472a497223 */ /* 0x000fe20000010049 */
[----:B------:R-:W-:Y:S01]  /*55a0*/  PRMT R75, R75, 0x7632, R75 ;  /* 0x000076324b4b7816 */ /* 0x000fe2000000004b */
[----:B------:R-:W-:Y:S01]  /*55b0*/  FFMA.FTZ R80, R40, R80, R89 ;  /* 0x0000005028507223 */ /* 0x000fe20000010059 */
[----:B------:R-:W-:Y:S02]  /*55c0*/  SHF.L.U32 R71, R78, 0x10, RZ ;  /* 0x000000104e477819 */ /* 0x000fe400000006ff */
[----:B------:R-:W-:Y:S01]  /*55d0*/  SHF.L.U32 R70, R81, 0x10, RZ ;  /* 0x0000001051467819 */ /* 0x000fe200000006ff */
[----:B------:R-:W-:Y:S01]  /*55e0*/  FFMA.FTZ R80, R41, R68, R80 ;  /* 0x0000004429507223 */ /* 0x000fe20000010050 */
[----:B------:R-:W-:Y:S01]  /*55f0*/  PRMT R68, R81, 0x7632, R68 ;  /* 0x0000763251447816 */ /* 0x000fe20000000044 */
[----:B------:R-:W-:Y:S01]  /*5600*/  FFMA.FTZ R73, R98, R71, R73 ;  /* 0x0000004762497223 */ /* 0x000fe20000010049 */
[----:B------:R-:W-:Y:S01]  /*5610*/  SHF.L.U32 R75, R75, 0x10, RZ ;  /* 0x000000104b4b7819 */ /* 0x000fe200000006ff */
[----:B------:R-:W-:Y:S01]  /*5620*/  IMAD.U32 R71, R79, 0x10000, RZ ;  /* 0x000100004f477824 */ /* 0x000fe200078e00ff */
[C---:B----4-:R-:W-:Y:S01]  /*5630*/  PRMT R72, R56.reuse, 0x7632, R72 ;  /* 0x0000763238487816 */ /* 0x050fe20000000048 */
[----:B------:R-:W-:Y:S01]  /*5640*/  FFMA.FTZ R81, R3, R70, R80 ;  /* 0x0000004603517223 */ /* 0x000fe20000010050 */
[----:B------:R-:W-:Y:S01]  /*5650*/  SHF.L.U32 R56, R56, 0x10, RZ ;  /* 0x0000001038387819 */ /* 0x000fe200000006ff */
[----:B------:R-:W-:Y:S01]  /*5660*/  FFMA.FTZ R80, R88, R75, R69 ;  /* 0x0000004b58507223 */ /* 0x000fe20000010045 */
[----:B------:R-:W-:Y:S01]  /*5670*/  SHF.L.U32 R77, R68, 0x10, RZ ;  /* 0x00000010444d7819 */ /* 0x000fe200000006ff */
[----:B------:R-:W-:Y:S01]  /*5680*/  FFMA.FTZ R73, R100, R71, R73 ;  /* 0x0000004764497223 */ /* 0x000fe20000010049 */
[----:B------:R-:W-:Y:S01]  /*5690*/  PRMT R79, R79, 0x7632, R79 ;  /* 0x000076324f4f7816 */ /* 0x000fe2000000004f */
[----:B------:R-:W4:Y:S01]  /*56a0*/  LDG.E.128 R68, desc[UR6][R92.64+0x29000] ;  /* 0x029000065c447981 */ /* 0x000f22000c1e1d00 */
[----:B------:R-:W-:-:S02]  /*56b0*/  IMAD.U32 R72, R72, 0x10000, RZ ;  /* 0x0001000048487824 */ /* 0x000fc400078e00ff */
[----:B------:R-:W-:Y:S01]  /*56c0*/  FFMA.FTZ R56, R40, R56, R99 ;  /* 0x0000003828387223 */ /* 0x000fe20000010063 */
[----:B------:R-:W-:Y:S01]  /*56d0*/  SHF.L.U32 R79, R79, 0x10, RZ ;  /* 0x000000104f4f7819 */ /* 0x000fe200000006ff */
[----:B------:R-:W-:Y:S01]  /*56e0*/  FFMA.FTZ R77, R90, R77, R81 ;  /* 0x0000004d5a4d7223 */ /* 0x000fe20000010051 */
[C---:B------:R-:W-:Y:S01]  /*56f0*/  SHF.L.U32 R75, R82.reuse, 0x10, RZ ;  /* 0x00000010524b7819 */ /* 0x040fe200000006ff */
[----:B------:R-:W-:Y:S01]  /*5700*/  FFMA.FTZ R76, R41, R72, R56 ;  /* 0x00000048294c7223 */ /* 0x000fe20000010038 */
[----:B------:R-:W-:Y:S02]  /*5710*/  PRMT R82, R82, 0x7632, R82 ;  /* 0x0000763252527816 */ /* 0x000fe40000000052 */
[C---:B------:R-:W-:Y:S02]  /*5720*/  PRMT R72, R57.reuse, 0x7632, R72 ;  /* 0x0000763239487816 */ /* 0x040fe40000000048 */
[----:B------:R-:W-:Y:S01]  /*5730*/  SHF.L.U32 R74, R57, 0x10, RZ ;  /* 0x00000010394a7819 */ /* 0x000fe200000006ff */
[----:B------:R-:W-:Y:S01]  /*5740*/  FFMA.FTZ R81, R88, R79, R73 ;  /* 0x0000004f58517223 */ /* 0x000fe20000010049 */
[----:B------:R-:W-:Y:S01]  /*5750*/  FFMA.FTZ R75, R42, R75, R77 ;  /* 0x0000004b2a4b7223 */ /* 0x000fe2000001004d */
[----:B------:R-:W-:-:S02]  /*5760*/  SHF.L.U32 R57, R82, 0x10, RZ ;  /* 0x0000001052397819 */ /* 0x000fc400000006ff */
[----:B------:R-:W-:Y:S01]  /*5770*/  SHF.L.U32 R73, R72, 0x10, RZ ;  /* 0x0000001048497819 */ /* 0x000fe200000006ff */
[----:B------:R-:W-:Y:S02]  /*5780*/  FFMA.FTZ R77, R3, R74, R76 ;  /* 0x0000004a034d7223 */ /* 0x000fe4000001004c */
[----:B------:R-:W-:Y:S02]  /*5790*/  FFMA.FTZ R57, R98, R57, R75 ;  /* 0x0000003962397223 */ /* 0x000fe4000001004b */
[----:B------:R-:W-:Y:S02]  /*57a0*/  FFMA.FTZ R79, R90, R73, R77 ;  /* 0x000000495a4f7223 */ /* 0x000fe4000001004d */
[----:B------:R-:W4:Y:S01]  /*57b0*/  LDG.E.128 R72, desc[UR6][R92.64+0x2c800] ;  /* 0x02c800065c487981 */ /* 0x000f22000c1e1d00 */
[C---:B------:R-:W-:Y:S02]  /*57c0*/  PRMT R56, R83.reuse, 0x7632, R56 ;  /* 0x0000763253387816 */ /* 0x040fe40000000038 */
[C---:B------:R-:W-:Y:S01]  /*57d0*/  PRMT R76, R48.reuse, 0x7632, R76 ;  /* 0x00007632304c7816 */ /* 0x040fe2000000004c */
[----:B------:R-:W-:Y:S01]  /*57e0*/  IMAD.U32 R48, R48, 0x10000, RZ ;  /* 0x0001000030307824 */ /* 0x000fe200078e00ff */
[----:B------:R-:W-:-:S02]  /*57f0*/  SHF.L.U32 R83, R83, 0x10, RZ ;  /* 0x0000001053537819 */ /* 0x000fc400000006ff */
[----:B------:R-:W-:Y:S01]  /*5800*/  SHF.L.U32 R76, R76, 0x10, RZ ;  /* 0x000000104c4c7819 */ /* 0x000fe200000006ff */
[----:B------:R-:W-:Y:S02]  /*5810*/  FFMA.FTZ R48, R40, R48, R91 ;  /* 0x0000003028307223 */ /* 0x000fe4000001005b */
        /* <DEDUP_REMOVED lines=8> */
[----:B------:R-:W-:Y:S01]  /*58a0*/  FFMA.FTZ R48, R88, R57, R83 ;  /* 0x0000003958307223 */ /* 0x000fe20000010053 */
[----:B------:R-:W-:Y:S01]  /*58b0*/  FFMA.FTZ R79, R42, R77, R79 ;  /* 0x0000004d2a4f7223 */ /* 0x000fe2000001004f */
[----:B------:R-:W-:Y:S01]  /*58c0*/  FFMA.FTZ R57, R3, R56, R76 ;  /* 0x0000003803397223 */ /* 0x000fe2000001004c */
[----:B------:R-:W-:Y:S01]  /*58d0*/  SHF.L.U32 R77, R58, 0x10, RZ ;  /* 0x000000103a4d7819 */ /* 0x000fe200000006ff */
[----:B------:R-:W-:Y:S01]  /*58e0*/  FFMA.FTZ R58, R40, R44, R43 ;  /* 0x0000002c283a7223 */ /* 0x000fe2000001002b */
[C---:B------:R-:W-:Y:S02]  /*58f0*/  SHF.L.U32 R56, R49.reuse, 0x10, RZ ;  /* 0x0000001031387819 */ /* 0x040fe400000006ff */
[----:B------:R-:W-:Y:S02]  /*5900*/  PRMT R49, R49, 0x7632, R49 ;  /* 0x0000763231317816 */ /* 0x000fe40000000031 */
        /* <DEDUP_REMOVED lines=11> */
[----:B------:R-:W4:Y:S01]  /*59c0*/  LDG.E.128 R56, desc[UR6][R92.64+0x3000] ;  /* 0x003000065c387981 */ /* 0x000f22000c1e1d00 */
[----:B------:R-:W-:Y:S01]  /*59d0*/  FFMA.FTZ R44, R90, R45, R44 ;  /* 0x0000002d5a2c7223 */ /* 0x000fe2000001002c */
[----:B------:R-:W-:-:S02]  /*59e0*/  SHF.L.U32 R41, R3, 0x10, RZ ;  /* 0x0000001003297819 */ /* 0x000fc400000006ff */
[----:B------:R0:W4:Y:S01]  /*59f0*/  LDG.E.128 R76, desc[UR6][R94.64+0x3000] ;  /* 0x003000065e4c7981 */ /* 0x000122000c1e1d00 */
[----:B------:R-:W-:Y:S02]  /*5a00*/  SHF.L.U32 R45, R50, 0x10, RZ ;  /* 0x00000010322d7819 */ /* 0x000fe400000006ff */
[----:B------:R-:W-:Y:S01]  /*5a10*/  SHF.L.U32 R83, R46, 0x10, RZ ;  /* 0x000000102e537819 */ /* 0x000fe200000006ff */
[----:B------:R-:W-:Y:S01]  /*5a20*/  FFMA.FTZ R82, R88, R41, R43 ;  /* 0x0000002958527223 */ /* 0x000fe2000001002b */
[----:B------:R-:W-:Y:S01]  /*5a30*/  SHF.L.U32 R3, R52, 0x10, RZ ;  /* 0x0000001034037819 */ /* 0x000fe200000006ff */
[----:B------:R-:W-:Y:S02]  /*5a40*/  IMAD.U32 R40, R12, 0x10000, RZ ;  /* 0x000100000c287824 */ /* 0x000fe400078e00ff */
[----:B------:R-:W-:Y:S01]  /*5a50*/  FFMA.FTZ R43, R42, R45, R49 ;  /* 0x0000002d2a2b7223 */ /* 0x000fe20000010031 */
[----:B------:R-:W-:Y:S02]  /*5a60*/  PRMT R50, R50, 0x7632, R50 ;  /* 0x0000763232327816 */ /* 0x000fe40000000032 */
[----:B------:R-:W-:-:S02]  /*5a70*/  PRMT R12, R12, 0x7632, R12 ;  /* 0x000076320c0c7816 */ /* 0x000fc4000000000c */
[----:B------:R-:W-:Y:S01]  /*5a80*/  PRMT R49, R52, 0x7632, R49 ;  /* 0x0000763234317816 */ /* 0x000fe20000000031 */
[----:B------:R-:W-:Y:S01]  /*5a90*/  FFMA.FTZ R44, R42, R83, R44 ;  /* 0x000000532a2c7223 */ /* 0x000fe2000001002c */
[----:B------:R-:W-:Y:S01]  /*5aa0*/  FFMA.FTZ R42, R3, R40, R101 ;  /* 0x00000028032a7223 */ /* 0x000fe20000010065 */
[----:B------:R-:W-:Y:S02]  /*5ab0*/  PRMT R46, R46, 0x7632, R46 ;  /* 0x000076322e2e7816 */ /* 0x000fe4000000002e */
[----:B------:R-:W-:Y:S01]  /*5ac0*/  SHF.L.U32 R41, R50, 0x10, RZ ;  /* 0x0000001032297819 */ /* 0x000fe200000006ff */
[----:B------:R-:W-:Y:S01]  /*5ad0*/  IMAD.U32 R49, R49, 0x10000, RZ ;  /* 0x0001000031317824 */ /* 0x000fe200078e00ff */
[----:B------:R-:W-:Y:S02]  /*5ae0*/  SHF.L.U32 R40, R12, 0x10, RZ ;  /* 0x000000100c287819 */ /* 0x000fe400000006ff */
[----:B------:R-:W-:Y:S01]  /*5af0*/  SHF.L.U32 R87, R46, 0x10, RZ ;  /* 0x000000102e577819 */ /* 0x000fe200000006ff */
[----:B------:R-:W-:Y:S01]  /*5b00*/  FFMA.FTZ R83, R98, R41, R43 ;  /* 0x0000002962537223 */ /* 0x000fe2000001002b */
[----:B------:R-:W-:Y:S01]  /*5b10*/  PRMT R12, R51, 0x7632, R12 ;  /* 0x00007632330c7816 */ /* 0x000fe2000000000c */
[----:B------:R-:W-:Y:S01]  /*5b20*/  FFMA.FTZ R90, R49, R40, R42 ;  /* 0x00000028315a7223 */ /* 0x000fe2000001002a */
[----:B------:R-:W-:Y:S01]  /*5b30*/  SHF.L.U32 R45, R51, 0x10, RZ ;  /* 0x00000010332d7819 */ /* 0x000fe200000006ff */
[----:B------:R-:W4:Y:S01]  /*5b40*/  LDG.E.128 R40, desc[UR6][R92.64+0x6800] ;  /* 0x006800065c287981 */ /* 0x000f22000c1e1d00 */
[----:B------:R-:W-:-:S02]  /*5b50*/  PRMT R46, R13, 0x7632, R46 ;  /* 0x000076320d2e7816 */ /* 0x000fc4000000002e */
        /* <DEDUP_REMOVED lines=11> */
[--C-:B0-----:R-:W-:Y:S01]  /*5c10*/  FFMA.FTZ R94, R50, R87, R89.reuse ;  /* 0x00000057325e7223 */ /* 0x101fe20000010059 */
[----:B------:R-:W-:Y:S01]  /*5c20*/  FFMA.FTZ R100, R100, R13, R44 ;  /* 0x0000000d64647223 */ /* 0x000fe2000001002c */
[----:B------:R-:W-:Y:S01]  /*5c30*/  PRMT R89, R16, 0x7632, R89 ;  /* 0x0000763210597816 */ /* 0x000fe20000000059 */
[----:B------:R-:W-:Y:S01]  /*5c40*/  IMAD.U32 R87, R52, 0x10000, RZ ;  /* 0x0001000034577824 */ /* 0x000fe200078e00ff */
[----:B------:R-:W-:Y:S01]  /*5c50*/  SHF.L.U32 R13, R12, 0x10, RZ ;  /* 0x000000100c0d7819 */ /* 0x000fe200000006ff */
[----:B------:R-:W4:Y:S01]  /*5c60*/  LDG.E.128 R44, desc[UR6][R92.64+0xa000] ;  /* 0x00a000065c2c7981 */ /* 0x000f22000c1e1d00 */
[----:B------:R-:W-:Y:S01]  /*5c70*/  SHF.L.U32 R12, R89, 0x10, RZ ;  /* 0x00000010590c7819 */ /* 0x000fe200000006ff */
[----:B------:R-:W-:Y:S01]  /*5c80*/  FFMA.FTZ R96, R3, R90, R96 ;  /* 0x0000005a03607223 */ /* 0x000fe20000010060 */
[----:B------:R-:W-:Y:S01]  /*5c90*/  SHF.L.U32 R16, R14, 0x10, RZ ;  /* 0x000000100e107819 */ /* 0x000fe200000006ff */
[C---:B------:R-:W-:Y:S01]  /*5ca0*/  FFMA.FTZ R90, R88.reuse, R13, R53 ;  /* 0x0000000d585a7223 */ /* 0x040fe20000010035 */
[----:B------:R-:W-:Y:S01]  /*5cb0*/  FFMA.FTZ R88, R88, R87, R100 ;  /* 0x0000005758587223 */ /* 0x000fe20000010064 */
[----:B------:R-:W-:Y:S01]  /*5cc0*/  SHF.L.U32 R83, R54, 0x10, RZ ;  /* 0x0000001036537819 */ /* 0x000fe200000006ff */
[----:B------:R-:W-:Y:S01]  /*5cd0*/  FFMA.FTZ R96, R49, R12, R96 ;  /* 0x0000000c31607223 */ /* 0x000fe20000010060 */
[----:B------:R-:W-:-:S02]  /*5ce0*/  PRMT R14, R14, 0x7632, R14 ;  /* 0x000076320e0e7816 */ /* 0x000fc4000000000e */
[----:B------:R-:W-:Y:S02]  /*5cf0*/  PRMT R87, R54, 0x7632, R87 ;  /* 0x0000763236577816 */ /* 0x000fe40000000057 */
        /* <DEDUP_REMOVED lines=16> */
[----:B------:R-:W4:Y:S01]  /*5e00*/  LDG.E.128 R12, desc[UR6][R92.64+0xd800] ;  /* 0x00d800065c0c7981 */ /* 0x000f22000c1e1d00 */
[----:B------:R-:W-:Y:S01]  /*5e10*/  IMAD.U32 R18, R18, 0x10000, RZ ;  /* 0x0001000012127824 */ /* 0x000fe200078e00ff */
[----:B------:R-:W-:Y:S02]  /*5e20*/  PRMT R91, R55, 0x7632, R91 ;  /* 0x00007632375b7816 */ /* 0x000fe4000000005b */
[C---:B------:R-:W-:Y:S01]  /*5e30*/  PRMT R17, R32.reuse, 0x7632, R17 ;  /* 0x0000763220117816 */ /* 0x040fe20000000011 */
[----:B------:R-:W-:Y:S01]  /*5e40*/  FFMA.FTZ R52, R87, R18, R52 ;  /* 0x0000001257347223 */ /* 0x000fe20000010034 */
[----:B------:R-:W-:-:S02]  /*5e50*/  SHF.L.U32 R32, R32, 0x10, RZ ;  /* 0x0000001020207819 */ /* 0x000fc400000006ff */
[----:B------:R-:W-:Y:S02]  /*5e60*/  SHF.L.U32 R16, R16, 0x10, RZ ;  /* 0x0000001010107819 */ /* 0x000fe400000006ff */
[----:B------:R-:W-:Y:S02]  /*5e70*/  SHF.L.U32 R91, R91, 0x10, RZ ;  /* 0x000000105b5b7819 */ /* 0x000fe400000006ff */
[----:B------:R-:W-:Y:S01]  /*5e80*/  SHF.L.U32 R18, R19, 0x10, RZ ;  /* 0x0000001013127819 */ /* 0x000fe200000006ff */
[----:B------:R-:W-:Y:S01]  /*5e90*/  FFMA.FTZ R102, R3, R32, R102 ;  /* 0x0000002003667223 */ /* 0x000fe20000010066 */
[----:B------:R-:W-:Y:S02]  /*5ea0*/  IMAD.U32 R54, R17, 0x10000, RZ ;  /* 0x0001000011367824 */ /* 0x000fe400078e00ff */
[----:B------:R-:W-:Y:S01]  /*5eb0*/  FFMA.FTZ R96, R91, R16, R96 ;  /* 0x000000105b607223 */ /* 0x000fe20000010060 */
[----:B------:R-:W-:Y:S01]  /*5ec0*/  PRMT R32, R19, 0x7632, R32 ;  /* 0x0000763213207816 */ /* 0x000fe20000000020 */
[----:B------:R-:W-:-:S02]  /*5ed0*/  FFMA.FTZ R52, R89, R18, R52 ;  /* 0x0000001259347223 */ /* 0x000fc40000010034 */
[----:B------:R-:W4:Y:S01]  /*5ee0*/  LDG.E.128 R16, desc[UR6][R92.64+0x11000] ;  /* 0x011000065c107981 */ /* 0x000f22000c1e1d00 */
[----:B------:R-:W-:Y:S01]  /*5ef0*/  FFMA.FTZ R102, R49, R54, R102 ;  /* 0x0000003631667223 */ /* 0x000fe20000010066 */
[----:B------:R-:W-:Y:S02]  /*5f00*/  SHF.L.U32 R32, R32, 0x10, RZ ;  /* 0x0000001020207819 */ /* 0x000fe400000006ff */
[C---:B------:R-:W-:Y:S02]  /*5f10*/  PRMT R55, R24.reuse, 0x7632, R55 ;  /* 0x0000763218377816 */ /* 0x040fe40000000037 */
[C---:B------:R-:W-:Y:S02]  /*5f20*/  PRMT R53, R33.reuse, 0x7632, R53 ;  /* 0x0000763221357816 */ /* 0x040fe40000000035 */
[----:B------:R-:W-:Y:S02]  /*5f30*/  SHF.L.U32 R54, R33, 0x10, RZ ;  /* 0x0000001021367819 */ /* 0x000fe400000006ff */
        /* <DEDUP_REMOVED lines=8> */
[C---:B------:R-:W-:Y:S01]  /*5fc0*/  SHF.L.U32 R24, R34.reuse, 0x10, RZ ;  /* 0x0000001022187819 */ /* 0x040fe200000006ff */
        /* <DEDUP_REMOVED lines=11> */
[----:B------:R-:W-:Y:S01]  /*6080*/  FFMA.FTZ R54, R87, R34, R32 ;  /* 0x0000002257367223 */ /* 0x000fe20000010020 */
[C---:B------:R-:W-:Y:S01]  /*6090*/  PRMT R25, R8.reuse, 0x7632, R25 ;  /* 0x0000763208197816 */ /* 0x040fe20000000019 */
[----:B------:R-:W4:Y:S01]  /*60a0*/  LDG.E.128 R32, desc[UR6][R92.64+0x14800] ;  /* 0x014800065c207981 */ /* 0x000f22000c1e1d00 */
[----:B------:R-:W-:Y:S01]  /*60b0*/  SHF.L.U32 R8, R8, 0x10, RZ ;  /* 0x0000001008087819 */ /* 0x000fe200000006ff */
[----:B------:R-:W-:Y:S01]  /*60c0*/  FFMA.FTZ R94, R83, R94, R100 ;  /* 0x0000005e535e7223 */ /* 0x000fe20000010064 */
[----:B------:R-:W-:-:S02]  /*60d0*/  SHF.L.U32 R100, R25, 0x10, RZ ;  /* 0x0000001019647819 */ /* 0x000fc400000006ff */
[----:B------:R-:W-:Y:S01]  /*60e0*/  PRMT R26, R26, 0x7632, R26 ;  /* 0x000076321a1a7816 */ /* 0x000fe2000000001a */
[----:B------:R-:W-:Y:S01]  /*60f0*/  FFMA.FTZ R8, R3, R8, R84 ;  /* 0x0000000803087223 */ /* 0x000fe20000010054 */
[C---:B------:R-:W-:Y:S01]  /*6100*/  PRMT R25, R9.reuse, 0x7632, R25 ;  /* 0x0000763209197816 */ /* 0x040fe20000000019 */
[----:B------:R-:W-:Y:S01]  /*6110*/  IMAD.U32 R84, R9, 0x10000, RZ ;  /* 0x0001000009547824 */ /* 0x000fe200078e00ff */
[----:B------:R-:W-:Y:S01]  /*6120*/  SHF.L.U32 R26, R26, 0x10, RZ ;  /* 0x000000101a1a7819 */ /* 0x000fe200000006ff */
[----:B------:R-:W-:Y:S01]  /*6130*/  FFMA.FTZ R100, R49, R100, R8 ;  /* 0x0000006431647223 */ /* 0x000fe20000010008 */
[----:B------:R-:W-:Y:S01]  /*6140*/  FFMA.FTZ R8, R89, R52, R54 ;  /* 0x0000003459087223 */ /* 0x000fe20000010036 */
[----:B------:R-:W-:Y:S01]  /*6150*/  SHF.L.U32 R25, R25, 0x10, RZ ;  /* 0x0000001019197819 */ /* 0x000fe200000006ff */
[----:B------:R-:W4:Y:S01]  /*6160*/  LDG.E.128 R52, desc[UR6][R92.64+0x18000] ;  /* 0x018000065c347981 */ /* 0x000f22000c1e1d00 */
[----:B------:R-:W-:Y:S01]  /*6170*/  FFMA.FTZ R9, R51, R84, R100 ;  /* 0x0000005433097223 */ /* 0x000fe20000010064 */
[----:B------:R-:W-:Y:S01]  /*6180*/  FFMA.FTZ R94, R87, R26, R94 ;  /* 0x0000001a575e7223 */ /* 0x000fe2000001005e */
[----:B------:R-:W-:-:S02]  /*6190*/  SHF.L.U32 R26, R27, 0x10, RZ ;  /* 0x000000101b1a7819 */ /* 0x000fc400000006ff */
[----:B------:R-:W-:Y:S01]  /*61a0*/  SHF.L.U32 R84, R10, 0x10, RZ ;  /* 0x000000100a547819 */ /* 0x000fe200000006ff */
[----:B------:R-:W-:Y:S01]  /*61b0*/  FFMA.FTZ R100, R50, R25, R9 ;  /* 0x0000001932647223 */ /* 0x000fe20000010009 */
[----:B------:R-:W-:Y:S02]  /*61c0*/  PRMT R27, R27, 0x7632, R27 ;  /* 0x000076321b1b7816 */ /* 0x000fe4000000001b */
[----:B------:R-:W-:Y:S02]  /*61d0*/  SHF.L.U32 R24, R24, 0x10, RZ ;  /* 0x0000001018187819 */ /* 0x000fe400000006ff */
[C---:B------:R-:W-:Y:S02]  /*61e0*/  PRMT R25, R4.reuse, 0x7632, R25 ;  /* 0x0000763204197816 */ /* 0x040fe40000000019 */
        /* <DEDUP_REMOVED lines=8> */
[----:B------:R-:W-:Y:S01]  /*6270*/  SHF.L.U32 R10, R10, 0x10, RZ ;  /* 0x000000100a0a7819 */ /* 0x000fe200000006ff */
[--C-:B------:R-:W-:Y:S01]  /*6280*/  FFMA.FTZ R84, R91, R84, R9.reuse ;  /* 0x000000545b547223 */ /* 0x100fe20000010009 */
[C---:B------:R-:W-:Y:S01]  /*6290*/  PRMT R9, R5.reuse, 0x7632, R9 ;  /* 0x0000763205097816 */ /* 0x040fe20000000009 */
        /* <DEDUP_REMOVED lines=8> */
[----:B--2---:R-:W-:Y:S01]  /*6320*/  PRMT R11, R28, 0x7632, R11 ;  /* 0x000076321c0b7816 */ /* 0x004fe2000000000b */
[----:B------:R-:W-:Y:S01]  /*6330*/  FFMA.FTZ R10, R50, R9, R5 ;  /* 0x00000009320a7223 */ /* 0x000fe20000010005 */
[----:B------:R-:W-:-:S02]  /*6340*/  SHF.L.U32 R8, R6, 0x10, RZ ;  /* 0x0000001006087819 */ /* 0x000fc400000006ff */
[----:B------:R-:W-:Y:S02]  /*6350*/  SHF.L.U32 R28, R28, 0x10, RZ ;  /* 0x000000101c1c7819 */ /* 0x000fe400000006ff */
[----:B------:R-:W-:Y:S01]  /*6360*/  SHF.L.U32 R94, R11, 0x10, RZ ;  /* 0x000000100b5e7819 */ /* 0x000fe200000006ff */
[----:B------:R-:W-:Y:S01]  /*6370*/  FFMA.FTZ R26, R83, R8, R10 ;  /* 0x00000008531a7223 */ /* 0x000fe2000001000a */
[----:B------:R-:W-:Y:S01]  /*6380*/  PRMT R6, R6, 0x7632, R6 ;  /* 0x0000763206067816 */ /* 0x000fe20000000006 */
[----:B------:R-:W2:Y:S01]  /*6390*/  LDG.E.128 R8, desc[UR6][R92.64+0x1b800] ;  /* 0x01b800065c087981 */ /* 0x000ea2000c1e1d00 */
[----:B------:R-:W-:Y:S01]  /*63a0*/  FFMA.FTZ R86, R3, R28, R86 ;  /* 0x0000001c03567223 */ /* 0x000fe20000010056 */
[C---:B------:R-:W-:Y:S02]  /*63b0*/  SHF.L.U32 R28, R29.reuse, 0x10, RZ ;  /* 0x000000101d1c7819 */ /* 0x040fe400000006ff */
[----:B------:R-:W-:Y:S01]  /*63c0*/  IMAD.U32 R6, R6, 0x10000, RZ ;  /* 0x0001000006067824 */ /* 0x000fe200078e00ff */
        /* <DEDUP_REMOVED lines=22> */
[C---:B------:R-:W-:Y:S02]  /*6530*/  PRMT R27, R36.reuse, 0x7632, R27 ;  /* 0x00007632241b7816 */ /* 0x040fe4000000001b */
[----:B------:R-:W-:Y:S01]  /*6540*/  SHF.L.U32 R36, R36, 0x10, RZ ;  /* 0x0000001024247819 */ /* 0x000fe200000006ff */
[C---:B------:R-:W-:Y:S01]  /*6550*/  FFMA.FTZ R80, R91.reuse, R4, R24 ;  /* 0x000000045b507223 */ /* 0x040fe20000010018 */
[----:B------:R-:W-:Y:S01]  /*6560*/  FFMA.FTZ R85, R91, R6, R85 ;  /* 0x000000065b557223 */ /* 0x000fe20000010055 */
[----:B------:R-:W-:Y:S01]  /*6570*/  SHF.L.U32 R21, R21, 0x10, RZ ;  /* 0x0000001015157819 */ /* 0x000fe200000006ff */
[----:B------:R-:W-:Y:S01]  /*6580*/  FFMA.FTZ R30, R87, R30, R26 ;  /* 0x0000001e571e7223 */ /* 0x000fe2000001001a */
[----:B------:R-:W-:Y:S01]  /*6590*/  FFMA.FTZ R25, R51, R86, R28 ;  /* 0x0000005633197223 */ /* 0x000fe2000001001c */
[----:B------:R-:W2:Y:S01]  /*65a0*/  LDG.E.128 R4, desc[UR6][R92.64+0x1f000] ;  /* 0x01f000065c047981 */ /* 0x000ea2000c1e1d00 */
[----:B------:R-:W-:Y:S01]  /*65b0*/  SHF.L.U32 R26, R27, 0x10, RZ ;  /* 0x000000101b1a7819 */ /* 0x000fe200000006ff */
[----:B------:R-:W-:Y:S01]  /*65c0*/  FFMA.FTZ R36, R3, R36, R81 ;  /* 0x0000002403247223 */ /* 0x000fe20000010051 */
[----:B------:R-:W-:Y:S01]  /*65d0*/  FFMA.FTZ R24, R50, R21, R25 ;  /* 0x0000001532187223 */ /* 0x000fe20000010019 */
[C---:B------:R-:W-:Y:S01]  /*65e0*/  PRMT R21, R22.reuse, 0x7632, R21 ;  /* 0x0000763216157816 */ /* 0x040fe20000000015 */
[----:B------:R-:W-:Y:S01]  /*65f0*/  IMAD.U32 R22, R22, 0x10000, RZ ;  /* 0x0001000016167824 */ /* 0x000fe200078e00ff */
[----:B------:R-:W-:Y:S01]  /*6600*/  SHF.L.U32 R86, R37, 0x10, RZ ;  /* 0x0000001025567819 */ /* 0x000fe200000006ff */
[----:B------:R-:W-:Y:S01]  /*6610*/  FFMA.FTZ R26, R49, R26, R36 ;  /* 0x0000001a311a7223 */ /* 0x000fe20000010024 */
[----:B------:R-:W-:Y:S01]  /*6620*/  PRMT R37, R37, 0x7632, R37 ;  /* 0x0000763225257816 */ /* 0x000fe20000000025 */
[----:B------:R-:W-:Y:S01]  /*6630*/  FFMA.FTZ R22, R83, R22, R24 ;  /* 0x0000001653167223 */ /* 0x000fe20000010018 */
[----:B------:R-:W-:Y:S01]  /*6640*/  SHF.L.U32 R36, R21, 0x10, RZ ;  /* 0x0000001015247819 */ /* 0x000fe200000006ff */
[----:B------:R-:W-:-:S02]  /*6650*/  FFMA.FTZ R29, R51, R86, R26 ;  /* 0x00000056331d7223 */ /* 0x000fc4000001001a */
[----:B------:R-:W2:Y:S01]  /*6660*/  LDG.E.128 R24, desc[UR6][R92.64+0x22800] ;  /* 0x022800065c187981 */ /* 0x000ea2000c1e1d00 */
[----:B------:R-:W-:Y:S01]  /*6670*/  SHF.L.U32 R37, R37, 0x10, RZ ;  /* 0x0000001025257819 */ /* 0x000fe200000006ff */
[----:B------:R-:W-:Y:S01]  /*6680*/  FFMA.FTZ R21, R87, R36, R22 ;  /* 0x0000002457157223 */ /* 0x000fe20000010016 */
[----:B------:R-:W-:Y:S02]  /*6690*/  SHF.L.U32 R20, R31, 0x10, RZ ;  /* 0x000000101f147819 */ /* 0x000fe400000006ff */
[C---:B------:R-:W-:Y:S01]  /*66a0*/  SHF.L.U32 R22, R23.reuse, 0x10, RZ ;  /* 0x0000001017167819 */ /* 0x040fe200000006ff */
[--C-:B------:R-:W-:Y:S01]  /*66b0*/  FFMA.FTZ R86, R50, R37, R29.reuse ;  /* 0x0000002532567223 */ /* 0x100fe2000001001d */
[----:B------:R-:W-:Y:S01]  /*66c0*/  PRMT R29, R23, 0x7632, R29 ;  /* 0x00007632171d7816 */ /* 0x000fe2000000001d */
[----:B------:R-:W-:Y:S01]  /*66d0*/  FFMA.FTZ R30, R89, R20, R30 ;  /* 0x00000014591e7223 */ /* 0x000fe2000001001e */
[----:B------:R-:W-:Y:S01]  /*66e0*/  PRMT R28, R31, 0x7632, R28 ;  /* 0x000076321f1c7816 */ /* 0x000fe2000000001c */
[----:B------:R-:W-:Y:S01]  /*66f0*/  FFMA.FTZ R37, R89, R22, R21 ;  /* 0x0000001659257223 */ /* 0x000fe20000010015 */
[C---:B------:R-:W-:Y:S01]  /*6700*/  IMAD.U32 R36, R38.reuse, 0x10000, RZ ;  /* 0x0001000026247824 */ /* 0x040fe200078e00ff */
[----:B------:R-:W2:Y:S01]  /*6710*/  LDG.E.128 R20, desc[UR6][R92.64+0x26000] ;  /* 0x026000065c147981 */ /* 0x000ea2000c1e1d00 */
[----:B------:R-:W-:-:S02]  /*6720*/  PRMT R31, R38, 0x7632, R31 ;  /* 0x00007632261f7816 */ /* 0x000fc4000000001f */
[----:B------:R-:W-:Y:S02]  /*6730*/  SHF.L.U32 R38, R29, 0x10, RZ ;  /* 0x000000101d267819 */ /* 0x000fe400000006ff */
[----:B------:R-:W-:Y:S02]  /*6740*/  SHF.L.U32 R28, R28, 0x10, RZ ;  /* 0x000000101c1c7819 */ /* 0x000fe400000006ff */
[C---:B---3--:R-:W-:Y:S02]  /*6750*/  PRMT R29, R60.reuse, 0x7632, R29 ;  /* 0x000076323c1d7816 */ /* 0x048fe4000000001d */
[----:B------:R-:W-:Y:S01]  /*6760*/  SHF.L.U32 R60, R60, 0x10, RZ ;  /* 0x000000103c3c7819 */ /* 0x000fe200000006ff */
[----:B------:R-:W-:Y:S01]  /*6770*/  FFMA.FTZ R94, R83, R36, R86 ;  /* 0x00000024535e7223 */ /* 0x000fe20000010056 */
[----:B------:R-:W-:Y:S01]  /*6780*/  FFMA.FTZ R36, R91, R28, R30 ;  /* 0x0000001c5b247223 */ /* 0x000fe2000001001e */
        /* <DEDUP_REMOVED lines=13> */
[----:B-----5:R-:W-:Y:S01]  /*6860*/  PRMT R60, R64, 0x7632, R60 ;  /* 0x00007632403c7816 */ /* 0x020fe2000000003c */
[----:B------:R-:W-:Y:S01]  /*6870*/  IMAD.U32 R38, R39, 0x10000, RZ ;  /* 0x0001000027267824 */ /* 0x000fe200078e00ff */
[----:B------:R-:W-:Y:S01]  /*6880*/  SHF.L.U32 R30, R62, 0x10, RZ ;  /* 0x000000103e1e7819 */ /* 0x000fe200000006ff */
[----:B------:R-:W-:Y:S01]  /*6890*/  FFMA.FTZ R48, R50, R29, R31 ;  /* 0x0000001d32307223 */ /* 0x000fe2000001001f */
[----:B------:R-:W-:Y:S01]  /*68a0*/  SHF.L.U32 R86, R60, 0x10, RZ ;  /* 0x000000103c567819 */ /* 0x000fe200000006ff */
[----:B------:R-:W-:Y:S02]  /*68b0*/  FFMA.FTZ R38, R91, R38, R28 ;  /* 0x000000265b267223 */ /* 0x000fe4000001001c */
[----:B------:R-:W-:-:S02]  /*68c0*/  FFMA.FTZ R60, R83, R30, R48 ;  /* 0x0000001e533c7223 */ /* 0x000fc40000010030 */
[----:B------:R-:W3:Y:S04]  /*68d0*/  LDG.E.128 R28, desc[UR6][R92.64+0x29800] ;  /* 0x029800065c1c7981 */ /* 0x000ee8000c1e1d00 */
[----:B------:R-:W5:Y:S01]  /*68e0*/  LDG.E.128 R92, desc[UR6][R92.64+0x2d000] ;  /* 0x02d000065c5c7981 */ /* 0x000f62000c1e1d00 */
[----:B------:R-:W-:Y:S01]  /*68f0*/  SHF.L.U32 R64, R64, 0x10, RZ ;  /* 0x0000001040407819 */ /* 0x000fe200000006ff */
[C---:B------:R-:W-:Y:S01]  /*6900*/  IMAD.U32 R48, R63.reuse, 0x10000, RZ ;  /* 0x000100003f307824 */ /* 0x040fe200078e00ff */
[----:B------:R-:W-:Y:S02]  /*6910*/  PRMT R39, R63, 0x7632, R39 ;  /* 0x000076323f277816 */ /* 0x000fe40000000027 */
[C---:B----4-:R-:W-:Y:S01]  /*6920*/  PRMT R63, R68.reuse, 0x7632, R63 ;  /* 0x00007632443f7816 */ /* 0x050fe2000000003f */
[----:B------:R-:W-:Y:S01]  /*6930*/  FFMA.FTZ R64, R3, R64, R82 ;  /* 0x0000004003407223 */ /* 0x000fe20000010052 */
[----:B------:R-:W-:-:S02]  /*6940*/  SHF.L.U32 R68, R68, 0x10, RZ ;  /* 0x0000001044447819 */ /* 0x000fc400000006ff */
[----:B------:R-:W-:Y:S01]  /*6950*/  PRMT R62, R62, 0x7632, R62 ;  /* 0x000076323e3e7816 */ /* 0x000fe2000000003e */
[----:B------:R-:W-:Y:S01]  /*6960*/  FFMA.FTZ R86, R49, R86, R64 ;  /* 0x0000005631567223 */ /* 0x000fe20000010040 */
[----:B------:R-:W-:Y:S01]  /*6970*/  SHF.L.U32 R82, R63, 0x10, RZ ;  /* 0x000000103f527819 */ /* 0x000fe200000006ff */
        /* <DEDUP_REMOVED lines=19> */
[C---:B------:R-:W-:Y:S01]  /*6ab0*/  PRMT R61, R70.reuse, 0x7632, R61 ;  /* 0x00007632463d7816 */ /* 0x040fe2000000003d */
[----:B------:R-:W-:Y:S01]  /*6ac0*/  IMAD.U32 R70, R70, 0x10000, RZ ;  /* 0x0001000046467824 */ /* 0x000fe200078e00ff */
[----:B------:R-:W-:Y:S01]  /*6ad0*/  SHF.L.U32 R72, R72, 0x10, RZ ;  /* 0x0000001048487819 */ /* 0x000fe200000006ff */
[----:B------:R-:W-:Y:S01]  /*6ae0*/  FFMA.FTZ R64, R83, R60, R62 ;  /* 0x0000003c53407223 */ /* 0x000fe2000001003e */
[----:B------:R-:W-:Y:S02]  /*6af0*/  IMAD.U32 R66, R66, 0x10000, RZ ;  /* 0x0001000042427824 */ /* 0x000fe400078e00ff */
[----:B------:R-:W-:Y:S01]  /*6b00*/  FFMA.FTZ R88, R3, R65, R88 ;  /* 0x0000004103587223 */ /* 0x000fe20000010058 */
[----:B------:R-:W-:Y:S01]  /*6b10*/  FFMA.FTZ R68, R83, R70, R68 ;  /* 0x0000004653447223 */ /* 0x000fe20000010044 */
[----:B------:R-:W-:Y:S01]  /*6b20*/  PRMT R3, R73, 0x7632, R3 ;  /* 0x0000763249037816 */ /* 0x000fe20000000003 */
        /* <DEDUP_REMOVED lines=8> */
[----:B------:R-:W-:Y:S01]  /*6bb0*/  SHF.L.U32 R66, R71, 0x10, RZ ;  /* 0x0000001047427819 */ /* 0x000fe200000006ff */
[----:B------:R-:W-:Y:S01]  /*6bc0*/  FFMA.FTZ R3, R89, R62, R64 ;  /* 0x0000003e59037223 */ /* 0x000fe20000010040 */
[----:B------:R-:W-:Y:S01]  /*6bd0*/  PRMT R60, R67, 0x7632, R60 ;  /* 0x00007632433c7816 */ /* 0x000fe2000000003c */
[----:B------:R-:W-:Y:S01]  /*6be0*/  FFMA.FTZ R64, R50, R61, R51 ;  /* 0x0000003d32407223 */ /* 0x000fe20000010033 */
[----:B------:R-:W-:Y:S02]  /*6bf0*/  PRMT R71, R71, 0x7632, R71 ;  /* 0x0000763247477816 */ /* 0x000fe40000000047 */
[----:B------:R-:W-:-:S02]  /*6c00*/  PRMT R51, R74, 0x7632, R51 ;  /* 0x000076324a337816 */ /* 0x000fc40000000033 */
[----:B------:R-:W-:Y:S02]  /*6c10*/  SHF.L.U32 R74, R74, 0x10, RZ ;  /* 0x000000104a4a7819 */ /* 0x000fe400000006ff */
[----:B------:R-:W-:Y:S01]  /*6c20*/  SHF.L.U32 R39, R39, 0x10, RZ ;  /* 0x0000001027277819 */ /* 0x000fe200000006ff */
[----:B------:R-:W-:Y:S01]  /*6c30*/  FFMA.FTZ R49, R89, R66, R49 ;  /* 0x0000004259317223 */ /* 0x000fe20000010031 */
[----:B------:R-:W-:Y:S02]  /*6c40*/  SHF.L.U32 R60, R60, 0x10, RZ ;  /* 0x000000103c3c7819 */ /* 0x000fe400000006ff */
[----:B------:R-:W-:Y:S01]  /*6c50*/  SHF.L.U32 R50, R71, 0x10, RZ ;  /* 0x0000001047327819 */ /* 0x000fe200000006ff */
[----:B------:R-:W-:Y:S02]  /*6c60*/  IMAD.U32 R62, R51, 0x10000, RZ ;  /* 0x00010000333e7824 */ /* 0x000fe400078e00ff */
[----:B------:R-:W-:Y:S01]  /*6c70*/  FFMA.FTZ R64, R83, R74, R64 ;  /* 0x0000004a53407223 */ /* 0x000fe20000010040 */
[C---:B------:R-:W-:Y:S01]  /*6c80*/  FFMA.FTZ R48, R91.reuse, R39, R48 ;  /* 0x000000275b307223 */ /* 0x040fe20000010030 */
[C---:B------:R-:W-:Y:S01]  /*6c90*/  FFMA.FTZ R3, R91.reuse, R60, R3 ;  /* 0x0000003c5b037223 */ /* 0x040fe20000010003 */
[----:B------:R-:W-:Y:S01]  /*6ca0*/  FFMA.FTZ R39, R91, R50, R49 ;  /* 0x000000325b277223 */ /* 0x000fe20000010031 */
[----:B------:R-:W-:Y:S01]  /*6cb0*/  SHF.L.U32 R50, R75, 0x10, RZ ;  /* 0x000000104b327819 */ /* 0x000fe200000006ff */
[----:B------:R-:W-:Y:S01]  /*6cc0*/  FFMA.FTZ R62, R87, R62, R64 ;  /* 0x0000003e573e7223 */ /* 0x000fe20000010040 */
[----:B------:R-:W-:-:S02]  /*6cd0*/  PRMT R60, R56, 0x7632, R60 ;  /* 0x00007632383c7816 */ /* 0x000fc4000000003c */
[----:B------:R-:W-:Y:S02]  /*6ce0*/  SHF.L.U32 R56, R56, 0x10, RZ ;  /* 0x0000001038387819 */ /* 0x000fe400000006ff */
[C---:B------:R-:W-:Y:S02]  /*6cf0*/  PRMT R51, R76.reuse, 0x7632, R51 ;  /* 0x000076324c337816 */ /* 0x040fe40000000033 */
[----:B------:R-:W-:Y:S02]  /*6d00*/  SHF.L.U32 R49, R76, 0x10, RZ ;  /* 0x000000104c317819 */ /* 0x000fe400000006ff */
[----:B------:R-:W-:Y:S01]  /*6d10*/  PRMT R75, R75, 0x7632, R75 ;  /* 0x000076324b4b7816 */ /* 0x000fe2000000004b */
[----:B------:R-:W-:Y:S01]  /*6d20*/  FFMA.FTZ R62, R89, R50, R62 ;  /* 0x00000032593e7223 */ /* 0x000fe2000001003e */
[----:B------:R-:W-:Y:S01]  /*6d30*/  SHF.L.U32 R61, R60, 0x10, RZ ;  /* 0x000000103c3d7819 */ /* 0x000fe200000006ff */
[----:B------:R-:W-:Y:S02]  /*6d40*/  IMAD.U32 R50, R51, 0x10000, RZ ;  /* 0x0001000033327824 */ /* 0x000fe400078e00ff */
[----:B------:R-:W-:Y:S01]  /*6d50*/  FFMA.FTZ R63, R49, R56, R96 ;  /* 0x00000038313f7223 */ /* 0x000fe20000010060 */
[----:B------:R-:W-:-:S02]  /*6d60*/  SHF.L.U32 R56, R75, 0x10, RZ ;  /* 0x000000104b387819 */ /* 0x000fc400000006ff */
[C---:B------:R-:W-:Y:S02]  /*6d70*/  SHF.L.U32 R64, R57.reuse, 0x10, RZ ;  /* 0x0000001039407819 */ /* 0x040fe400000006ff */
[----:B------:R-:W-:Y:S01]  /*6d80*/  PRMT R60, R57, 0x7632, R60 ;  /* 0x00007632393c7816 */ /* 0x000fe2000000003c */
[----:B------:R-:W-:Y:S01]  /*6d90*/  FFMA.FTZ R66, R50, R61, R63 ;  /* 0x0000003d32427223 */ /* 0x000fe2000001003f */
[C---:B------:R-:W-:Y:S02]  /*6da0*/  SHF.L.U32 R51, R77.reuse, 0x10, RZ ;  /* 0x000000104d337819 */ /* 0x040fe400000006ff */
[----:B------:R-:W-:Y:S01]  /*6db0*/  PRMT R57, R77, 0x7632, R57 ;  /* 0x000076324d397816 */ /* 0x000fe20000000039 */
[----:B------:R-:W-:Y:S01]  /*6dc0*/  FFMA.FTZ R56, R91, R56, R62 ;  /* 0x000000385b387223 */ /* 0x000fe2000001003e */
[----:B------:R-:W-:Y:S01]  /*6dd0*/  SHF.L.U32 R62, R60, 0x10, RZ ;  /* 0x000000103c3e7819 */ /* 0x000fe200000006ff */
[----:B------:R-:W-:Y:S02]  /*6de0*/  FFMA.FTZ R64, R51, R64, R66 ;  /* 0x0000004033407223 */ /* 0x000fe40000010042 */
[----:B------:R-:W-:Y:S01]  /*6df0*/  IMAD.U32 R57, R57, 0x10000, RZ ;  /* 0x0001000039397824 */ /* 0x000fe200078e00ff */
[----:B------:R-:W-:-:S03]  /*6e00*/  SHF.L.U32 R66, R40, 0x10, RZ ;  /* 0x0000001028427819 */ /* 0x000fc600000006ff */
[--C-:B------:R-:W-:Y:S01]  /*6e10*/  FFMA.FTZ R65, R57, R62, R64.reuse ;  /* 0x0000003e39417223 */ /* 0x100fe20000010040 */
[----:B------:R-:W-:Y:S01]  /*6e20*/  PRMT R64, R40, 0x7632, R64 ;  /* 0x0000763228407816 */ /* 0x000fe20000000040 */
[C---:B------:R-:W-:Y:S01]  /*6e30*/  IMAD.U32 R62, R59.reuse, 0x10000, RZ ;  /* 0x000100003b3e7824 */ /* 0x040fe200078e00ff */
[C---:B------:R-:W-:Y:S02]  /*6e40*/  PRMT R40, R58.reuse, 0x7632, R40 ;  /* 0x000076323a287816 */ /* 0x040fe40000000028 */
[----:B------:R-:W-:Y:S02]  /*6e50*/  SHF.L.U32 R63, R58, 0x10, RZ ;  /* 0x000000103a3f7819 */ /* 0x000fe400000006ff */
[----:B------:R-:W-:Y:S01]  /*6e60*/  PRMT R58, R59, 0x7632, R58 ;  /* 0x000076323b3a7816 */ /* 0x000fe2000000003a */
[----:B------:R-:W-:Y:S01]  /*6e70*/  FFMA.FTZ R67, R49, R66, R98 ;  /* 0x0000004231437223 */ /* 0x000fe20000010062 */
[----:B------:R-:W-:Y:S02]  /*6e80*/  SHF.L.U32 R59, R64, 0x10, RZ ;  /* 0x00000010403b7819 */ /* 0x000fe400000006ff */
[----:B------:R-:W-:-:S02]  /*6e90*/  PRMT R60, R78, 0x7632, R60 ;  /* 0x000076324e3c7816 */ /* 0x000fc4000000003c */
[----:B------:R-:W-:Y:S01]  /*6ea0*/  SHF.L.U32 R78, R78, 0x10, RZ ;  /* 0x000000104e4e7819 */ /* 0x000fe200000006ff */
[----:B------:R-:W-:Y:S01]  /*6eb0*/  FFMA.FTZ R68, R50, R59, R67 ;  /* 0x0000003b32447223 */ /* 0x000fe20000010043 */
[C---:B------:R-:W-:Y:S02]  /*6ec0*/  PRMT R64, R41.reuse, 0x7632, R64 ;  /* 0x0000763229407816 */ /* 0x040fe40000000040 */
[----:B------:R-:W-:Y:S02]  /*6ed0*/  SHF.L.U32 R66, R41, 0x10, RZ ;  /* 0x0000001029427819 */ /* 0x000fe400000006ff */
[----:B------:R-:W-:Y:S01]  /*6ee0*/  SHF.L.U32 R41, R40, 0x10, RZ ;  /* 0x0000001028297819 */ /* 0x000fe200000006ff */
[----:B------:R-:W-:Y:S01]  /*6ef0*/  FFMA.FTZ R63, R78, R63, R65 ;  /* 0x0000003f4e3f7223 */ /* 0x000fe20000010041 */
[----:B------:R-:W-:Y:S01]  /*6f00*/  SHF.L.U32 R40, R60, 0x10, RZ ;  /* 0x000000103c287819 */ /* 0x000fe200000006ff */
[----:B------:R-:W-:Y:S02]  /*6f10*/  IMAD.U32 R64, R64, 0x10000, RZ ;  /* 0x0001000040407824 */ /* 0x000fe400078e00ff */
[----:B------:R-:W-:Y:S01]  /*6f20*/  FFMA.FTZ R66, R51, R66, R68 ;  /* 0x0000004233427223 */ /* 0x000fe20000010044 */
[----:B------:R-:W-:-:S02]  /*6f30*/  PRMT R60, R44, 0x7632, R60 ;  /* 0x000076322c3c7816 */ /* 0x000fc4000000003c */
[----:B------:R-:W-:Y:S01]  /*6f40*/  SHF.L.U32 R68, R44, 0x10, RZ ;  /* 0x000000102c447819 */ /* 0x000fe200000006ff */
[----:B------:R-:W-:Y:S01]  /*6f50*/  FFMA.FTZ R44, R40, R41, R63 ;  /* 0x00000029282c7223 */ /* 0x000fe2000001003f */
[----:B------:R-:W-:Y:S01]  /*6f60*/  PRMT R61, R79, 0x7632, R61 ;  /* 0x000076324f3d7816 */ /* 0x000fe2000000003d */
[----:B------:R-:W-:Y:S01]  /*6f70*/  FFMA.FTZ R59, R57, R64, R66 ;  /* 0x00000040393b7223 */ /* 0x000fe20000010042 */
[----:B------:R-:W-:Y:S02]  /*6f80*/  SHF.L.U32 R79, R79, 0x10, RZ ;  /* 0x000000104f4f7819 */ /* 0x000fe400000006ff */
[----:B------:R-:W-:Y:S01]  /*6f90*/  SHF.L.U32 R41, R42, 0x10, RZ ;  /* 0x000000102a297819 */ /* 0x000fe200000006ff */
[----:B------:R-:W-:Y:S01]  /*6fa0*/  FFMA.FTZ R97, R49, R68, R97 ;  /* 0x0000004431617223 */ /* 0x000fe20000010061 */
[----:B------:R-:W-:Y:S02]  /*6fb0*/  SHF.L.U32 R65, R60, 0x10, RZ ;  /* 0x000000103c417819 */ /* 0x000fe400000006ff */
[----:B------:R-:W-:Y:S01]  /*6fc0*/  PRMT R42, R42, 0x7632, R42 ;  /* 0x000076322a2a7816 */ /* 0x000fe2000000002a */
[----:B------:R-:W-:Y:S01]  /*6fd0*/  FFMA.FTZ R44, R79, R62, R44 ;  /* 0x0000003e4f2c7223 */ /* 0x000fe2000001002c */
[----:B------:R-:W-:Y:S01]  /*6fe0*/  FFMA.FTZ R63, R78, R41, R59 ;  /* 0x000000294e3f7223 */ /* 0x000fe2000001003b */
        /* <DEDUP_REMOVED lines=24> */
[C---:B------:R-:W-:Y:S02]  /*7170*/  IMAD.U32 R46, R13.reuse, 0x10000, RZ ;  /* 0x000100000d2e7824 */ /* 0x040fe400078e00ff */
        /* <DEDUP_REMOVED lines=12> */
[--C-:B------:R-:W-:Y:S01]  /*7240*/  FFMA.FTZ R58, R50, R43, R13.reuse ;  /* 0x0000002b323a7223 */ /* 0x100fe2000001000d */
[C---:B------:R-:W-:Y:S01]  /*7250*/  PRMT R13, R14.reuse, 0x7632, R13 ;  /* 0x000076320e0d7816 */ /* 0x040fe2000000000d */
[--C-:B------:R-:W-:Y:S01]  /*7260*/  FFMA.FTZ R16, R79, R16, R44.reuse ;  /* 0x000000104f107223 */ /* 0x100fe2000001002c */
[----:B------:R-:W-:Y:S01]  /*7270*/  IMAD.U32 R43, R14, 0x10000, RZ ;  /* 0x000100000e2b7824 */ /* 0x000fe200078e00ff */
[----:B------:R-:W-:-:S02]  /*7280*/  PRMT R44, R17, 0x7632, R44 ;  /* 0x00007632112c7816 */ /* 0x000fc4000000002c */
[----:B------:R-:W-:Y:S02]  /*7290*/  SHF.L.U32 R46, R17, 0x10, RZ ;  /* 0x00000010112e7819 */ /* 0x000fe400000006ff */
[----:B------:R-:W-:Y:S01]  /*72a0*/  SHF.L.U32 R14, R47, 0x10, RZ ;  /* 0x000000102f0e7819 */ /* 0x000fe200000006ff */
[----:B------:R-:W-:Y:S01]  /*72b0*/  FFMA.FTZ R43, R78, R43, R45 ;  /* 0x0000002b4e2b7223 */ /* 0x000fe2000001002d */
[----:B------:R-:W-:Y:S01]  /*72c0*/  SHF.L.U32 R17, R13, 0x10, RZ ;  /* 0x000000100d117819 */ /* 0x000fe200000006ff */
[----:B------:R-:W-:Y:S01]  /*72d0*/  FFMA.FTZ R46, R51, R46, R58 ;  /* 0x0000002e332e7223 */ /* 0x000fe2000001003a */
[----:B------:R-:W-:Y:S01]  /*72e0*/  SHF.L.U32 R44, R44, 0x10, RZ ;  /* 0x000000102c2c7819 */ /* 0x000fe200000006ff */
[----:B------:R-:W-:Y:S02]  /*72f0*/  FFMA.FTZ R13, R41, R14, R16 ;  /* 0x0000000e290d7223 */ /* 0x000fe40000010010 */
[----:B------:R-:W-:Y:S01]  /*7300*/  FFMA.FTZ R16, R40, R17, R43 ;  /* 0x0000001128107223 */ /* 0x000fe2000001002b */
[C---:B------:R-:W-:Y:S01]  /*7310*/  SHF.L.U32 R17, R18.reuse, 0x10, RZ ;  /* 0x0000001012117819 */ /* 0x040fe200000006ff */
[----:B------:R-:W-:Y:S01]  /*7320*/  FFMA.FTZ R43, R57, R44, R46 ;  /* 0x0000002c392b7223 */ /* 0x000fe2000001002e */
[----:B------:R-:W-:Y:S01]  /*7330*/  IMAD.U32 R14, R15, 0x10000, RZ ;  /* 0x000100000f0e7824 */ /* 0x000fe200078e00ff */
[----:B------:R-:W-:-:S02]  /*7340*/  PRMT R18, R18, 0x7632, R18 ;  /* 0x0000763212127816 */ /* 0x000fc40000000012 */
[----:B------:R-:W-:Y:S01]  /*7350*/  FFMA.FTZ R43, R78, R17, R43 ;  /* 0x000000114e2b7223 */ /* 0x000fe2000001002b */
[----:B------:R-:W-:Y:S01]  /*7360*/  FFMA.FTZ R16, R79, R14, R16 ;  /* 0x0000000e4f107223 */ /* 0x000fe20000010010 */
[----:B------:R-:W-:Y:S02]  /*7370*/  SHF.L.U32 R17, R18, 0x10, RZ ;  /* 0x0000001012117819 */ /* 0x000fe400000006ff */
[----:B------:R-:W-:Y:S02]  /*7380*/  PRMT R14, R32, 0x7632, R14 ;  /* 0x00007632200e7816 */ /* 0x000fe4000000000e */
[----:B------:R-:W-:Y:S01]  /*7390*/  PRMT R15, R15, 0x7632, R15 ;  /* 0x000076320f0f7816 */ /* 0x000fe2000000000f */
[----:B------:R-:W-:Y:S01]  /*73a0*/  FFMA.FTZ R44, R40, R17, R43 ;  /* 0x00000011282c7223 */ /* 0x000fe2000001002b */
[----:B------:R-:W-:Y:S01]  /*73b0*/  SHF.L.U32 R46, R32, 0x10, RZ ;  /* 0x00000010202e7819 */ /* 0x000fe200000006ff */
[----:B------:R-:W-:Y:S01]  /*73c0*/  IMAD.U32 R17, R14, 0x10000, RZ ;  /* 0x000100000e117824 */ /* 0x000fe200078e00ff */
[----:B------:R-:W-:-:S02]  /*73d0*/  SHF.L.U32 R32, R19, 0x10, RZ ;  /* 0x0000001013207819 */ /* 0x000fc400000006ff */
[----:B------:R-:W-:Y:S01]  /*73e0*/  SHF.L.U32 R14, R15, 0x10, RZ ;  /* 0x000000100f0e7819 */ /* 0x000fe200000006ff */
[----:B------:R-:W-:Y:S02]  /*73f0*/  FFMA.FTZ R85, R49, R46, R85 ;  /* 0x0000002e31557223 */ /* 0x000fe40000010055 */
        /* <DEDUP_REMOVED lines=8> */
[----:B------:R-:W-:Y:S01]  /*7480*/  FFMA.FTZ R44, R51, R32, R44 ;  /* 0x00000020332c7223 */ /* 0x000fe2000001002c */
[----:B------:R-:W-:Y:S01]  /*7490*/  IMAD.U32 R16, R33, 0x10000, RZ ;  /* 0x0001000021107824 */ /* 0x000fe200078e00ff */
[----:B------:R-:W-:-:S02]  /*74a0*/  SHF.L.U32 R43, R52, 0x10, RZ ;  /* 0x00000010342b7819 */ /* 0x000fc400000006ff */
[----:B------:R-:W-:Y:S01]  /*74b0*/  PRMT R18, R19, 0x7632, R18 ;  /* 0x0000763213127816 */ /* 0x000fe20000000012 */
[----:B------:R-:W-:Y:S01]  /*74c0*/  FFMA.FTZ R33, R57, R16, R44 ;  /* 0x0000001039217223 */ /* 0x000fe2000001002c */
[C---:B------:R-:W-:Y:S02]  /*74d0*/  PRMT R17, R34.reuse, 0x7632, R17 ;  /* 0x0000763222117816 */ /* 0x040fe40000000011 */
[----:B------:R-:W-:Y:S01]  /*74e0*/  SHF.L.U32 R19, R34, 0x10, RZ ;  /* 0x0000001022137819 */ /* 0x000fe200000006ff */
[----:B------:R-:W-:Y:S01]  /*74f0*/  FFMA.FTZ R44, R50, R43, R45 ;  /* 0x0000002b322c7223 */ /* 0x000fe2000001002d */
        /* <DEDUP_REMOVED lines=9> */
[C---:B------:R-:W-:Y:S01]  /*7590*/  PRMT R17, R54.reuse, 0x7632, R17 ;  /* 0x0000763236117816 */ /* 0x040fe20000000011 */
[----:B------:R-:W-:Y:S01]  /*75a0*/  FFMA.FTZ R33, R57, R36, R34 ;  /* 0x0000002439217223 */ /* 0x000fe20000010022 */
[----:B------:R-:W-:Y:S02]  /*75b0*/  SHF.L.U32 R19, R54, 0x10, RZ ;  /* 0x0000001036137819 */ /* 0x000fe400000006ff */
[C---:B------:R-:W-:Y:S02]  /*75c0*/  PRMT R18, R35.reuse, 0x7632, R18 ;  /* 0x0000763223127816 */ /* 0x040fe40000000012 */
[----:B------:R-:W-:Y:S02]  /*75d0*/  SHF.L.U32 R32, R35, 0x10, RZ ;  /* 0x0000001023207819 */ /* 0x000fe400000006ff */
[----:B------:R-:W0:Y:S01]  /*75e0*/  SHFL.BFLY PT, R35, R42, 0x10, 0x1f ;  /* 0x0e001f002a237f89 */ /* 0x000e2200000e0000 */
[----:B------:R-:W-:Y:S01]  /*75f0*/  SHF.L.U32 R17, R17, 0x10, RZ ;  /* 0x0000001011117819 */ /* 0x000fe200000006ff */
[----:B------:R-:W-:Y:S01]  /*7600*/  FFMA.FTZ R33, R78, R19, R33 ;  /* 0x000000134e217223 */ /* 0x000fe20000010021 */
[----:B------:R-:W-:Y:S01]  /*7610*/  FFMA.FTZ R16, R79, R32, R16 ;  /* 0x000000204f107223 */ /* 0x000fe20000010010 */
[C---:B------:R-:W-:Y:S01]  /*7620*/  PRMT R19, R55.reuse, 0x7632, R19 ;  /* 0x0000763237137816 */ /* 0x040fe20000000013 */
[----:B------:R-:W1:Y:S01]  /*7630*/  SHFL.BFLY PT, R46, R15, 0x10, 0x1f ;  /* 0x0e001f000f2e7f89 */ /* 0x000e6200000e0000 */
[----:B------:R-:W-:Y:S01]  /*7640*/  SHF.L.U32 R32, R55, 0x10, RZ ;  /* 0x0000001037207819 */ /* 0x000fe200000006ff */
[--C-:B------:R-:W-:Y:S01]  /*7650*/  FFMA.FTZ R34, R40, R17, R33.reuse ;  /* 0x0000001128227223 */ /* 0x100fe20000010021 */
[C---:B--2---:R-:W-:Y:S01]  /*7660*/  PRMT R33, R8.reuse, 0x7632, R33 ;  /* 0x0000763208217816 */ /* 0x044fe20000000021 */
[----:B------:R-:W2:Y:S01]  /*7670*/  SHFL.BFLY PT, R45, R14, 0x10, 0x1f ;  /* 0x0e001f000e2d7f89 */ /* 0x000ea200000e0000 */
        /* <DEDUP_REMOVED lines=11> */
[----:B------:R-:W4:Y:S01]  /*7730*/  SHFL.BFLY PT, R36, R17, 0x10, 0x1f ;  /* 0x0e001f0011247f89 */ /* 0x000f2200000e0000 */
[----:B------:R-:W-:-:S02]  /*7740*/  IMAD.U32 R8, R8, 0x10000, RZ ;  /* 0x0001000008087824 */ /* 0x000fc400078e00ff */
[----:B0-----:R-:W-:Y:S01]  /*7750*/  FADD.FTZ R42, R42, R35 ;  /* 0x000000232a2a7221 */ /* 0x001fe20000010000 */
[----:B------:R-:W-:Y:S01]  /*7760*/  FFMA.FTZ R32, R51, R18, R32 ;  /* 0x0000001233207223 */ /* 0x000fe20000010020 */
[----:B------:R-:W0:Y:S01]  /*7770*/  SHFL.BFLY PT, R35, R16, 0x10, 0x1f ;  /* 0x0e001f0010237f89 */ /* 0x000e2200000e0000 */
[C---:B------:R-:W-:Y:S02]  /*7780*/  PRMT R18, R10.reuse, 0x7632, R18 ;  /* 0x000076320a127816 */ /* 0x040fe40000000012 */
[----:B------:R-:W-:Y:S01]  /*7790*/  SHF.L.U32 R19, R10, 0x10, RZ ;  /* 0x000000100a137819 */ /* 0x000fe200000006ff */
[----:B------:R-:W-:Y:S01]  /*77a0*/  FFMA.FTZ R33, R57, R8, R32 ;  /* 0x0000000839217223 */ /* 0x000fe20000010020 */
[----:B-1----:R-:W-:Y:S01]  /*77b0*/  FADD.FTZ R9, R15, R46 ;  /* 0x0000002e0f097221 */ /* 0x002fe20000010000 */
[----:B------:R-:W-:Y:S01]  /*77c0*/  SHF.L.U32 R15, R18, 0x10, RZ ;  /* 0x00000010120f7819 */ /* 0x000fe200000006ff */
[----:B--2---:R-:W-:Y:S01]  /*77d0*/  FADD.FTZ R8, R14, R45 ;  /* 0x0000002d0e087221 */ /* 0x004fe20000010000 */
[----:B------:R-:W-:Y:S01]  /*77e0*/  FFMA.FTZ R19, R78, R19, R33 ;  /* 0x000000134e137223 */ /* 0x000fe20000010021 */
[----:B------:R-:W-:-:S02]  /*77f0*/  PRMT R14, R4, 0x7632, R14 ;  /* 0x00007632040e7816 */ /* 0x000fc4000000000e */
[----:B------:R-:W-:Y:S02]  /*7800*/  SHF.L.U32 R18, R4, 0x10, RZ ;  /* 0x0000001004127819 */ /* 0x000fe400000006ff */
[C---:B------:R-:W-:Y:S01]  /*7810*/  SHF.L.U32 R4, R11.reuse, 0x10, RZ ;  /* 0x000000100b047819 */ /* 0x040fe200000006ff */
[----:B------:R-:W-:Y:S01]  /*7820*/  FFMA.FTZ R10, R40, R15, R19 ;  /* 0x0000000f280a7223 */ /* 0x000fe20000010013 */
[----:B------:R-:W-:Y:S01]  /*7830*/  PRMT R11, R11, 0x7632, R11 ;  /* 0x000076320b0b7816 */ /* 0x000fe2000000000b */
[----:B------:R-:W-:Y:S02]  /*7840*/  IMAD.U32 R15, R14, 0x10000, RZ ;  /* 0x000100000e0f7824 */ /* 0x000fe400078e00ff */
[----:B------:R-:W-:Y:S01]  /*7850*/  FFMA.FTZ R19, R49, R18, R38 ;  /* 0x0000001231137223 */ /* 0x000fe20000010026 */
[----:B------:R-:W-:Y:S01]  /*7860*/  FFMA.FTZ R18, R79, R4, R10 ;  /* 0x000000044f127223 */ /* 0x000fe2000001000a */
[----:B------:R-:W-:Y:S02]  /*7870*/  SHF.L.U32 R14, R11, 0x10, RZ ;  /* 0x000000100b0e7819 */ /* 0x000fe400000006ff */
[C---:B------:R-:W-:Y:S01]  /*7880*/  SHF.L.U32 R32, R5.reuse, 0x10, RZ ;  /* 0x0000001005207819 */ /* 0x040fe200000006ff */
[----:B------:R-:W-:Y:S01]  /*7890*/  FFMA.FTZ R34, R50, R15, R19 ;  /* 0x0000000f32227223 */ /* 0x000fe20000010013 */
[----:B------:R-:W-:Y:S01]  /*78a0*/  PRMT R5, R5, 0x7632, R5 ;  /* 0x0000763205057816 */ /* 0x000fe20000000005 */
[----:B----4-:R-:W-:Y:S01]  /*78b0*/  FADD.FTZ R10, R17, R36 ;  /* 0x00000024110a7221 */ /* 0x010fe20000010000 */
[----:B------:R-:W-:Y:S01]  /*78c0*/  FFMA.FTZ R11, R41, R14, R18 ;  /* 0x0000000e290b7223 */ /* 0x000fe20000010012 */
[----:B------:R-:W-:Y:S01]  /*78d0*/  PRMT R17, R24, 0x7632, R17 ;  /* 0x0000763218117816 */ /* 0x000fe20000000011 */
[----:B------:R-:W-:Y:S01]  /*78e0*/  FFMA.FTZ R32, R51, R32, R34 ;  /* 0x0000002033207223 */ /* 0x000fe20000010022 */
[----:B------:R-:W-:-:S02]  /*78f0*/  PRMT R14, R6, 0x7632, R14 ;  /* 0x00007632060e7816 */ /* 0x000fc4000000000e */
[----:B------:R-:W-:Y:S01]  /*7900*/  SHF.L.U32 R15, R6, 0x10, RZ ;  /* 0x00000010060f7819 */ /* 0x000fe200000006ff */
[----:B------:R-:W-:Y:S01]  /*7910*/  IMAD.U32 R6, R5, 0x10000, RZ ;  /* 0x0001000005067824 */ /* 0x000fe200078e00ff */
[----:B------:R-:W-:Y:S01]  /*7920*/  SHF.L.U32 R24, R24, 0x10, RZ ;  /* 0x0000001018187819 */ /* 0x000fe200000006ff */
[----:B0-----:R-:W-:Y:S01]  /*7930*/  FADD.FTZ R4, R16, R35 ;  /* 0x0000002310047221 */ /* 0x001fe20000010000 */
        /* <DEDUP_REMOVED lines=9> */
[----:B------:R-:W-:Y:S02]  /*79d0*/  SHF.L.U32 R5, R14, 0x10, RZ ;  /* 0x000000100e057819 */ /* 0x000fe400000006ff */
[C---:B------:R-:W-:Y:S02]  /*79e0*/  PRMT R17, R20.reuse, 0x7632, R17 ;  /* 0x0000763214117816 */ /* 0x040fe40000000011 */
[----:B------:R-:W-:Y:S01]  /*79f0*/  SHF.L.U32 R20, R20, 0x10, RZ ;  /* 0x0000001014147819 */ /* 0x000fe200000006ff */
[----:B------:R-:W-:Y:S02]  /*7a00*/  IMAD.U32 R14, R6, 0x10000, RZ ;  /* 0x00010000060e7824 */ /* 0x000fe400078e00ff */
[----:B------:R-:W-:Y:S01]  /*7a10*/  FFMA.FTZ R24, R51, R24, R32 ;  /* 0x0000001833187223 */ /* 0x000fe20000010020 */
[----:B------:R-:W-:Y:S01]  /*7a20*/  FFMA.FTZ R6, R40, R5, R15 ;  /* 0x0000000528067223 */ /* 0x000fe2000001000f */
[----:B------:R-:W-:Y:S01]  /*7a30*/  SHF.L.U32 R17, R17, 0x10, RZ ;  /* 0x0000001011117819 */ /* 0x000fe200000006ff */
[----:B------:R-:W-:Y:S01]  /*7a40*/  FFMA.FTZ R3, R49, R20, R3 ;  /* 0x0000001431037223 */ /* 0x000fe20000010003 */
[C---:B------:R-:W-:Y:S01]  /*7a50*/  SHF.L.U32 R5, R26.reuse, 0x10, RZ ;  /* 0x000000101a057819 */ /* 0x040fe200000006ff */
[----:B------:R-:W-:Y:S01]  /*7a60*/  FFMA.FTZ R7, R57, R14, R24 ;  /* 0x0000000e39077223 */ /* 0x000fe20000010018 */
[----:B------:R-:W-:Y:S01]  /*7a70*/  PRMT R26, R26, 0x7632, R26 ;  /* 0x000076321a1a7816 */ /* 0x000fe2000000001a */
[----:B------:R-:W-:Y:S01]  /*7a80*/  FFMA.FTZ R6, R79, R18, R6 ;  /* 0x000000124f067223 */ /* 0x000fe20000010006 */
[----:B------:R-:W-:Y:S01]  /*7a90*/  FFMA.FTZ R24, R50, R17, R3 ;  /* 0x0000001132187223 */ /* 0x000fe20000010003 */
[C---:B------:R-:W-:Y:S01]  /*7aa0*/  IMAD.U32 R18, R21.reuse, 0x10000, RZ ;  /* 0x0001000015127824 */ /* 0x040fe200078e00ff */
        /* <DEDUP_REMOVED lines=11> */
[----:B------:R-:W-:Y:S02]  /*7b60*/  SHF.L.U32 R16, R16, 0x10, RZ ;  /* 0x0000001010107819 */ /* 0x000fe400000006ff */
[----:B------:R-:W-:Y:S01]  /*7b70*/  PRMT R22, R22, 0x7632, R22 ;  /* 0x0000763216167816 */ /* 0x000fe20000000016 */
[----:B------:R-:W-:Y:S01]  /*7b80*/  FFMA.FTZ R15, R78, R5, R7 ;  /* 0x000000054e0f7223 */ /* 0x000fe20000010007 */
[----:B------:R-:W-:Y:S01]  /*7b90*/  FFMA.FTZ R3, R79, R14, R20 ;  /* 0x0000000e4f037223 */ /* 0x000fe20000010014 */
[----:B------:R-:W-:Y:S01]  /*7ba0*/  FFMA.FTZ R6, R41, R16, R6 ;  /* 0x0000001029067223 */ /* 0x000fe20000010006 */
[----:B------:R-:W-:-:S02]  /*7bb0*/  SHF.L.U32 R5, R22, 0x10, RZ ;  /* 0x0000001016057819 */ /* 0x000fc400000006ff */
[C---:B---3--:R-:W-:Y:S02]  /*7bc0*/  PRMT R16, R28.reuse, 0x7632, R16 ;  /* 0x000076321c107816 */ /* 0x048fe40000000010 */
        /* <DEDUP_REMOVED lines=9> */
[----:B------:R-:W-:Y:S01]  /*7c60*/  IMAD.U32 R20, R29, 0x10000, RZ ;  /* 0x000100001d147824 */ /* 0x000fe200078e00ff */
[----:B------:R-:W-:Y:S01]  /*7c70*/  SHF.L.U32 R18, R5, 0x10, RZ ;  /* 0x0000001005127819 */ /* 0x000fe200000006ff */
[----:B------:R-:W-:Y:S01]  /*7c80*/  FFMA.FTZ R22, R50, R17, R39 ;  /* 0x0000001132167223 */ /* 0x000fe20000010027 */
[----:B-----5:R-:W-:-:S02]  /*7c90*/  SHF.L.U32 R5, R92, 0x10, RZ ;  /* 0x000000105c057819 */ /* 0x020fc400000006ff */
[----:B------:R-:W-:Y:S01]  /*7ca0*/  PRMT R92, R92, 0x7632, R92 ;  /* 0x000076325c5c7816 */ /* 0x000fe2000000005c */
[----:B------:R-:W-:Y:S01]  /*7cb0*/  FFMA.FTZ R20, R51, R20, R22 ;  /* 0x0000001433147223 */ /* 0x000fe20000010016 */
[----:B------:R-:W-:Y:S01]  /*7cc0*/  SHF.L.U32 R16, R7, 0x10, RZ ;  /* 0x0000001007107819 */ /* 0x000fe200000006ff */
[----:B------:R-:W0:Y:S01]  /*7cd0*/  SHFL.BFLY PT, R19, R6, 0x10, 0x1f ;  /* 0x0e001f0006137f89 */ /* 0x000e2200000e0000 */
[----:B------:R-:W-:Y:S01]  /*7ce0*/  FFMA.FTZ R49, R49, R5, R56 ;  /* 0x0000000531317223 */ /* 0x000fe20000010038 */
[----:B------:R-:W-:Y:S01]  /*7cf0*/  IMAD.U32 R17, R92, 0x10000, RZ ;  /* 0x000100005c117824 */ /* 0x000fe200078e00ff */
[C---:B------:R-:W-:Y:S01]  /*7d00*/  PRMT R5, R30.reuse, 0x7632, R5 ;  /* 0x000076321e057816 */ /* 0x040fe20000000005 */
[----:B------:R-:W-:Y:S01]  /*7d10*/  FFMA.FTZ R14, R41, R16, R14 ;  /* 0x00000010290e7223 */ /* 0x000fe2000001000e */
        /* <DEDUP_REMOVED lines=8> */
[----:B------:R-:W-:Y:S01]  /*7da0*/  FFMA.FTZ R18, R51, R18, R50 ;  /* 0x0000001233127223 */ /* 0x000fe20000010032 */
[----:B------:R-:W1:Y:S01]  /*7db0*/  SHFL.BFLY PT, R26, R3, 0x10, 0x1f ;  /* 0x0e001f00031a7f89 */ /* 0x000e6200000e0000 */
[C---:B------:R-:W-:Y:S01]  /*7dc0*/  PRMT R7, R31.reuse, 0x7632, R7 ;  /* 0x000076321f077816 */ /* 0x040fe20000000007 */
        /* <DEDUP_REMOVED lines=8> */
[----:B------:R-:W-:-:S02]  /*7e50*/  FFMA.FTZ R15, R78, R15, R57 ;  /* 0x0000000f4e0f7223 */ /* 0x000fc40000010039 */
[----:B------:R-:W-:Y:S01]  /*7e60*/  FFMA.FTZ R16, R41, R18, R16 ;  /* 0x0000001229107223 */ /* 0x000fe20000010010 */
[C---:B------:R-:W-:Y:S01]  /*7e70*/  SHF.L.U32 R18, R95.reuse, 0x10, RZ ;  /* 0x000000105f127819 */ /* 0x040fe200000006ff */
[----:B------:R-:W-:Y:S01]  /*7e80*/  FFMA.FTZ R40, R40, R5, R15 ;  /* 0x0000000528287223 */ /* 0x000fe2000001000f */
[----:B------:R-:W-:Y:S01]  /*7e90*/  PRMT R95, R95, 0x7632, R95 ;  /* 0x000076325f5f7816 */ /* 0x000fe2000000005f */
[----:B0-----:R-:W-:Y:S02]  /*7ea0*/  FADD.FTZ R19, R6, R19 ;  /* 0x0000001306137221 */ /* 0x001fe40000010000 */
[----:B------:R-:W-:Y:S01]  /*7eb0*/  FFMA.FTZ R18, R79, R18, R40 ;  /* 0x000000124f127223 */ /* 0x000fe20000010028 */
[----:B------:R-:W-:Y:S01]  /*7ec0*/  SHF.L.U32 R6, R95, 0x10, RZ ;  /* 0x000000105f067819 */ /* 0x000fe200000006ff */
[----:B------:R-:W0:Y:S04]  /*7ed0*/  SHFL.BFLY PT, R43, R12, 0x10, 0x1f ;  /* 0x0e001f000c2b7f89 */ /* 0x000e2800000e0000 */
[----:B------:R-:W-:Y:S01]  /*7ee0*/  FFMA.FTZ R6, R41, R6, R18 ;  /* 0x0000000629067223 */ /* 0x000fe20000010012 */
[----:B-1----:R-:W-:Y:S01]  /*7ef0*/  FADD.FTZ R26, R3, R26 ;  /* 0x0000001a031a7221 */ /* 0x002fe20000010000 */
[----:B------:R-:W1:Y:S04]  /*7f00*/  SHFL.BFLY PT, R44, R13, 0x10, 0x1f ;  /* 0x0e001f000d2c7f89 */ /* 0x000e6800000e0000 */
[----:B------:R-:W2:Y:S04]  /*7f10*/  SHFL.BFLY PT, R24, R11, 0x10, 0x1f ;  /* 0x0e001f000b187f89 */ /* 0x000ea800000e0000 */
[----:B------:R-:W3:Y:S04]  /*7f20*/  SHFL.BFLY PT, R23, R14, 0x10, 0x1f ;  /* 0x0e001f000e177f89 */ /* 0x000ee800000e0000 */
[----:B------:R-:W4:Y:S04]  /*7f30*/  SHFL.BFLY PT, R25, R16, 0x10, 0x1f ;  /* 0x0e001f0010197f89 */ /* 0x000f2800000e0000 */
        /* <DEDUP_REMOVED lines=99> */
[----:B------:R-:W-:-:S02]  /*8570*/  LOP3.LUT P0, RZ, R2, 0x1f, RZ, 0xc0, !PT ;  /* 0x0000001f02ff7812 */ /* 0x000fc4000780c0ff */
[----:B------:R-:W-:Y:S01]  /*8580*/  SHF.R.S32.HI R3, RZ, 0x1f, R2 ;  /* 0x0000001fff037819 */ /* 0x000fe20000011402 */
[----:B------:R-:W-:-:S03]  /*8590*/  UMOV UR4, 0x400 ;  /* 0x0000040000047882 */ /* 0x000fc60000000000 */
[----:B------:R-:W-:Y:S01]  /*85a0*/  LEA.HI R3, R3, R2, RZ, 0x5 ;  /* 0x0000000203037211 */ /* 0x000fe200078f28ff */
[----:B------:R-:W-:-:S03]  /*85b0*/  ULEA UR4, UR5, UR4, 0x18 ;  /* 0x0000000405047291 */ /* 0x000fc6000f8ec03f */
[----:B------:R-:W-:Y:S01]  /*85c0*/  SHF.R.S32.HI R3, RZ, 0x5, R3 ;  /* 0x00000005ff037819 */ /* 0x000fe20000011403 */
[----:B0-----:R-:W-:Y:S01]  /*85d0*/  FADD.FTZ R6, R6, R7 ;  /* 0x0000000706067221 */ /* 0x001fe20000010000 */
[----:B-1----:R-:W-:Y:S01]  /*85e0*/  FADD.FTZ R8, R8, R9 ;  /* 0x0000000908087221 */ /* 0x002fe20000010000 */
[----:B------:R-:W-:Y:S01]  /*85f0*/  @!P0 FADD.FTZ R4, R4, R5 ;  /* 0x0000000504048221 */ /* 0x000fe20000010000 */
        /* <DEDUP_REMOVED lines=45> */
[----:B------:R-:W-:Y:S01]  /*88d0*/  FADD.FTZ R30, R29, R30 ;  /* 0x0000001e1d1e7221 */ /* 0x000fe20000010000 */
[----:B---3--:R-:W-:Y:S02]  /*88e0*/  FADD.FTZ R52, RZ, R52 ;  /* 0x00000034ff347221 */ /* 0x008fe40000010000 */
[----:B------:R-:W-:Y:S01]  /*88f0*/  FADD.FTZ R49, R48, R49 ;  /* 0x0000003130317221 */ /* 0x000fe20000010000 */
[----:B------:R-:W-:Y:S01]  /*8900*/  FADD.FTZ R45, R30, R31 ;  /* 0x0000001f1e2d7221 */ /* 0x000fe20000010000 */
[----:B----4-:R-:W-:Y:S01]  /*8910*/  FADD.FTZ R20, RZ, R20 ;  /* 0x00000014ff147221 */ /* 0x010fe20000010000 */
[----:B------:R-:W2:Y:S01]  /*8920*/  LDS.128 R28, [UR4+0x90] ;  /* 0x00009004ff1c7984 */ /* 0x000ea20008000c00 */
        /* <DEDUP_REMOVED lines=35> */
[----:B------:R-:W-:Y:S01]  /*8b60*/  FADD.FTZ R38, R37, R38 ;  /* 0x0000002625267221 */ /* 0x000fe20000010000 */
[----:B------:R-:W-:Y:S01]  /*8b70*/  FADD.FTZ R43, R42, R43 ;  /* 0x0000002b2a2b7221 */ /* 0x000fe20000010000 */
[----:B------:R0:W-:Y:S01]  /*8b80*/  STG.E desc[UR6][R2.64], R45 ;  /* 0x0000002d02007986 */ /* 0x0001e2000c101906 */
[----:B------:R-:W-:Y:S01]  /*8b90*/  FADD.FTZ R34, R33, R34 ;  /* 0x0000002221227221 */ /* 0x000fe20000010000 */
[----:B--2---:R-:W-:Y:S01]  /*8ba0*/  FADD.FTZ R28, RZ, R28 ;  /* 0x0000001cff1c7221 */ /* 0x004fe20000010000 */
[----:B------:R-:W-:Y:S01]  /*8bb0*/  FADD.FTZ R39, R38, R39 ;  /* 0x0000002726277221 */ /* 0x000fe20000010000 */
[----:B------:R0:W-:Y:S01]  /*8bc0*/  STG.E desc[UR6][R2.64+0x600], R51 ;  /* 0x0006003302007986 */ /* 0x0001e2000c101906 */
[----:B------:R-:W-:Y:S01]  /*8bd0*/  FADD.FTZ R35, R34, R35 ;  /* 0x0000002322237221 */ /* 0x000fe20000010000 */
[----:B------:R-:W-:-:S02]  /*8be0*/  FADD.FTZ R29, R28, R29 ;  /* 0x0000001d1c1d7221 */ /* 0x000fc40000010000 */
[----:B------:R0:W-:Y:S02]  /*8bf0*/  STG.E desc[UR6][R2.64+0xc00], R55 ;  /* 0x000c003702007986 */ /* 0x0001e4000c101906 */
[----:B------:R-:W-:Y:S02]  /*8c00*/  FADD.FTZ R30, R29, R30 ;  /* 0x0000001e1d1e7221 */ /* 0x000fe40000010000 */
        /* <DEDUP_REMOVED lines=11> */
.L_x_10:
[----:B------:R-:W-:Y:S05]  /*8cc0*/  BSYNC B0 ;  /* 0x0000000000007941 */ /* 0x000fea0003800000 */
.L_x_9:
[----:B------:R-:W-:Y:S01]  /*8cd0*/  PREEXIT ;  /* 0x000000000000782d */ /* 0x000fe20000000000 */
[----:B------:R-:W-:Y:S05]  /*8ce0*/  EXIT ;  /* 0x000000000000794d */ /* 0x000fea0003800000 */
.L_x_11:
        /* <DEDUP_REMOVED lines=9> */
.L_x_103:


//--------------------- .text._Z31router_gemm_kernel_float_outputI13__nv_bfloat16Li128ELi8ELi12ELi384ELi7168EEvPfPKT_S4_ --------------------------
	.section	.text._Z31router_gemm_kernel_float_outputI13__nv_bfloat16Li128ELi8ELi12ELi384ELi7168EEvPfPKT_S4_,"ax",@progbits
	.align	128
        .global         _Z31router_gemm_kernel_float_outputI13__nv_bfloat16Li128ELi8ELi12ELi384ELi7168EEvPfPKT_S4_
        .type           _Z31router_gemm_kernel_float_outputI13__nv_bfloat16Li128ELi8ELi12ELi384ELi7168EEvPfPKT_S4_,@function
        .size           _Z31router_gemm_kernel_float_outputI13__nv_bfloat16Li128ELi8ELi12ELi384ELi7168EEvPfPKT_S4_,(.L_x_104 - _Z31router_gemm_kernel_float_outputI13__nv_bfloat16Li128ELi8ELi12ELi384ELi7168EEvPfPKT_S4_)
        .other          _Z31router_gemm_kernel_float_outputI13__nv_bfloat16Li128ELi8ELi12ELi384ELi7168EEvPfPKT_S4_,@"STO_CUDA_ENTRY STV_DEFAULT"
_Z31router_gemm_kernel_float_outputI13__nv_bfloat16Li128ELi8ELi12ELi384ELi7168EEvPfPKT_S4_:
.text._Z31router_gemm_kernel_float_outputI13__nv_bfloat16Li128ELi8ELi12ELi384ELi7168EEvPfPKT_S4_:
        /* <DEDUP_REMOVED lines=45> */
[----:B------:R-:W-:Y:S02]  /*02d0*/  SHF.L.U32 R87, R87, 0x10, RZ ;  /* 0x0000001057577819 */ /* 0x000fe400000006ff */
[C---:B---3--:R-:W-:Y:S01]  /*02e0*/  PRMT R33, R40.reuse, 0x7632, R33 ;  /* 0x0000763228217816 */ /* 0x048fe20000000021 */
[----:B------:R-:W-:Y:S01]  /*02f0*/  FFMA.FTZ R32, R83, R32, R36 ;  /* 0x0000002053207223 */ /* 0x000fe20000010024 */
[----:B------:R-:W-:Y:S01]  /*0300*/  SHF.L.U32 R40, R40, 0x10, RZ ;  /* 0x0000001028287819 */ /* 0x000fe200000006ff */
[----:B------:R-:W-:Y:S01]  /*0310*/  IMAD.U32 R81, R74, 0x10000, RZ ;  /* 0x000100004a517824 */ /* 0x000fe200078e00ff */
[----:B------:R-:W-:Y:S01]  /*0320*/  SHF.L.U32 R33, R33, 0x10, RZ ;  /* 0x0000001021217819 */ /* 0x000fe200000006ff */
[----:B------:R-:W-:Y:S01]  /*0330*/  FFMA.FTZ R34, R87, R34, R32 ;  /* 0x0000002257227223 */ /* 0x000fe20000010020 */
[C---:B------:R-:W-:Y:S01]  /*0340*/  SHF.L.U32 R32, R38.reuse, 0x10, RZ ;  /* 0x0000001026207819 */ /* 0x040fe200000006ff */
[----:B------:R-:W-:Y:S01]  /*0350*/  FFMA.FTZ R35, R3, R40, RZ ;  /* 0x0000002803237223 */ /* 0x000fe200000100ff */
[----:B------:R-:W-:-:S02]  /*0360*/  PRMT R38, R38, 0x7632, R38 ;  /* 0x0000763226267816 */ /* 0x000fc40000000026 */
[----:B------:R-:W-:Y:S01]  /*0370*/  PRMT R85, R74, 0x7632, R85 ;  /* 0x000076324a557816 */ /* 0x000fe20000000055 */
[----:B------:R-:W-:Y:S01]  /*0380*/  FFMA.FTZ R36, R81, R32, R34 ;  /* 0x0000002051247223 */ /* 0x000fe20000010022 */
[----:B------:R-:W-:Y:S01]  /*0390*/  FFMA.FTZ R80, R82, R33, R35 ;  /* 0x0000002152507223 */ /* 0x000fe20000010023 */
[C---:B------:R-:W-:Y:S01]  /*03a0*/  PRMT R37, R41.reuse, 0x7632, R37 ;  /* 0x0000763229257816 */ /* 0x040fe20000000025 */
[----:B------:R-:W2:Y:S01]  /*03b0*/  LDG.E.128 R32, desc[UR6][R18.64+0xb000] ;  /* 0x00b0000612207981 */ /* 0x000ea2000c1e1d00 */
[----:B------:R-:W-:Y:S01]  /*03c0*/  SHF.L.U32 R40, R41, 0x10, RZ ;  /* 0x0000001029287819 */ /* 0x000fe200000006ff */
[----:B------:R-:W-:Y:S01]  /*03d0*/  IMAD.U32 R85, R85, 0x10000, RZ ;  /* 0x0001000055557824 */ /* 0x000fe200078e00ff */
[----:B------:R-:W-:Y:S02]  /*03e0*/  SHF.L.U32 R38, R38, 0x10, RZ ;  /* 0x0000001026267819 */ /* 0x000fe400000006ff */
[----:B------:R-:W-:Y:S01]  /*03f0*/  SHF.L.U32 R72, R37, 0x10, RZ ;  /* 0x0000001025487819 */ /* 0x000fe200000006ff */
[----:B------:R-:W-:-:S02]  /*0400*/  FFMA.FTZ R40, R83, R40, R80 ;  /* 0x0000002853287223 */ /* 0x000fc40000010050 */
[----:B------:R-:W-:Y:S01]  /*0410*/  FFMA.FTZ R41, R85, R38, R36 ;  /* 0x0000002655297223 */ /* 0x000fe20000010024 */
[C---:B------:R-:W-:Y:S01]  /*0420*/  IMAD.U32 R36, R42.reuse, 0x10000, RZ ;  /* 0x000100002a247824 */ /* 0x040fe200078e00ff */
[----:B------:R-:W-:Y:S01]  /*0430*/  PRMT R42, R42, 0x7632, R42 ;  /* 0x000076322a2a7816 */ /* 0x000fe2000000002a */
[----:B------:R-:W-:Y:S01]  /*0440*/  FFMA.FTZ R72, R87, R72, R40 ;  /* 0x0000004857487223 */ /* 0x000fe20000010028 */
[----:B------:R-:W-:Y:S02]  /*0450*/  SHF.L.U32 R84, R75, 0x10, RZ ;  /* 0x000000104b547819 */ /* 0x000fe400000006ff */
[----:B------:R-:W-:Y:S01]  /*0460*/  SHF.L.U32 R37, R39, 0x10, RZ ;  /* 0x0000001027257819 */ /* 0x000fe200000006ff */
[----:B------:R-:W-:Y:S01]  /*0470*/  FFMA.FTZ R72, R81, R36, R72 ;  /* 0x0000002451487223 */ /* 0x000fe20000010048 */
[----:B------:R-:W-:Y:S02]  /*0480*/  SHF.L.U32 R42, R42, 0x10, RZ ;  /* 0x000000102a2a7819 */ /* 0x000fe400000006ff */
[----:B----4-:R-:W-:Y:S01]  /*0490*/  PRMT R74, R48, 0x7632, R74 ;  /* 0x00007632304a7816 */ /* 0x010fe2000000004a */
[----:B------:R-:W-:Y:S01]  /*04a0*/  FFMA.FTZ R80, R84, R37, R41 ;  /* 0x0000002554507223 */ /* 0x000fe20000010029 */
[----:B------:R-:W-:Y:S01]  /*04b0*/  SHF.L.U32 R41, R43, 0x10, RZ ;  /* 0x000000102b297819 */ /* 0x000fe200000006ff */
[----:B------:R-:W-:Y:S01]  /*04c0*/  FFMA.FTZ R73, R85, R42, R72 ;  /* 0x0000002a55497223 */ /* 0x000fe20000010048 */
[----:B------:R-:W-:-:S02]  /*04d0*/  SHF.L.U32 R48, R48, 0x10, RZ ;  /* 0x0000001030307819 */ /* 0x000fc400000006ff */
[----:B------:R-:W-:Y:S01]  /*04e0*/  PRMT R89, R75, 0x7632, R89 ;  /* 0x000076324b597816 */ /* 0x000fe20000000059 */
[--C-:B------:R-:W-:Y:S01]  /*04f0*/  FFMA.FTZ R86, R84, R41, R73.reuse ;  /* 0x0000002954567223 */ /* 0x100fe20000010049 */
[----:B------:R-:W-:Y:S01]  /*0500*/  SHF.L.U32 R75, R74, 0x10, RZ ;  /* 0x000000104a4b7819 */ /* 0x000fe200000006ff */
[----:B------:R-:W-:Y:S01]  /*0510*/  FFMA.FTZ R91, R3, R48, RZ ;  /* 0x00000030035b7223 */ /* 0x000fe200000100ff */
[----:B------:R-:W-:Y:S02]  /*0520*/  PRMT R40, R39, 0x7632, R40 ;  /* 0x0000763227287816 */ /* 0x000fe40000000028 */
[C---:B------:R-:W-:Y:S01]  /*0530*/  PRMT R73, R44.reuse, 0x7632, R73 ;  /* 0x000076322c497816 */ /* 0x040fe20000000049 */
[----:B------:R-:W3:Y:S01]  /*0540*/  LDG.E.128 R36, desc[UR6][R18.64+0xe800] ;  /* 0x00e8000612247981 */ /* 0x000ee2000c1e1d00 */
[----:B------:R-:W-:Y:S01]  /*0550*/  SHF.L.U32 R74, R44, 0x10, RZ ;  /* 0x000000102c4a7819 */ /* 0x000fe200000006ff */
[----:B------:R-:W-:Y:S01]  /*0560*/  FFMA.FTZ R72, R82, R75, R91 ;  /* 0x0000004b52487223 */ /* 0x000fe2000001005b */
[----:B------:R-:W-:Y:S01]  /*0570*/  PRMT R48, R43, 0x7632, R48 ;  /* 0x000076322b307816 */ /* 0x000fe20000000030 */
[----:B------:R-:W-:Y:S01]  /*0580*/  IMAD.U32 R44, R49, 0x10000, RZ ;  /* 0x00010000312c7824 */ /* 0x000fe200078e00ff */
[----:B------:R-:W-:Y:S01]  /*0590*/  SHF.L.U32 R73, R73, 0x10, RZ ;  /* 0x0000001049497819 */ /* 0x000fe200000006ff */
[----:B------:R-:W-:Y:S01]  /*05a0*/  FFMA.FTZ R75, R3, R74, RZ ;  /* 0x0000004a034b7223 */ /* 0x000fe200000100ff */
        /* <DEDUP_REMOVED lines=8> */
[----:B------:R-:W-:Y:S01]  /*0630*/  PRMT R45, R45, 0x7632, R45 ;  /* 0x000076322d2d7816 */ /* 0x000fe2000000002d */
[C---:B------:R-:W-:Y:S01]  /*0640*/  FFMA.FTZ R80, R89.reuse, R40, R80 ;  /* 0x0000002859507223 */ /* 0x040fe20000010050 */
[----:B------:R-:W-:Y:S01]  /*0650*/  FFMA.FTZ R86, R89, R48, R86 ;  /* 0x0000003059567223 */ /* 0x000fe20000010056 */
[----:B------:R-:W4:Y:S01]  /*0660*/  LDG.E.128 R40, desc[UR6][R18.64+0x12000] ;  /* 0x0120000612287981 */ /* 0x000f22000c1e1d00 */
[----:B------:R-:W-:Y:S01]  /*0670*/  FFMA.FTZ R88, R83, R74, R88 ;  /* 0x0000004a53587223 */ /* 0x000fe20000010058 */
[----:B------:R-:W-:Y:S01]  /*0680*/  FFMA.FTZ R48, R87, R44, R72 ;  /* 0x0000002c57307223 */ /* 0x000fe20000010048 */
[----:B------:R-:W-:-:S02]  /*0690*/  SHF.L.U32 R74, R45, 0x10, RZ ;  /* 0x000000102d4a7819 */ /* 0x000fc400000006ff */
[C---:B------:R-:W-:Y:S02]  /*06a0*/  SHF.L.U32 R44, R50.reuse, 0x10, RZ ;  /* 0x00000010322c7819 */ /* 0x040fe400000006ff */
[----:B------:R-:W-:Y:S01]  /*06b0*/  PRMT R50, R50, 0x7632, R50 ;  /* 0x0000763232327816 */ /* 0x000fe20000000032 */
[----:B------:R-:W-:Y:S01]  /*06c0*/  FFMA.FTZ R74, R87, R74, R88 ;  /* 0x0000004a574a7223 */ /* 0x000fe20000010058 */
[C---:B------:R-:W-:Y:S01]  /*06d0*/  PRMT R45, R46.reuse, 0x7632, R45 ;  /* 0x000076322e2d7816 */ /* 0x040fe2000000002d */
[----:B------:R-:W-:Y:S01]  /*06e0*/  IMAD.U32 R46, R46, 0x10000, RZ ;  /* 0x000100002e2e7824 */ /* 0x000fe200078e00ff */
[----:B------:R-:W-:Y:S01]  /*06f0*/  SHF.L.U32 R50, R50, 0x10, RZ ;  /* 0x0000001032327819 */ /* 0x000fe200000006ff */
[C---:B------:R-:W-:Y:S01]  /*0700*/  FFMA.FTZ R44, R81.reuse, R44, R48 ;  /* 0x0000002c512c7223 */ /* 0x040fe20000010030 */
[C---:B------:R-:W-:Y:S01]  /*0710*/  PRMT R73, R52.reuse, 0x7632, R73 ;  /* 0x0000763234497816 */ /* 0x040fe20000000049 */
[----:B------:R-:W-:Y:S01]  /*0720*/  FFMA.FTZ R49, R81, R46, R74 ;  /* 0x0000002e51317223 */ /* 0x000fe2000001004a */
[----:B------:R-:W-:-:S02]  /*0730*/  SHF.L.U32 R52, R52, 0x10, RZ ;  /* 0x0000001034347819 */ /* 0x000fc400000006ff */
[----:B------:R-:W-:Y:S01]  /*0740*/  SHF.L.U32 R48, R45, 0x10, RZ ;  /* 0x000000102d307819 */ /* 0x000fe200000006ff */
[----:B------:R-:W-:Y:S01]  /*0750*/  FFMA.FTZ R45, R85, R50, R44 ;  /* 0x00000032552d7223 */ /* 0x000fe2000001002c */
[----:B------:R-:W-:Y:S01]  /*0760*/  SHF.L.U32 R44, R53, 0x10, RZ ;  /* 0x00000010352c7819 */ /* 0x000fe200000006ff */
[----:B------:R-:W-:Y:S01]  /*0770*/  FFMA.FTZ R75, R3, R52, RZ ;  /* 0x00000034034b7223 */ /* 0x000fe200000100ff */
[----:B------:R-:W-:Y:S01]  /*0780*/  PRMT R53, R53, 0x7632, R53 ;  /* 0x0000763235357816 */ /* 0x000fe20000000035 */
[----:B------:R-:W-:Y:S01]  /*0790*/  FFMA.FTZ R48, R85, R48, R49 ;  /* 0x0000003055307223 */ /* 0x000fe20000010031 */
[----:B------:R-:W-:Y:S01]  /*07a0*/  IMAD.U32 R73, R73, 0x10000, RZ ;  /* 0x0001000049497824 */ /* 0x000fe200078e00ff */
[C---:B------:R-:W-:Y:S02]  /*07b0*/  SHF.L.U32 R49, R47.reuse, 0x10, RZ ;  /* 0x000000102f317819 */ /* 0x040fe400000006ff */
[----:B------:R-:W-:Y:S02]  /*07c0*/  PRMT R52, R47, 0x7632, R52 ;  /* 0x000076322f347816 */ /* 0x000fe40000000034 */
[C---:B------:R-:W-:Y:S01]  /*07d0*/  PRMT R72, R51.reuse, 0x7632, R72 ;  /* 0x0000763233487816 */ /* 0x040fe20000000048 */
[----:B------:R-:W-:Y:S01]  /*07e0*/  FFMA.FTZ R46, R82, R73, R75 ;  /* 0x00000049522e7223 */ /* 0x000fe2000001004b */
[----:B------:R-:W-:-:S02]  /*07f0*/  SHF.L.U32 R51, R51, 0x10, RZ ;  /* 0x0000001033337819 */ /* 0x000fc400000006ff */
        /* <DEDUP_REMOVED lines=9> */
[----:B------:R-:W-:Y:S01]  /*0890*/  SHF.L.U32 R53, R53, 0x10, RZ ;  /* 0x0000001035357819 */ /* 0x000fe200000006ff */
[----:B------:R-:W-:Y:S01]  /*08a0*/  FFMA.FTZ R73, R3, R60, RZ ;  /* 0x0000003c03497223 */ /* 0x000fe200000100ff */
[----:B------:R-:W-:Y:S01]  /*08b0*/  FFMA.FTZ R88, R89, R72, R88 ;  /* 0x0000004859587223 */ /* 0x000fe20000010058 */
[----:B------:R-:W-:Y:S01]  /*08c0*/  FFMA.FTZ R74, R87, R74, R90 ;  /* 0x0000004a574a7223 */ /* 0x000fe2000001005a */
[C---:B------:R-:W-:Y:S01]  /*08d0*/  PRMT R60, R61.reuse, 0x7632, R60 ;  /* 0x000076323d3c7816 */ /* 0x040fe2000000003c */
[----:B------:R-:W5:Y:S01]  /*08e0*/  LDG.E.128 R44, desc[UR6][R18.64+0x15800] ;  /* 0x01580006122c7981 */ /* 0x000f62000c1e1d00 */
[----:B------:R-:W-:Y:S01]  /*08f0*/  SHF.L.U32 R72, R61, 0x10, RZ ;  /* 0x000000103d487819 */ /* 0x000fe200000006ff */
[----:B------:R-:W-:Y:S01]  /*0900*/  FFMA.FTZ R90, R82, R53, R73 ;  /* 0x00000035525a7223 */ /* 0x000fe20000010049 */
[----:B------:R-:W-:Y:S01]  /*0910*/  SHF.L.U32 R60, R60, 0x10, RZ ;  /* 0x000000103c3c7819 */ /* 0x000fe200000006ff */
[----:B------:R-:W5:Y:S02]  /*0920*/  LDG.E.128 R48, desc[UR6][R18.64+0x19000] ;  /* 0x0190000612307981 */ /* 0x000f64000c1e1d00 */
[----:B------:R-:W-:Y:S01]  /*0930*/  FFMA.FTZ R90, R83, R72, R90 ;  /* 0x00000048535a7223 */ /* 0x000fe2000001005a */
[C---:B------:R-:W-:Y:S01]  /*0940*/  IMAD.U32 R52, R54.reuse, 0x10000, RZ ;  /* 0x0001000036347824 */ /* 0x040fe200078e00ff */
[----:B------:R-:W-:-:S02]  /*0950*/  PRMT R54, R54, 0x7632, R54 ;  /* 0x0000763236367816 */ /* 0x000fc40000000036 */
[C---:B------:R-:W-:Y:S01]  /*0960*/  PRMT R72, R62.reuse, 0x7632, R72 ;  /* 0x000076323e487816 */ /* 0x040fe20000000048 */
[----:B------:R-:W-:Y:S02]  /*0970*/  IMAD.U32 R62, R62, 0x10000, RZ ;  /* 0x000100003e3e7824 */ /* 0x000fe400078e00ff */
[----:B------:R-:W-:Y:S01]  /*0980*/  FFMA.FTZ R60, R87, R60, R90 ;  /* 0x0000003c573c7223 */ /* 0x000fe2000001005a */
[----:B------:R-:W-:Y:S01]  /*0990*/  SHF.L.U32 R54, R54, 0x10, RZ ;  /* 0x0000001036367819 */ /* 0x000fe200000006ff */
[C---:B------:R-:W-:Y:S01]  /*09a0*/  FFMA.FTZ R52, R81.reuse, R52, R74 ;  /* 0x0000003451347223 */ /* 0x040fe2000001004a */
[----:B------:R-:W-:Y:S01]  /*09b0*/  SHF.L.U32 R72, R72, 0x10, RZ ;  /* 0x0000001048487819 */ /* 0x000fe200000006ff */
[----:B------:R-:W-:Y:S01]  /*09c0*/  FFMA.FTZ R62, R81, R62, R60 ;  /* 0x0000003e513e7223 */ /* 0x000fe2000001003c */
[----:B------:R-:W-:Y:S01]  /*09d0*/  SHF.L.U32 R53, R55, 0x10, RZ ;  /* 0x0000001037357819 */ /* 0x000fe200000006ff */
[----:B------:R-:W-:Y:S01]  /*09e0*/  FFMA.FTZ R61, R85, R54, R52 ;  /* 0x00000036553d7223 */ /* 0x000fe20000010034 */
[----:B------:R-:W-:Y:S01]  /*09f0*/  PRMT R60, R55, 0x7632, R60 ;  /* 0x00007632373c7816 */ /* 0x000fe2000000003c */
[--C-:B------:R-:W-:Y:S01]  /*0a00*/  FFMA.FTZ R55, R85, R72, R62.reuse ;  /* 0x0000004855377223 */ /* 0x100fe2000001003e */
[C---:B------:R-:W-:Y:S01]  /*0a10*/  PRMT R62, R56.reuse, 0x7632, R62 ;  /* 0x00007632383e7816 */ /* 0x040fe2000000003e */
[----:B------:R-:W-:-:S02]  /*0a20*/  IMAD.U32 R56, R56, 0x10000, RZ ;  /* 0x0001000038387824 */ /* 0x000fc400078e00ff */
[----:B------:R-:W-:Y:S01]  /*0a30*/  FFMA.FTZ R90, R84, R53, R61 ;  /* 0x00000035545a7223 */ /* 0x000fe2000001003d */
[----:B------:R-:W-:Y:S02]  /*0a40*/  SHF.L.U32 R53, R63, 0x10, RZ ;  /* 0x000000103f357819 */ /* 0x000fe400000006ff */
[----:B------:R-:W-:Y:S01]  /*0a50*/  SHF.L.U32 R73, R62, 0x10, RZ ;  /* 0x000000103e497819 */ /* 0x000fe200000006ff */
[----:B------:R-:W-:Y:S01]  /*0a60*/  FFMA.FTZ R75, R3, R56, RZ ;  /* 0x00000038034b7223 */ /* 0x000fe200000100ff */
[C---:B------:R-:W-:Y:S02]  /*0a70*/  IMAD.U32 R56, R57.reuse, 0x10000, RZ ;  /* 0x0001000039387824 */ /* 0x040fe400078e00ff */
[----:B------:R-:W-:Y:S01]  /*0a80*/  FFMA.FTZ R61, R84, R53, R55 ;  /* 0x00000035543d7223 */ /* 0x000fe20000010037 */
[----:B------:R-:W-:Y:S01]  /*0a90*/  PRMT R57, R57, 0x7632, R57 ;  /* 0x0000763239397816 */ /* 0x000fe20000000039 */
[----:B------:R-:W-:Y:S01]  /*0aa0*/  FFMA.FTZ R62, R82, R73, R75 ;  /* 0x00000049523e7223 */ /* 0x000fe2000001004b */
[----:B------:R-:W5:Y:S01]  /*0ab0*/  LDG.E.128 R52, desc[UR6][R18.64+0x1c800] ;  /* 0x01c8000612347981 */ /* 0x000f62000c1e1d00 */
[----:B------:R-:W-:-:S02]  /*0ac0*/  PRMT R63, R63, 0x7632, R63 ;  /* 0x000076323f3f7816 */ /* 0x000fc4000000003f */
[----:B------:R-:W-:Y:S01]  /*0ad0*/  FFMA.FTZ R62, R83, R56, R62 ;  /* 0x00000038533e7223 */ /* 0x000fe2000001003e */
[----:B------:R-:W-:Y:S02]  /*0ae0*/  SHF.L.U32 R56, R57, 0x10, RZ ;  /* 0x0000001039387819 */ /* 0x000fe400000006ff */
[----:B------:R-:W-:Y:S02]  /*0af0*/  SHF.L.U32 R60, R60, 0x10, RZ ;  /* 0x000000103c3c7819 */ /* 0x000fe400000006ff */
[C---:B------:R-:W-:Y:S01]  /*0b00*/  PRMT R57, R58.reuse, 0x7632, R57 ;  /* 0x000076323a397816 */ /* 0x040fe20000000039 */
        /* <DEDUP_REMOVED lines=8> */
[--C-:B------:R-:W-:Y:S01]  /*0b90*/  FFMA.FTZ R92, R89, R92, R61.reuse ;  /* 0x0000005c595c7223 */ /* 0x100fe2000001003d */
[----:B------:R-:W-:Y:S01]  /*0ba0*/  SHF.L.U32 R75, R72, 0x10, RZ ;  /* 0x00000010484b7819 */ /* 0x000fe200000006ff */
[----:B------:R-:W-:Y:S01]  /*0bb0*/  FFMA.FTZ R91, R3, R64, RZ ;  /* 0x00000040035b7223 */ /* 0x000fe200000100ff */
[----:B------:R-:W-:-:S02]  /*0bc0*/  PRMT R61, R59, 0x7632, R61 ;  /* 0x000076323b3d7816 */ /* 0x000fc4000000003d */
[----:B------:R-:W-:Y:S01]  /*0bd0*/  SHF.L.U32 R63, R59, 0x10, RZ ;  /* 0x000000103b3f7819 */ /* 0x000fe200000006ff */
[--C-:B------:R-:W-:Y:S01]  /*0be0*/  FFMA.FTZ R73, R85, R60, R62.reuse ;  /* 0x0000003c55497223 */ /* 0x100fe2000001003e */
[----:B------:R-:W5:Y:S01]  /*0bf0*/  LDG.E.128 R56, desc[UR6][R18.64+0x20000] ;  /* 0x0200000612387981 */ /* 0x000f62000c1e1d00 */
[C---:B------:R-:W-:Y:S01]  /*0c00*/  PRMT R62, R65.reuse, 0x7632, R62 ;  /* 0x00007632413e7816 */ /* 0x040fe2000000003e */
[----:B------:R-:W-:Y:S01]  /*0c10*/  FFMA.FTZ R72, R82, R75, R91 ;  /* 0x0000004b52487223 */ /* 0x000fe2000001005b */
[----:B------:R-:W-:Y:S02]  /*0c20*/  SHF.L.U32 R64, R65, 0x10, RZ ;  /* 0x0000001041407819 */ /* 0x000fe400000006ff */
[C---:B------:R-:W-:Y:S02]  /*0c30*/  PRMT R65, R12.reuse, 0x7632, R65 ;  /* 0x000076320c417816 */ /* 0x040fe40000000041 */
[----:B------:R-:W-:Y:S01]  /*0c40*/  SHF.L.U32 R12, R12, 0x10, RZ ;  /* 0x000000100c0c7819 */ /* 0x000fe200000006ff */
[----:B------:R-:W-:Y:S01]  /*0c50*/  FFMA.FTZ R64, R83, R64, R72 ;  /* 0x0000004053407223 */ /* 0x000fe20000010048 */
[----:B------:R-:W-:Y:S01]  /*0c60*/  SHF.L.U32 R62, R62, 0x10, RZ ;  /* 0x000000103e3e7819 */ /* 0x000fe200000006ff */
[----:B------:R-:W-:Y:S01]  /*0c70*/  FFMA.FTZ R60, R84, R63, R73 ;  /* 0x0000003f543c7223 */ /* 0x000fe20000010049 */
[----:B------:R-:W-:-:S02]  /*0c80*/  IMAD.U32 R96, R61, 0x10000, RZ ;  /* 0x000100003d607824 */ /* 0x000fc400078e00ff */
[----:B------:R-:W-:Y:S01]  /*0c90*/  FFMA.FTZ R73, R3, R12, RZ ;  /* 0x0000000c03497223 */ /* 0x000fe200000100ff */
[C---:B------:R-:W-:Y:S01]  /*0ca0*/  PRMT R12, R66.reuse, 0x7632, R12 ;  /* 0x00007632420c7816 */ /* 0x040fe2000000000c */
[----:B------:R-:W-:Y:S01]  /*0cb0*/  FFMA.FTZ R64, R87, R62, R64 ;  /* 0x0000003e57407223 */ /* 0x000fe20000010040 */
[----:B------:R-:W-:Y:S02]  /*0cc0*/  IMAD.U32 R66, R66, 0x10000, RZ ;  /* 0x0001000042427824 */ /* 0x000fe400078e00ff */
[----:B------:R-:W-:Y:S01]  /*0cd0*/  FFMA.FTZ R96, R89, R96, R60 ;  /* 0x0000006059607223 */ /* 0x000fe2000001003c */
[----:B------:R-:W-:Y:S01]  /*0ce0*/  SHF.L.U32 R65, R65, 0x10, RZ ;  /* 0x0000001041417819 */ /* 0x000fe200000006ff */
[----:B------:R-:W5:Y:S01]  /*0cf0*/  LDG.E.128 R60, desc[UR6][R18.64+0x23800] ;  /* 0x02380006123c7981 */ /* 0x000f62000c1e1d00 */
[----:B------:R-:W-:Y:S01]  /*0d00*/  SHF.L.U32 R72, R13, 0x10, RZ ;  /* 0x000000100d487819 */ /* 0x000fe200000006ff */
[----:B------:R-:W-:Y:S01]  /*0d10*/  FFMA.FTZ R64, R81, R66, R64 ;  /* 0x0000004251407223 */ /* 0x000fe20000010040 */
[----:B------:R-:W-:-:S02]  /*0d20*/  PRMT R13, R13, 0x7632, R13 ;  /* 0x000076320d0d7816 */ /* 0x000fc4000000000d */
[----:B------:R-:W-:Y:S01]  /*0d30*/  SHF.L.U32 R12, R12, 0x10, RZ ;  /* 0x000000100c0c7819 */ /* 0x000fe200000006ff */
[----:B------:R-:W-:Y:S01]  /*0d40*/  FFMA.FTZ R74, R82, R65, R73 ;  /* 0x00000041524a7223 */ /* 0x000fe20000010049 */
[----:B------:R-:W-:Y:S01]  /*0d50*/  SHF.L.U32 R66, R13, 0x10, RZ ;  /* 0x000000100d427819 */ /* 0x000fe200000006ff */
[----:B------:R-:W-:Y:S02]  /*0d60*/  IMAD.U32 R13, R67, 0x10000, RZ ;  /* 0x00010000430d7824 */ /* 0x000fe400078e00ff */
[----:B------:R-:W-:Y:S01]  /*0d70*/  FFMA.FTZ R65, R85, R12, R64 ;  /* 0x0000000c55417223 */ /* 0x000fe20000010040 */
[----:B------:R-:W-:Y:S01]  /*0d80*/  FFMA.FTZ R72, R83, R72, R74 ;  /* 0x0000004853487223 */ /* 0x000fe2000001004a */
[----:B------:R-:W-:Y:S02]  /*0d90*/  PRMT R67, R67, 0x7632, R67 ;  /* 0x0000763243437816 */ /* 0x000fe40000000043 */
[----:B------:R-:W-:Y:S01]  /*0da0*/  FFMA.FTZ R12, R84, R13, R65 ;  /* 0x0000000d540c7223 */ /* 0x000fe20000010041 */
[----:B------:R-:W-:-:S02]  /*0db0*/  PRMT R13, R68, 0x7632, R13 ;  /* 0x00007632440d7816 */ /* 0x000fc4000000000d */
[----:B------:R-:W-:Y:S01]  /*0dc0*/  SHF.L.U32 R68, R68, 0x10, RZ ;  /* 0x0000001044447819 */ /* 0x000fe200000006ff */
[----:B------:R-:W-:Y:S01]  /*0dd0*/  FFMA.FTZ R66, R87, R66, R72 ;  /* 0x0000004257427223 */ /* 0x000fe20000010048 */
[C---:B------:R-:W-:Y:S01]  /*0de0*/  SHF.L.U32 R64, R14.reuse, 0x10, RZ ;  /* 0x000000100e407819 */ /* 0x040fe200000006ff */
[----:B------:R-:W-:Y:S01]  /*0df0*/  IMAD.U32 R13, R13, 0x10000, RZ ;  /* 0x000100000d0d7824 */ /* 0x000fe200078e00ff */
[----:B------:R-:W-:Y:S01]  /*0e00*/  SHF.L.U32 R98, R67, 0x10, RZ ;  /* 0x0000001043627819 */ /* 0x000fe200000006ff */
[----:B------:R-:W-:Y:S01]  /*0e10*/  FFMA.FTZ R67, R3, R68, RZ ;  /* 0x0000004403437223 */ /* 0x000fe200000100ff */
[----:B------:R-:W-:Y:S01]  /*0e20*/  PRMT R14, R14, 0x7632, R14 ;  /* 0x000076320e0e7816 */ /* 0x000fe2000000000e */
[----:B------:R-:W-:Y:S01]  /*0e30*/  FFMA.FTZ R64, R81, R64, R66 ;  /* 0x0000004051407223 */ /* 0x000fe20000010042 */
[C---:B------:R-:W-:Y:S01]  /*0e40*/  PRMT R65, R69.reuse, 0x7632, R65 ;  /* 0x0000763245417816 */ /* 0x040fe20000000041 */
[----:B------:R-:W-:Y:S01]  /*0e50*/  FFMA.FTZ R68, R82, R13, R67 ;  /* 0x0000000d52447223 */ /* 0x000fe20000010043 */
[----:B------:R-:W-:Y:S01]  /*0e60*/  SHF.L.U32 R66, R69, 0x10, RZ ;  /* 0x0000001045427819 */ /* 0x000fe200000006ff */
[----:B------:R-:W-:Y:S01]  /*0e70*/  IMAD.U32 R91, R71, 0x10000, RZ ;  /* 0x00010000475b7824 */ /* 0x000fe200078e00ff */
[----:B------:R-:W-:Y:S01]  /*0e80*/  SHF.L.U32 R14, R14, 0x10, RZ ;  /* 0x000000100e0e7819 */ /* 0x000fe200000006ff */
[----:B------:R-:W-:Y:S01]  /*0e90*/  FFMA.FTZ R98, R89, R98, R12 ;  /* 0x0000006259627223 */ /* 0x000fe2000001000c */
[----:B------:R-:W-:Y:S01]  /*0ea0*/  SHF.L.U32 R12, R65, 0x10, RZ ;  /* 0x00000010410c7819 */ /* 0x000fe200000006ff */
[----:B------:R-:W-:Y:S01]  /*0eb0*/  FFMA.FTZ R68, R83, R66, R68 ;  /* 0x0000004253447223 */ /* 0x000fe20000010044 */
[----:B------:R-:W5:Y:S01]  /*0ec0*/  LDG.E.128 R72, desc[UR6][R16.64+0x1000] ;  /* 0x0010000610487981 */ /* 0x000f62000c1e1d00 */
[----:B------:R-:W-:Y:S01]  /*0ed0*/  FFMA.FTZ R69, R85, R14, R64 ;  /* 0x0000000e55457223 */ /* 0x000fe20000010040 */
[----:B------:R-:W-:-:S02]  /*0ee0*/  SHF.L.U32 R14, R70, 0x10, RZ ;  /* 0x00000010460e7819 */ /* 0x000fc400000006ff */
[----:B------:R-:W5:Y:S01]  /*0ef0*/  LDG.E.128 R64, desc[UR6][R18.64+0x27000] ;  /* 0x0270000612407981 */ /* 0x000f62000c1e1d00 */
[----:B------:R-:W-:Y:S01]  /*0f00*/  FFMA.FTZ R68, R87, R12, R68 ;  /* 0x0000000c57447223 */ /* 0x000fe20000010044 */
[----:B------:R-:W-:Y:S01]  /*0f10*/  PRMT R70, R70, 0x7632, R70 ;  /* 0x0000763246467816 */ /* 0x000fe20000000046 */
[----:B------:R-:W-:Y:S02]  /*0f20*/  IMAD.U32 R13, R15, 0x10000, RZ ;  /* 0x000100000f0d7824 */ /* 0x000fe400078e00ff */
[--C-:B------:R-:W-:Y:S01]  /*0f30*/  FFMA.FTZ R14, R81, R14, R68.reuse ;  /* 0x0000000e510e7223 */ /* 0x100fe20000010044 */
[----:B------:R-:W-:Y:S02]  /*0f40*/  SHF.L.U32 R70, R70, 0x10, RZ ;  /* 0x0000001046467819 */ /* 0x000fe400000006ff */
[----:B------:R-:W-:Y:S01]  /*0f50*/  PRMT R68, R76, 0x7632, R68 ;  /* 0x000076324c447816 */ /* 0x000fe20000000044 */
[----:B------:R-:W-:Y:S01]  /*0f60*/  FFMA.FTZ R12, R84, R13, R69 ;  /* 0x0000000d540c7223 */ /* 0x000fe20000010045 */
[----:B------:R-:W-:Y:S01]  /*0f70*/  PRMT R13, R71, 0x7632, R13 ;  /* 0x00007632470d7816 */ /* 0x000fe2000000000d */
[----:B------:R-:W-:Y:S01]  /*0f80*/  FFMA.FTZ R93, R85, R70, R14 ;  /* 0x00000046555d7223 */ /* 0x000fe2000001000e */
[----:B------:R-:W-:-:S02]  /*0f90*/  SHF.L.U32 R95, R68, 0x10, RZ ;  /* 0x00000010445f7819 */ /* 0x000fc400000006ff */
[----:B------:R-:W5:Y:S01]  /*0fa0*/  LDG.E.128 R68, desc[UR6][R18.64+0x1000] ;  /* 0x0010000612447981 */ /* 0x000f62000c1e1d00 */
[----:B------:R-:W-:Y:S02]  /*0fb0*/  SHF.L.U32 R76, R76, 0x10, RZ ;  /* 0x000000104c4c7819 */ /* 0x000fe400000006ff */
[----:B------:R-:W-:-:S03]  /*0fc0*/  SHF.L.U32 R14, R77, 0x10, RZ ;  /* 0x000000104d0e7819 */ /* 0x000fc600000006ff */
[----:B------:R-:W-:Y:S01]  /*0fd0*/  FFMA.FTZ R97, R3, R76, RZ ;  /* 0x0000004c03617223 */ /* 0x000fe200000100ff */
        /* <DEDUP_REMOVED lines=9> */
[----:B------:R-:W-:Y:S01]  /*1070*/  FFMA.FTZ R13, R3, R104, RZ ;  /* 0x00000068030d7223 */ /* 0x000fe200000100ff */
[----:B------:R-:W-:Y:S01]  /*1080*/  SHF.L.U32 R3, R4, 0x10, RZ ;  /* 0x0000001004037819 */ /* 0x000fe200000006ff */
[----:B------:R-:W-:Y:S01]  /*1090*/  FFMA.FTZ R94, R89, R94, R12 ;  /* 0x0000005e595e7223 */ /* 0x000fe2000001000c */
[----:B------:R-:W-:-:S02]  /*10a0*/  IMAD.U32 R4, R78, 0x10000, RZ ;  /* 0x000100004e047824 */ /* 0x000fc400078e00ff */
[----:B------:R-:W-:Y:S01]  /*10b0*/  FFMA.FTZ R76, R87, R76, R102 ;  /* 0x0000004c574c7223 */ /* 0x000fe20000010066 */
[----:B------:R-:W-:Y:S01]  /*10c0*/  PRMT R78, R78, 0x7632, R78 ;  /* 0x000076324e4e7816 */ /* 0x000fe2000000004e */
[----:B------:R-:W-:Y:S01]  /*10d0*/  FFMA.FTZ R82, R82, R3, R13 ;  /* 0x0000000352527223 */ /* 0x000fe2000001000d */
[C---:B------:R-:W-:Y:S02]  /*10e0*/  PRMT R12, R5.reuse, 0x7632, R12 ;  /* 0x00007632050c7816 */ /* 0x040fe4000000000c */
[----:B------:R-:W-:Y:S01]  /*10f0*/  SHF.L.U32 R102, R5, 0x10, RZ ;  /* 0x0000001005667819 */ /* 0x000fe200000006ff */
[----:B------:R-:W-:Y:S01]  /*1100*/  FFMA.FTZ R4, R81, R4, R76 ;  /* 0x0000000451047223 */ /* 0x000fe2000001004c */
[----:B------:R-:W-:Y:S02]  /*1110*/  SHF.L.U32 R78, R78, 0x10, RZ ;  /* 0x000000104e4e7819 */ /* 0x000fe400000006ff */
[----:B------:R-:W-:Y:S01]  /*1120*/  SHF.L.U32 R76, R12, 0x10, RZ ;  /* 0x000000100c4c7819 */ /* 0x000fe200000006ff */
[----:B------:R-:W-:Y:S01]  /*1130*/  FFMA.FTZ R82, R83, R102, R82 ;  /* 0x0000006653527223 */ /* 0x000fe20000010052 */
[C---:B------:R-:W-:Y:S01]  /*1140*/  PRMT R12, R79.reuse, 0x7632, R12 ;  /* 0x000076324f0c7816 */ /* 0x040fe2000000000c */
[----:B------:R-:W-:-:S02]  /*1150*/  IMAD.U32 R13, R79, 0x10000, RZ ;  /* 0x000100004f0d7824 */ /* 0x000fc400078e00ff */
[----:B------:R-:W-:Y:S01]  /*1160*/  FFMA.FTZ R15, R85, R78, R4 ;  /* 0x0000004e550f7223 */ /* 0x000fe20000010004 */
[----:B------:R-:W-:Y:S02]  /*1170*/  FFMA.FTZ R82, R87, R76, R82 ;  /* 0x0000004c57527223 */ /* 0x000fe40000010052 */
[----:B------:R-:W5:Y:S01]  /*1180*/  LDG.E.128 R76, desc[UR6][R18.64+0x4800] ;  /* 0x00480006124c7981 */ /* 0x000f62000c1e1d00 */
[----:B------:R-:W-:Y:S02]  /*1190*/  SHF.L.U32 R4, R6, 0x10, RZ ;  /* 0x0000001006047819 */ /* 0x000fe400000006ff */
[C---:B------:R-:W-:Y:S02]  /*11a0*/  PRMT R83, R8.reuse, 0x7632, R83 ;  /* 0x0000763208537816 */ /* 0x040fe40000000053 */
[----:B------:R-:W-:Y:S02]  /*11b0*/  SHF.L.U32 R8, R8, 0x10, RZ ;  /* 0x0000001008087819 */ /* 0x000fe400000006ff */
[----:B------:R-:W-:-:S02]  /*11c0*/  PRMT R3, R20, 0x7632, R3 ;  /* 0x0000763214037816 */ /* 0x000fc40000000003 */
[----:B------:R-:W-:Y:S01]  /*11d0*/  SHF.L.U32 R5, R20, 0x10, RZ ;  /* 0x0000001014057819 */ /* 0x000fe200000006ff */
[----:B------:R-:W-:Y:S01]  /*11e0*/  FFMA.FTZ R20, R81, R4, R82 ;  /* 0x0000000451147223 */ /* 0x000fe20000010052 */
[----:B------:R-:W-:Y:S01]  /*11f0*/  FFMA.FTZ R91, R84, R91, R93 ;  /* 0x0000005b545b7223 */ /* 0x000fe2000001005d */
[----:B------:R-:W-:Y:S01]  /*1200*/  IMAD.U32 R82, R83, 0x10000, RZ ;  /* 0x0001000053527824 */ /* 0x000fe200078e00ff */
[----:B------:R-:W-:Y:S01]  /*1210*/  SHF.L.U32 R3, R3, 0x10, RZ ;  /* 0x0000001003037819 */ /* 0x000fe200000006ff */
[----:B------:R-:W-:Y:S01]  /*1220*/  FFMA.FTZ R8, R5, R8, R80 ;  /* 0x0000000805087223 */ /* 0x000fe20000010050 */
[----:B------:R-:W-:Y:S01]  /*1230*/  FFMA.FTZ R14, R89, R14, R91 ;  /* 0x0000000e590e7223 */ /* 0x000fe2000001005b */
[----:B------:R-:W-:Y:S02]  /*1240*/  PRMT R6, R6, 0x7632, R6 ;  /* 0x0000763206067816 */ /* 0x000fe40000000006 */
[----:B------:R-:W-:Y:S02]  /*1250*/  FFMA.FTZ R91, R3, R82, R8 ;  /* 0x00000052035b7223 */ /* 0x000fe40000010008 */
[----:B------:R-:W5:Y:S01]  /*1260*/  LDG.E.128 R80, desc[UR6][R18.64+0x8000] ;  /* 0x0080000612507981 */ /* 0x000f62000c1e1d00 */
        /* <DEDUP_REMOVED lines=8> */
[----:B------:R-:W-:-:S02]  /*12f0*/  SHF.L.U32 R9, R7, 0x10, RZ ;  /* 0x0000001007097819 */ /* 0x000fc400000006ff */
[----:B------:R-:W-:Y:S01]  /*1300*/  SHF.L.U32 R13, R13, 0x10, RZ ;  /* 0x000000100d0d7819 */ /* 0x000fe200000006ff */
[----:B------:R-:W-:Y:S01]  /*1310*/  IMAD.U32 R6, R6, 0x10000, RZ ;  /* 0x0001000006067824 */ /* 0x000fe200078e00ff */
[C---:B------:R-:W-:Y:S02]  /*1320*/  SHF.L.U32 R15, R24.reuse, 0x10, RZ ;  /* 0x00000010180f7819 */ /* 0x040fe400000006ff */
[----:B------:R-:W-:Y:S02]  /*1330*/  PRMT R7, R7, 0x7632, R7 ;  /* 0x0000763207077816 */ /* 0x000fe40000000007 */
[----:B------:R-:W-:Y:S01]  /*1340*/  PRMT R24, R24, 0x7632, R24 ;  /* 0x0000763218187816 */ /* 0x000fe20000000018 */
[----:B------:R-:W-:Y:S01]  /*1350*/  FFMA.FTZ R20, R84, R9, R85 ;  /* 0x0000000954147223 */ /* 0x000fe20000010055 */
[----:B------:R-:W-:Y:S01]  /*1360*/  SHF.L.U32 R12, R12, 0x10, RZ ;  /* 0x000000100c0c7819 */ /* 0x000fe200000006ff */
[----:B------:R-:W-:Y:S01]  /*1370*/  FFMA.FTZ R21, R6, R13, R87 ;  /* 0x0000000d06157223 */ /* 0x000fe20000010057 */
[----:B------:R-:W-:Y:S01]  /*1380*/  FFMA.FTZ R104, R5, R15, R86 ;  /* 0x0000000f05687223 */ /* 0x000fe20000010056 */
[C---:B------:R-:W-:Y:S01]  /*1390*/  PRMT R13, R10.reuse, 0x7632, R13 ;  /* 0x000076320a0d7816 */ /* 0x040fe2000000000d */
[----:B------:R-:W5:Y:S01]  /*13a0*/  LDG.E.128 R84, desc[UR6][R18.64+0xb800] ;  /* 0x00b8000612547981 */ /* 0x000f62000c1e1d00 */
[----:B------:R-:W-:Y:S01]  /*13b0*/  SHF.L.U32 R15, R10, 0x10, RZ ;  /* 0x000000100a0f7819 */ /* 0x000fe200000006ff */
[----:B------:R-:W-:Y:S01]  /*13c0*/  IMAD.U32 R10, R7, 0x10000, RZ ;  /* 0x00010000070a7824 */ /* 0x000fe200078e00ff */
[----:B------:R-:W-:-:S02]  /*13d0*/  PRMT R9, R22, 0x7632, R9 ;  /* 0x0000763216097816 */ /* 0x000fc40000000009 */
[----:B------:R-:W-:Y:S01]  /*13e0*/  SHF.L.U32 R102, R24, 0x10, RZ ;  /* 0x0000001018667819 */ /* 0x000fe200000006ff */
[C---:B------:R-:W-:Y:S01]  /*13f0*/  FFMA.FTZ R12, R89.reuse, R12, R8 ;  /* 0x0000000c590c7223 */ /* 0x040fe20000010008 */
[----:B------:R-:W-:Y:S01]  /*1400*/  SHF.L.U32 R8, R22, 0x10, RZ ;  /* 0x0000001016087819 */ /* 0x000fe200000006ff */
        /* <DEDUP_REMOVED lines=8> */
[----:B------:R-:W-:Y:S01]  /*1490*/  PRMT R25, R25, 0x7632, R25 ;  /* 0x0000763219197816 */ /* 0x000fe20000000019 */
[--C-:B------:R-:W-:Y:S01]  /*14a0*/  FFMA.FTZ R15, R4, R9, R13.reuse ;  /* 0x00000009040f7223 */ /* 0x100fe2000001000d */
[----:B------:R-:W-:Y:S01]  /*14b0*/  IMAD.U32 R21, R28, 0x10000, RZ ;  /* 0x000100001c157824 */ /* 0x000fe200078e00ff */
        /* <DEDUP_REMOVED lines=8> */
[C---:B------:R-:W-:Y:S01]  /*1540*/  SHF.L.U32 R13, R26.reuse, 0x10, RZ ;  /* 0x000000101a0d7819 */ /* 0x040fe200000006ff */
[----:B------:R-:W-:Y:S01]  /*1550*/  FFMA.FTZ R24, R9, R20, R22 ;  /* 0x0000001409187223 */ /* 0x000fe20000010016 */
[----:B------:R-:W-:Y:S01]  /*1560*/  PRMT R26, R26, 0x7632, R26 ;  /* 0x000076321a1a7816 */ /* 0x000fe2000000001a */
[----:B------:R-:W5:Y:S01]  /*1570*/  LDG.E.128 R20, desc[UR6][R18.64+0xf000] ;  /* 0x00f0000612147981 */ /* 0x000f62000c1e1d00 */
[----:B------:R-:W-:Y:S01]  /*1580*/  SHF.L.U32 R11, R11, 0x10, RZ ;  /* 0x000000100b0b7819 */ /* 0x000fe200000006ff */
[----:B------:R-:W-:Y:S02]  /*1590*/  IMAD.U32 R102, R28, 0x10000, RZ ;  /* 0x000100001c667824 */ /* 0x000fe400078e00ff */
        /* <DEDUP_REMOVED lines=8> */
[----:B------:R-:W-:Y:S01]  /*1620*/  PRMT R27, R27, 0x7632, R27 ;  /* 0x000076321b1b7816 */ /* 0x000fe2000000001b */
[----:B------:R-:W-:Y:S02]  /*1630*/  IMAD.U32 R13, R13, 0x10000, RZ ;  /* 0x000100000d0d7824 */ /* 0x000fe400078e00ff */
[----:B------:R-:W-:Y:S01]  /*1640*/  FFMA.FTZ R29, R4, R29, R15 ;  /* 0x0000001d041d7223 */ /* 0x000fe2000001000f */
[----:B------:R-:W-:Y:S01]  /*1650*/  SHF.L.U32 R15, R30, 0x10, RZ ;  /* 0x000000101e0f7819 */ /* 0x000fe200000006ff */
[----:B------:R-:W-:Y:S01]  /*1660*/  FFMA.FTZ R26, R9, R24, R26 ;  /* 0x00000018091a7223 */ /* 0x000fe2000001001a */
[----:B--2---:R-:W-:Y:S01]  /*1670*/  SHF.L.U32 R25, R32, 0x10, RZ ;  /* 0x0000001020197819 */ /* 0x004fe200000006ff */
[----:B------:R-:W-:Y:S01]  /*1680*/  FFMA.FTZ R13, R6, R13, R29 ;  /* 0x0000000d060d7223 */ /* 0x000fe2000001001d */
[----:B------:R-:W-:-:S02]  /*1690*/  PRMT R30, R30, 0x7632, R30 ;  /* 0x000076321e1e7816 */ /* 0x000fc4000000001e */
[----:B------:R-:W-:Y:S02]  /*16a0*/  PRMT R32, R32, 0x7632, R32 ;  /* 0x0000763220207816 */ /* 0x000fe40000000020 */
[----:B------:R-:W-:Y:S01]  /*16b0*/  SHF.L.U32 R24, R27, 0x10, RZ ;  /* 0x000000101b187819 */ /* 0x000fe200000006ff */
[--C-:B------:R-:W-:Y:S01]  /*16c0*/  FFMA.FTZ R102, R8, R15, R13.reuse ;  /* 0x0000000f08667223 */ /* 0x100fe2000001000d */
[----:B------:R-:W-:Y:S01]  /*16d0*/  SHF.L.U32 R32, R32, 0x10, RZ ;  /* 0x0000001020207819 */ /* 0x000fe200000006ff */
[----:B------:R-:W-:Y:S02]  /*16e0*/  IMAD.U32 R30, R30, 0x10000, RZ ;  /* 0x000100001e1e7824 */ /* 0x000fe400078e00ff */
[----:B------:R-:W-:Y:S01]  /*16f0*/  FFMA.FTZ R100, R5, R25, R100 ;  /* 0x0000001905647223 */ /* 0x000fe20000010064 */
[----:B------:R-:W-:Y:S02]  /*1700*/  FFMA.FTZ R89, R11, R24, R26 ;  /* 0x000000180b597223 */ /* 0x000fe4000001001a */
[----:B------:R-:W2:Y:S01]  /*1710*/  LDG.E.128 R24, desc[UR6][R18.64+0x12800] ;  /* 0x0128000612187981 */ /* 0x000ea2000c1e1d00 */
[----:B------:R-:W-:Y:S01]  /*1720*/  SHF.L.U32 R28, R31, 0x10, RZ ;  /* 0x000000101f1c7819 */ /* 0x000fe200000006ff */
[----:B------:R-:W-:Y:S01]  /*1730*/  FFMA.FTZ R30, R7, R30, R102 ;  /* 0x0000001e071e7223 */ /* 0x000fe20000010066 */
[----:B------:R-:W-:Y:S01]  /*1740*/  SHF.L.U32 R15, R33, 0x10, RZ ;  /* 0x00000010210f7819 */ /* 0x000fe200000006ff */
[----:B------:R-:W-:Y:S01]  /*1750*/  FFMA.FTZ R29, R3, R32, R100 ;  /* 0x00000020031d7223 */ /* 0x000fe20000010064 */
[----:B------:R-:W-:Y:S01]  /*1760*/  PRMT R13, R31, 0x7632, R13 ;  /* 0x000076321f0d7816 */ /* 0x000fe2000000000d */
[----:B------:R-:W-:-:S02]  /*1770*/  FFMA.FTZ R32, R9, R28, R30 ;  /* 0x0000001c09207223 */ /* 0x000fc4000001001e */
[----:B------:R-:W-:Y:S02]  /*1780*/  FFMA.FTZ R15, R4, R15, R29 ;  /* 0x0000000f040f7223 */ /* 0x000fe4000001001d */
[----:B------:R-:W2:Y:S01]  /*1790*/  LDG.E.128 R28, desc[UR6][R18.64+0x16000] ;  /* 0x01600006121c7981 */ /* 0x000ea2000c1e1d00 */
[----:B------:R-:W-:Y:S01]  /*17a0*/  PRMT R33, R33, 0x7632, R33 ;  /* 0x0000763221217816 */ /* 0x000fe20000000021 */
[C---:B---3--:R-:W-:Y:S01]  /*17b0*/  IMAD.U32 R91, R36.reuse, 0x10000, RZ ;  /* 0x00010000245b7824 */ /* 0x048fe200078e00ff */
[----:B------:R-:W-:Y:S02]  /*17c0*/  PRMT R36, R36, 0x7632, R36 ;  /* 0x0000763224247816 */ /* 0x000fe40000000024 */
[----:B------:R-:W-:Y:S01]  /*17d0*/  SHF.L.U32 R33, R33, 0x10, RZ ;  /* 0x0000001021217819 */ /* 0x000fe200000006ff */
[----:B------:R-:W-:Y:S01]  /*17e0*/  FFMA.FTZ R100, R5, R91, R90 ;  /* 0x0000005b05647223 */ /* 0x000fe2000001005a */
[----:B------:R-:W-:Y:S02]  /*17f0*/  SHF.L.U32 R36, R36, 0x10, RZ ;  /* 0x0000001024247819 */ /* 0x000fe400000006ff */
[----:B------:R-:W-:Y:S01]  /*1800*/  SHF.L.U32 R90, R13, 0x10, RZ ;  /* 0x000000100d5a7819 */ /* 0x000fe200000006ff */
[----:B------:R-:W-:-:S02]  /*1810*/  IMAD.U32 R13, R34, 0x10000, RZ ;  /* 0x00010000220d7824 */ /* 0x000fc400078e00ff */
[----:B------:R-:W-:Y:S01]  /*1820*/  FFMA.FTZ R15, R6, R33, R15 ;  /* 0x00000021060f7223 */ /* 0x000fe2000001000f */
[----:B------:R-:W-:Y:S01]  /*1830*/  SHF.L.U32 R33, R37, 0x10, RZ ;  /* 0x0000001025217819 */ /* 0x000fe200000006ff */
[----:B------:R-:W-:Y:S01]  /*1840*/  FFMA.FTZ R91, R3, R36, R100 ;  /* 0x00000024035b7223 */ /* 0x000fe20000010064 */
[----:B------:R-:W-:Y:S01]  /*1850*/  FFMA.FTZ R90, R11, R90, R32 ;  /* 0x0000005a0b5a7223 */ /* 0x000fe20000010020 */
[----:B------:R-:W-:Y:S01]  /*1860*/  PRMT R34, R34, 0x7632, R34 ;  /* 0x0000763222227816 */ /* 0x000fe20000000022 */
[----:B------:R-:W-:Y:S01]  /*1870*/  FFMA.FTZ R32, R8, R13, R15 ;  /* 0x0000000d08207223 */ /* 0x000fe2000001000f */
[----:B------:R-:W-:Y:S02]  /*1880*/  PRMT R37, R37, 0x7632, R37 ;  /* 0x0000763225257816 */ /* 0x000fe40000000025 */
[----:B----4-:R-:W-:Y:S01]  /*1890*/  SHF.L.U32 R13, R40, 0x10, RZ ;  /* 0x00000010280d7819 */ /* 0x010fe200000006ff */
[----:B------:R-:W-:Y:S01]  /*18a0*/  FFMA.FTZ R33, R4, R33, R91 ;  /* 0x0000002104217223 */ /* 0x000fe2000001005b */
        /* <DEDUP_REMOVED lines=8> */
[----:B------:R-:W-:-:S02]  /*1930*/  SHF.L.U32 R36, R35, 0x10, RZ ;  /* 0x0000001023247819 */ /* 0x000fc400000006ff */
[----:B------:R-:W3:Y:S01]  /*1940*/  LDG.E.128 R32, desc[UR6][R18.64+0x19800] ;  /* 0x0198000612207981 */ /* 0x000ee2000c1e1d00 */
[C---:B------:R-:W-:Y:S01]  /*1950*/  PRMT R15, R38.reuse, 0x7632, R15 ;  /* 0x00007632260f7816 */ /* 0x040fe2000000000f */
        /* <DEDUP_REMOVED lines=12> */
[----:B------:R-:W-:Y:S01]  /*1a20*/  FFMA.FTZ R41, R6, R93, R41 ;  /* 0x0000005d06297223 */ /* 0x000fe20000010029 */
[----:B------:R-:W-:Y:S01]  /*1a30*/  IMAD.U32 R36, R13, 0x10000, RZ ;  /* 0x000100000d247824 */ /* 0x000fe200078e00ff */
        /* <DEDUP_REMOVED lines=8> */
[----:B------:R-:W-:Y:S01]  /*1ac0*/  IMAD.U32 R100, R43, 0x10000, RZ ;  /* 0x000100002b647824 */ /* 0x000fe200078e00ff */
[C---:B-----5:R-:W-:Y:S01]  /*1ad0*/  PRMT R15, R44.reuse, 0x7632, R15 ;  /* 0x000076322c0f7816 */ /* 0x060fe2000000000f */
[----:B------:R-:W4:Y:S01]  /*1ae0*/  LDG.E.128 R36, desc[UR6][R18.64+0x1d000] ;  /* 0x01d0000612247981 */ /* 0x000f22000c1e1d00 */
[----:B------:R-:W-:Y:S01]  /*1af0*/  SHF.L.U32 R44, R44, 0x10, RZ ;  /* 0x000000102c2c7819 */ /* 0x000fe200000006ff */
[----:B------:R-:W-:Y:S01]  /*1b00*/  FFMA.FTZ R92, R11, R92, R40 ;  /* 0x0000005c0b5c7223 */ /* 0x000fe20000010028 */
[----:B------:R-:W-:Y:S01]  /*1b10*/  FFMA.FTZ R100, R9, R100, R42 ;  /* 0x0000006409647223 */ /* 0x000fe2000001002a */
[----:B------:R-:W-:-:S02]  /*1b20*/  SHF.L.U32 R40, R15, 0x10, RZ ;  /* 0x000000100f287819 */ /* 0x000fc400000006ff */
[----:B------:R-:W-:Y:S01]  /*1b30*/  FFMA.FTZ R44, R5, R44, R96 ;  /* 0x0000002c052c7223 */ /* 0x000fe20000010060 */
[C---:B------:R-:W-:Y:S01]  /*1b40*/  PRMT R42, R48.reuse, 0x7632, R42 ;  /* 0x00007632302a7816 */ /* 0x040fe2000000002a */
[----:B------:R-:W-:Y:S01]  /*1b50*/  IMAD.U32 R15, R45, 0x10000, RZ ;  /* 0x000100002d0f7824 */ /* 0x000fe200078e00ff */
[----:B------:R-:W-:Y:S01]  /*1b60*/  SHF.L.U32 R48, R48, 0x10, RZ ;  /* 0x0000001030307819 */ /* 0x000fe200000006ff */
        /* <DEDUP_REMOVED lines=11> */
[----:B------:R-:W5:Y:S01]  /*1c20*/  LDG.E.128 R40, desc[UR6][R18.64+0x20800] ;  /* 0x0208000612287981 */ /* 0x000f62000c1e1d00 */
[----:B------:R-:W-:Y:S01]  /*1c30*/  SHF.L.U32 R15, R46, 0x10, RZ ;  /* 0x000000102e0f7819 */ /* 0x000fe200000006ff */
[----:B------:R-:W-:Y:S01]  /*1c40*/  FFMA.FTZ R95, R4, R93, R95 ;  /* 0x0000005d045f7223 */ /* 0x000fe2000001005f */
        /* <DEDUP_REMOVED lines=13> */
[----:B------:R-:W-:Y:S02]  /*1d20*/  SHF.L.U32 R48, R47, 0x10, RZ ;  /* 0x000000102f307819 */ /* 0x000fe400000006ff */
[----:B------:R-:W5:Y:S01]  /*1d30*/  LDG.E.128 R44, desc[UR6][R18.64+0x24000] ;  /* 0x02400006122c7981 */ /* 0x000f62000c1e1d00 */
[----:B------:R-:W-:Y:S01]  /*1d40*/  FFMA.FTZ R94, R5, R49, R94 ;  /* 0x00000031055e7223 */ /* 0x000fe2000001005e */
[----:B------:R-:W-:Y:S02]  /*1d50*/  IMAD.U32 R52, R52, 0x10000, RZ ;  /* 0x0001000034347824 */ /* 0x000fe400078e00ff */
[----:B------:R-:W-:Y:S01]  /*1d60*/  FFMA.FTZ R95, R9, R48, R50 ;  /* 0x00000030095f7223 */ /* 0x000fe20000010032 */
[----:B------:R-:W-:Y:S01]  /*1d70*/  SHF.L.U32 R13, R13, 0x10, RZ ;  /* 0x000000100d0d7819 */ /* 0x000fe200000006ff */
[----:B------:R-:W-:Y:S01]  /*1d80*/  FFMA.FTZ R93, R7, R96, R93 ;  /* 0x00000060075d7223 */ /* 0x000fe2000001005d */
[----:B------:R-:W-:Y:S01]  /*1d90*/  SHF.L.U32 R48, R15, 0x10, RZ ;  /* 0x000000100f307819 */ /* 0x000fe200000006ff */
[----:B------:R-:W-:-:S02]  /*1da0*/  IMAD.U32 R15, R53, 0x10000, RZ ;  /* 0x00010000350f7824 */ /* 0x000fc400078e00ff */
[----:B------:R-:W-:Y:S01]  /*1db0*/  FFMA.FTZ R49, R3, R52, R94 ;  /* 0x0000003403317223 */ /* 0x000fe2000001005e */
[C---:B------:R-:W-:Y:S02]  /*1dc0*/  SHF.L.U32 R96, R51.reuse, 0x10, RZ ;  /* 0x0000001033607819 */ /* 0x040fe400000006ff */
[----:B------:R-:W-:Y:S01]  /*1dd0*/  PRMT R51, R51, 0x7632, R51 ;  /* 0x0000763233337816 */ /* 0x000fe20000000033 */
[----:B------:R-:W-:Y:S01]  /*1de0*/  FFMA.FTZ R94, R11, R13, R100 ;  /* 0x0000000d0b5e7223 */ /* 0x000fe20000010064 */
[----:B------:R-:W-:Y:S01]  /*1df0*/  FFMA.FTZ R97, R4, R15, R49 ;  /* 0x0000000f04617223 */ /* 0x000fe20000010031 */
[C---:B------:R-:W-:Y:S02]  /*1e00*/  PRMT R13, R54.reuse, 0x7632, R13 ;  /* 0x00007632360d7816 */ /* 0x040fe4000000000d */
[----:B------:R-:W-:Y:S01]  /*1e10*/  SHF.L.U32 R15, R54, 0x10, RZ ;  /* 0x00000010360f7819 */ /* 0x000fe200000006ff */
[----:B------:R-:W-:Y:S01]  /*1e20*/  FFMA.FTZ R93, R9, R96, R93 ;  /* 0x00000060095d7223 */ /* 0x000fe2000001005d */
[----:B------:R-:W-:-:S02]  /*1e30*/  SHF.L.U32 R50, R51, 0x10, RZ ;  /* 0x0000001033327819 */ /* 0x000fc400000006ff */
        /* <DEDUP_REMOVED lines=8> */
[----:B------:R-:W5:Y:S01]  /*1ec0*/  LDG.E.128 R48, desc[UR6][R18.64+0x27800] ;  /* 0x0278000612307981 */ /* 0x000f62000c1e1d00 */
[----:B------:R-:W-:Y:S01]  /*1ed0*/  PRMT R54, R57, 0x7632, R54 ;  /* 0x0000763239367816 */ /* 0x000fe20000000036 */
[C---:B------:R-:W-:Y:S01]  /*1ee0*/  IMAD.U32 R96, R55.reuse, 0x10000, RZ ;  /* 0x0001000037607824 */ /* 0x040fe200078e00ff */
[----:B------:R-:W-:Y:S01]  /*1ef0*/  PRMT R56, R55, 0x7632, R56 ;  /* 0x0000763237387816 */ /* 0x000fe20000000038 */
[----:B------:R-:W-:Y:S01]  /*1f00*/  FFMA.FTZ R53, R6, R53, R97 ;  /* 0x0000003506357223 */ /* 0x000fe20000010061 */
[----:B------:R-:W-:Y:S01]  /*1f10*/  SHF.L.U32 R57, R57, 0x10, RZ ;  /* 0x0000001039397819 */ /* 0x000fe200000006ff */
[----:B------:R-:W-:-:S02]  /*1f20*/  FFMA.FTZ R55, R3, R52, R14 ;  /* 0x0000003403377223 */ /* 0x000fc4000001000e */
[----:B------:R-:W-:Y:S01]  /*1f30*/  FFMA.FTZ R52, R8, R15, R53 ;  /* 0x0000000f08347223 */ /* 0x000fe20000010035 */
[----:B------:R-:W-:Y:S01]  /*1f40*/  PRMT R15, R60, 0x7632, R15 ;  /* 0x000076323c0f7816 */ /* 0x000fe2000000000f */
[----:B------:R-:W-:Y:S01]  /*1f50*/  FFMA.FTZ R55, R4, R57, R55 ;  /* 0x0000003904377223 */ /* 0x000fe20000010037 */
[----:B------:R-:W-:Y:S02]  /*1f60*/  SHF.L.U32 R57, R60, 0x10, RZ ;  /* 0x000000103c397819 */ /* 0x000fe400000006ff */
[----:B------:R-:W-:Y:S02]  /*1f70*/  SHF.L.U32 R98, R15, 0x10, RZ ;  /* 0x000000100f627819 */ /* 0x000fe400000006ff */
[----:B------:R-:W-:Y:S01]  /*1f80*/  SHF.L.U32 R14, R13, 0x10, RZ ;  /* 0x000000100d0e7819 */ /* 0x000fe200000006ff */
[----:B------:R-:W-:Y:S01]  /*1f90*/  FFMA.FTZ R100, R5, R57, R12 ;  /* 0x0000003905647223 */ /* 0x000fe2000001000c */
[----:B------:R-:W-:Y:S01]  /*1fa0*/  IMAD.U32 R13, R54, 0x10000, RZ ;  /* 0x00010000360d7824 */ /* 0x000fe200078e00ff */
[----:B------:R-:W-:-:S02]  /*1fb0*/  PRMT R99, R61, 0x7632, R99 ;  /* 0x000076323d637816 */ /* 0x000fc40000000063 */
[----:B------:R-:W-:Y:S01]  /*1fc0*/  SHF.L.U32 R61, R61, 0x10, RZ ;  /* 0x000000103d3d7819 */ /* 0x000fe200000006ff */
[----:B------:R-:W-:Y:S01]  /*1fd0*/  FFMA.FTZ R101, R3, R98, R100 ;  /* 0x0000006203657223 */ /* 0x000fe20000010064 */
[----:B------:R-:W-:Y:S02]  /*1fe0*/  IMAD.U32 R57, R58, 0x10000, RZ ;  /* 0x000100003a397824 */ /* 0x000fe400078e00ff */
[----:B------:R-:W-:Y:S01]  /*1ff0*/  FFMA.FTZ R60, R7, R14, R52 ;  /* 0x0000000e073c7223 */ /* 0x000fe20000010034 */
[----:B------:R-:W-:Y:S01]  /*2000*/  FFMA.FTZ R97, R6, R13, R55 ;  /* 0x0000000d06617223 */ /* 0x000fe20000010037 */
[----:B------:R-:W-:Y:S01]  /*2010*/  PRMT R58, R58, 0x7632, R58 ;  /* 0x000076323a3a7816 */ /* 0x000fe2000000003a */
[----:B------:R-:W5:Y:S01]  /*2020*/  LDG.E.128 R52, desc[UR6][R18.64+0x1800] ;  /* 0x0018000612347981 */ /* 0x000f62000c1e1d00 */
[----:B------:R-:W-:Y:S01]  /*2030*/  SHF.L.U32 R99, R99, 0x10, RZ ;  /* 0x0000001063637819 */ /* 0x000fe200000006ff */
[----:B------:R-:W-:Y:S02]  /*2040*/  FFMA.FTZ R61, R4, R61, R101 ;  /* 0x0000003d043d7223 */ /* 0x000fe40000010065 */
[----:B------:R-:W5:Y:S01]  /*2050*/  LDG.E.128 R12, desc[UR6][R16.64+0x1800] ;  /* 0x00180006100c7981 */ /* 0x000f62000c1e1d00 */
[----:B------:R-:W-:Y:S01]  /*2060*/  FFMA.FTZ R60, R9, R96, R60 ;  /* 0x00000060093c7223 */ /* 0x000fe2000001003c */
[----:B------:R-:W-:Y:S01]  /*2070*/  SHF.L.U32 R58, R58, 0x10, RZ ;  /* 0x000000103a3a7819 */ /* 0x000fe200000006ff */
[----:B------:R-:W-:Y:S01]  /*2080*/  FFMA.FTZ R96, R8, R57, R97 ;  /* 0x0000003908607223 */ /* 0x000fe20000010061 */
[----:B------:R-:W-:Y:S01]  /*2090*/  FFMA.FTZ R99, R6, R99, R61 ;  /* 0x0000006306637223 */ /* 0x000fe2000001003d */
[----:B------:R-:W-:-:S02]  /*20a0*/  PRMT R57, R62, 0x7632, R57 ;  /* 0x000076323e397816 */ /* 0x000fc40000000039 */
        /* <DEDUP_REMOVED lines=10> */
[C---:B------:R-:W-:Y:S02]  /*2150*/  SHF.L.U32 R61, R64.reuse, 0x10, RZ ;  /* 0x00000010403d7819 */ /* 0x040fe400000006ff */
[----:B------:R-:W-:Y:S02]  /*2160*/  PRMT R58, R63, 0x7632, R58 ;  /* 0x000076323f3a7816 */ /* 0x000fe4000000003a */
[----:B------:R-:W-:Y:S01]  /*2170*/  PRMT R64, R64, 0x7632, R64 ;  /* 0x0000763240407816 */ /* 0x000fe20000000040 */
[----:B------:R-:W-:Y:S02]  /*2180*/  IMAD.U32 R98, R59, 0x10000, RZ ;  /* 0x000100003b627824 */ /* 0x000fe400078e00ff */
[----:B------:R-:W-:Y:S01]  /*2190*/  FFMA.FTZ R97, R11, R56, R60 ;  /* 0x000000380b617223 */ /* 0x000fe2000001003c */
[----:B------:R-:W-:Y:S01]  /*21a0*/  SHF.L.U32 R58, R58, 0x10, RZ ;  /* 0x000000103a3a7819 */ /* 0x000fe200000006ff */
[----:B------:R-:W-:Y:S01]  /*21b0*/  FFMA.FTZ R59, R9, R62, R96 ;  /* 0x0000003e093b7223 */ /* 0x000fe20000010060 */
[----:B------:R-:W-:Y:S01]  /*21c0*/  FFMA.FTZ R56, R5, R61, R10 ;  /* 0x0000003d05387223 */ /* 0x000fe2000001000a */
[----:B------:R-:W-:-:S02]  /*21d0*/  IMAD.U32 R10, R64, 0x10000, RZ ;  /* 0x00010000400a7824 */ /* 0x000fc400078e00ff */
[C---:B------:R-:W-:Y:S01]  /*21e0*/  FFMA.FTZ R98, R11.reuse, R98, R57 ;  /* 0x000000620b627223 */ /* 0x040fe20000010039 */
[----:B------:R-:W-:Y:S01]  /*21f0*/  FFMA.FTZ R96, R11, R58, R59 ;  /* 0x0000003a0b607223 */ /* 0x000fe2000001003b */
[----:B------:R-:W-:Y:S01]  /*2200*/  PRMT R5, R65, 0x7632, R5 ;  /* 0x0000763241057816 */ /* 0x000fe20000000005 */
[----:B------:R-:W-:Y:S01]  /*2210*/  FFMA.FTZ R63, R3, R10, R56 ;  /* 0x0000000a033f7223 */ /* 0x000fe20000010038 */
[----:B------:R-:W-:Y:S01]  /*2220*/  SHF.L.U32 R65, R65, 0x10, RZ ;  /* 0x0000001041417819 */ /* 0x000fe200000006ff */
[----:B------:R-:W5:Y:S01]  /*2230*/  LDG.E.128 R56, desc[UR6][R18.64+0x5000] ;  /* 0x0050000612387981 */ /* 0x000f62000c1e1d00 */
[----:B------:R-:W-:Y:S01]  /*2240*/  PRMT R60, R68, 0x7632, R60 ;  /* 0x00007632443c7816 */ /* 0x000fe2000000003c */
[----:B------:R-:W-:Y:S01]  /*2250*/  IMAD.U32 R3, R72, 0x10000, RZ ;  /* 0x0001000048037824 */ /* 0x000fe200078e00ff */
[----:B------:R-:W-:Y:S02]  /*2260*/  SHF.L.U32 R68, R68, 0x10, RZ ;  /* 0x0000001044447819 */ /* 0x000fe400000006ff */
[----:B------:R-:W-:Y:S01]  /*2270*/  PRMT R10, R72, 0x7632, R10 ;  /* 0x00007632480a7816 */ /* 0x000fe2000000000a */
[----:B------:R-:W-:Y:S01]  /*2280*/  FFMA.FTZ R63, R4, R65, R63 ;  /* 0x00000041043f7223 */ /* 0x000fe2000001003f */
[----:B------:R-:W-:-:S02]  /*2290*/  SHF.L.U32 R5, R5, 0x10, RZ ;  /* 0x0000001005057819 */ /* 0x000fc400000006ff */
[C---:B------:R-:W-:Y:S02]  /*22a0*/  PRMT R100, R66.reuse, 0x7632, R100 ;  /* 0x0000763242647816 */ /* 0x040fe40000000064 */
[----:B------:R-:W-:Y:S02]  /*22b0*/  SHF.L.U32 R61, R66, 0x10, RZ ;  /* 0x00000010423d7819 */ /* 0x000fe400000006ff */
[C---:B------:R-:W-:Y:S02]  /*22c0*/  PRMT R64, R67.reuse, 0x7632, R64 ;  /* 0x0000763243407816 */ /* 0x040fe40000000040 */
[----:B------:R-:W-:Y:S01]  /*22d0*/  SHF.L.U32 R66, R67, 0x10, RZ ;  /* 0x0000001043427819 */ /* 0x000fe200000006ff */
[----:B------:R-:W-:Y:S01]  /*22e0*/  FFMA.FTZ R67, R3, R68, R88 ;  /* 0x0000004403437223 */ /* 0x000fe20000010058 */
[----:B------:R-:W-:Y:S02]  /*22f0*/  SHF.L.U32 R65, R60, 0x10, RZ ;  /* 0x000000103c417819 */ /* 0x000fe400000006ff */
[----:B------:R-:W-:Y:S01]  /*2300*/  SHF.L.U32 R10, R10, 0x10, RZ ;  /* 0x000000100a0a7819 */ /* 0x000fe200000006ff */
[----:B------:R-:W-:Y:S01]  /*2310*/  FFMA.FTZ R5, R6, R5, R63 ;  /* 0x0000000506057223 */ /* 0x000fe2000001003f */
[----:B------:R-:W-:Y:S01]  /*2320*/  IMAD.U32 R63, R69, 0x10000, RZ ;  /* 0x00010000453f7824 */ /* 0x000fe200078e00ff */
[----:B------:R-:W-:-:S02]  /*2330*/  SHF.L.U32 R88, R73, 0x10, RZ ;  /* 0x0000001049587819 */ /* 0x000fc400000006ff */
[----:B------:R-:W-:Y:S01]  /*2340*/  FFMA.FTZ R65, R10, R65, R67 ;  /* 0x000000410a417223 */ /* 0x000fe20000010043 */
[----:B------:R-:W-:Y:S02]  /*2350*/  PRMT R69, R69, 0x7632, R69 ;  /* 0x0000763245457816 */ /* 0x000fe40000000045 */
[----:B------:R-:W-:Y:S01]  /*2360*/  PRMT R99, R73, 0x7632, R99 ;  /* 0x0000763249637816 */ /* 0x000fe20000000063 */
[----:B------:R-:W-:Y:S01]  /*2370*/  FFMA.FTZ R4, R8, R61, R5 ;  /* 0x0000003d08047223 */ /* 0x000fe20000010005 */
[----:B------:R-:W-:Y:S01]  /*2380*/  FFMA.FTZ R68, R88, R63, R65 ;  /* 0x0000003f58447223 */ /* 0x000fe20000010041 */
[----:B------:R-:W-:Y:S01]  /*2390*/  SHF.L.U32 R100, R100, 0x10, RZ ;  /* 0x0000001064647819 */ /* 0x000fe200000006ff */
[----:B------:R-:W5:Y:S01]  /*23a0*/  LDG.E.128 R60, desc[UR6][R18.64+0x8800] ;  /* 0x00880006123c7981 */ /* 0x000f62000c1e1d00 */
[----:B------:R-:W-:Y:S02]  /*23b0*/  SHF.L.U32 R6, R69, 0x10, RZ ;  /* 0x0000001045067819 */ /* 0x000fe400000006ff */
[----:B------:R-:W-:Y:S01]  /*23c0*/  SHF.L.U32 R99, R99, 0x10, RZ ;  /* 0x0000001063637819 */ /* 0x000fe200000006ff */
[----:B------:R-:W-:Y:S01]  /*23d0*/  IMAD.U32 R5, R70, 0x10000, RZ ;  /* 0x0001000046057824 */ /* 0x000fe200078e00ff */
[----:B------:R-:W-:Y:S01]  /*23e0*/  SHF.L.U32 R8, R74, 0x10, RZ ;  /* 0x000000104a087819 */ /* 0x000fe200000006ff */
[----:B------:R-:W-:-:S02]  /*23f0*/  FFMA.FTZ R4, R7, R100, R4 ;  /* 0x0000006407047223 */ /* 0x000fc40000010004 */
[----:B------:R-:W-:Y:S02]  /*2400*/  FFMA.FTZ R65, R99, R6, R68 ;  /* 0x0000000663417223 */ /* 0x000fe40000010044 */
[----:B------:R-:W-:Y:S02]  /*2410*/  FFMA.FTZ R66, R9, R66, R4 ;  /* 0x0000004209427223 */ /* 0x000fe40000010004 */
[----:B------:R-:W-:Y:S02]  /*2420*/  FFMA.FTZ R67, R8, R5, R65 ;  /* 0x0000000508437223 */ /* 0x000fe40000010041 */
[----:B------:R-:W5:Y:S01]  /*2430*/  LDG.E.128 R4, desc[UR6][R18.64+0xc000] ;  /* 0x00c0000612047981 */ /* 0x000f62000c1e1d00 */
[----:B------:R-:W-:Y:S02]  /*2440*/  PRMT R70, R70, 0x7632, R70 ;  /* 0x0000763246467816 */ /* 0x000fe40000000046 */
[----:B------:R-:W-:Y:S02]  /*2450*/  PRMT R74, R74, 0x7632, R74 ;  /* 0x000076324a4a7816 */ /* 0x000fe4000000004a */
[----:B------:R-:W-:-:S02]  /*2460*/  SHF.L.U32 R65, R70, 0x10, RZ ;  /* 0x0000001046417819 */ /* 0x000fc400000006ff */
[----:B------:R-:W-:Y:S01]  /*2470*/  PRMT R68, R76, 0x7632, R68 ;  /* 0x000076324c447816 */ /* 0x000fe20000000044 */
[----:B------:R-:W-:Y:S01]  /*2480*/  IMAD.U32 R100, R74, 0x10000, RZ ;  /* 0x000100004a647824 */ /* 0x000fe200078e00ff */
[----:B------:R-:W-:-:S03]  /*2490*/  SHF.L.U32 R76, R76, 0x10, RZ ;  /* 0x000000104c4c7819 */ /* 0x000fc600000006ff */
[----:B------:R-:W-:Y:S01]  /*24a0*/  FFMA.FTZ R70, R100, R65, R67 ;  /* 0x0000004164467223 */ /* 0x000fe20000010043 */
[----:B------:R-:W-:Y:S01]  /*24b0*/  SHF.L.U32 R65, R68, 0x10, RZ ;  /* 0x0000001044417819 */ /* 0x000fe200000006ff */
[----:B------:R-:W-:Y:S01]  /*24c0*/  FFMA.FTZ R89, R3, R76, R89 ;  /* 0x0000004c03597223 */ /* 0x000fe20000010059 */
[----:B------:R-:W-:Y:S01]  /*24d0*/  SHF.L.U32 R68, R71, 0x10, RZ ;  /* 0x0000001047447819 */ /* 0x000fe200000006ff */
[----:B------:R-:W-:Y:S01]  /*24e0*/  IMAD.U32 R9, R75, 0x10000, RZ ;  /* 0x000100004b097824 */ /* 0x000fe200078e00ff */
[----:B------:R-:W-:Y:S01]  /*24f0*/  SHF.L.U32 R67, R77, 0x10, RZ ;  /* 0x000000104d437819 */ /* 0x000fe200000006ff */
[----:B------:R-:W-:Y:S02]  /*2500*/  FFMA.FTZ R89, R10, R65, R89 ;  /* 0x000000410a597223 */ /* 0x000fe40000010059 */
[----:B------:R-:W-:Y:S01]  /*2510*/  FFMA.FTZ R65, R9, R68, R70 ;  /* 0x0000004409417223 */ /* 0x000fe20000010046 */
[----:B------:R-:W-:Y:S01]  /*2520*/  SHF.L.U32 R69, R80, 0x10, RZ ;  /* 0x0000001050457819 */ /* 0x000fe200000006ff */
[----:B------:R-:W-:Y:S01]  /*2530*/  FFMA.FTZ R70, R88, R67, R89 ;  /* 0x0000004358467223 */ /* 0x000fe20000010059 */
[----:B------:R-:W-:-:S02]  /*2540*/  PRMT R67, R80, 0x7632, R67 ;  /* 0x0000763250437816 */ /* 0x000fc40000000043 */
[----:B------:R-:W-:Y:S02]  /*2550*/  PRMT R75, R75, 0x7632, R75 ;  /* 0x000076324b4b7816 */ /* 0x000fe4000000004b */
[----:B------:R-:W-:Y:S02]  /*2560*/  PRMT R71, R71, 0x7632, R71 ;  /* 0x0000763247477816 */ /* 0x000fe40000000047 */
[----:B------:R-:W-:Y:S01]  /*2570*/  PRMT R77, R77, 0x7632, R77 ;  /* 0x000076324d4d7816 */ /* 0x000fe2000000004d */
[----:B------:R-:W-:Y:S01]  /*2580*/  FFMA.FTZ R69, R3, R69, R90 ;  /* 0x0000004503457223 */ /* 0x000fe2000001005a */
[----:B------:R-:W-:Y:S02]  /*2590*/  SHF.L.U32 R64, R64, 0x10, RZ ;  /* 0x0000001040407819 */ /* 0x000fe400000006ff */
[----:B------:R-:W-:Y:S01]  /*25a0*/  SHF.L.U32 R73, R67, 0x10, RZ ;  /* 0x0000001043497819 */ /* 0x000fe200000006ff */
[----:B------:R-:W-:Y:S01]  /*25b0*/  IMAD.U32 R71, R71, 0x10000, RZ ;  /* 0x0001000047477824 */ /* 0x000fe200078e00ff */
[----:B------:R-:W-:-:S02]  /*25c0*/  SHF.L.U32 R80, R75, 0x10, RZ ;  /* 0x000000104b507819 */ /* 0x000fc400000006ff */
[----:B------:R-:W-:Y:S01]  /*25d0*/  SHF.L.U32 R68, R77, 0x10, RZ ;  /* 0x000000104d447819 */ /* 0x000fe200000006ff */
[----:B------:R-:W-:Y:S01]  /*25e0*/  FFMA.FTZ R90, R11, R64, R66 ;  /* 0x000000400b5a7223 */ /* 0x000fe20000010042 */
[----:B------:R-:W-:Y:S01]  /*25f0*/  FFMA.FTZ R73, R10, R73, R69 ;  /* 0x000000490a497223 */ /* 0x000fe20000010045 */
[----:B------:R-:W-:Y:S01]  /*2600*/  FFMA.FTZ R11, R80, R71, R65 ;  /* 0x00000047500b7223 */ /* 0x000fe20000010041 */
[----:B------:R-:W-:Y:S01]  /*2610*/  SHF.L.U32 R69, R81, 0x10, RZ ;  /* 0x0000001051457819 */ /* 0x000fe200000006ff */
[----:B------:R-:W-:Y:S01]  /*2620*/  FFMA.FTZ R67, R99, R68, R70 ;  /* 0x0000004463437223 */ /* 0x000fe20000010046 */
[C---:B------:R-:W-:Y:S01]  /*2630*/  PRMT R64, R78.reuse, 0x7632, R64 ;  /* 0x000076324e407816 */ /* 0x040fe20000000040 */
[----:B------:R-:W-:Y:S01]  /*2640*/  IMAD.U32 R65, R78, 0x10000, RZ ;  /* 0x000100004e417824 */ /* 0x000fe200078e00ff */
[----:B------:R-:W-:Y:S01]  /*2650*/  PRMT R81, R81, 0x7632, R81 ;  /* 0x0000763251517816 */ /* 0x000fe20000000051 */
[----:B------:R-:W-:Y:S01]  /*2660*/  FFMA.FTZ R76, R88, R69, R73 ;  /* 0x00000045584c7223 */ /* 0x000fe20000010049 */
[----:B------:R-:W-:Y:S01]  /*2670*/  SHF.L.U32 R69, R64, 0x10, RZ ;  /* 0x0000001040457819 */ /* 0x000fe200000006ff */
[----:B------:R-:W-:-:S02]  /*2680*/  FFMA.FTZ R71, R8, R65, R67 ;  /* 0x0000004108477223 */ /* 0x000fc40000010043 */
[----:B------:R-:W5:Y:S01]  /*2690*/  LDG.E.128 R64, desc[UR6][R18.64+0xf800] ;  /* 0x00f8000612407981 */ /* 0x000f62000c1e1d00 */
[----:B------:R-:W-:Y:S01]  /*26a0*/  IMAD.U32 R74, R81, 0x10000, RZ ;  /* 0x00010000514a7824 */ /* 0x000fe200078e00ff */
        /* <DEDUP_REMOVED lines=8> */
[----:B------:R-:W-:Y:S01]  /*2730*/  FFMA.FTZ R73, R9, R68, R70 ;  /* 0x0000004409497223 */ /* 0x000fe20000010046 */
[----:B------:R-:W-:Y:S01]  /*2740*/  FFMA.FTZ R77, R8, R69, R71 ;  /* 0x00000045084d7223 */ /* 0x000fe20000010047 */
[----:B------:R-:W-:Y:S01]  /*2750*/  PRMT R82, R82, 0x7632, R82 ;  /* 0x0000763252527816 */ /* 0x000fe20000000052 */
[----:B------:R-:W5:Y:S01]  /*2760*/  LDG.E.128 R68, desc[UR6][R18.64+0x13000] ;  /* 0x0130000612447981 */ /* 0x000f62000c1e1d00 */
[C---:B------:R-:W-:Y:S01]  /*2770*/  PRMT R76, R85.reuse, 0x7632, R76 ;  /* 0x00007632554c7816 */ /* 0x040fe2000000004c */
[----:B------:R-:W-:Y:S01]  /*2780*/  FFMA.FTZ R91, R10, R75, R91 ;  /* 0x0000004b0a5b7223 */ /* 0x000fe2000001005b */
[----:B------:R-:W-:Y:S01]  /*2790*/  SHF.L.U32 R85, R85, 0x10, RZ ;  /* 0x0000001055557819 */ /* 0x000fe200000006ff */
[----:B------:R-:W-:Y:S01]  /*27a0*/  IMAD.U32 R75, R82, 0x10000, RZ ;  /* 0x00010000524b7824 */ /* 0x000fe200078e00ff */
[----:B------:R-:W-:Y:S01]  /*27b0*/  PRMT R72, R79, 0x7632, R72 ;  /* 0x000076324f487816 */ /* 0x000fe20000000048 */
[----:B------:R-:W-:-:S02]  /*27c0*/  IMAD.U32 R76, R76, 0x10000, RZ ;  /* 0x000100004c4c7824 */ /* 0x000fc400078e00ff */
        /* <DEDUP_REMOVED lines=11> */
[----:B------:R-:W5:Y:S01]  /*2880*/  LDG.E.128 R72, desc[UR6][R18.64+0x16800] ;  /* 0x0168000612487981 */ /* 0x000f62000c1e1d00 */
[----:B------:R-:W-:-:S02]  /*2890*/  SHF.L.U32 R79, R86, 0x10, RZ ;  /* 0x00000010564f7819 */ /* 0x000fc400000006ff */
[----:B------:R-:W-:Y:S01]  /*28a0*/  PRMT R86, R86, 0x7632, R86 ;  /* 0x0000763256567816 */ /* 0x000fe20000000056 */
[----:B------:R-:W-:Y:S02]  /*28b0*/  IMAD.U32 R89, R76, 0x10000, RZ ;  /* 0x000100004c597824 */ /* 0x000fe400078e00ff */
[----:B------:R-:W-:Y:S01]  /*28c0*/  FFMA.FTZ R91, R3, R20, R92 ;  /* 0x00000014035b7223 */ /* 0x000fe2000001005c */
[----:B------:R-:W-:Y:S01]  /*28d0*/  FFMA.FTZ R82, R80, R83, R77 ;  /* 0x0000005350527223 */ /* 0x000fe2000001004d */
[----:B------:R-:W-:Y:S01]  /*28e0*/  SHF.L.U32 R77, R86, 0x10, RZ ;  /* 0x00000010564d7819 */ /* 0x000fe200000006ff */
[----:B------:R-:W-:Y:S01]  /*28f0*/  FFMA.FTZ R79, R8, R79, R85 ;  /* 0x0000004f084f7223 */ /* 0x000fe20000010055 */
        /* <DEDUP_REMOVED lines=13> */
[----:B--2---:R-:W-:Y:S01]  /*29d0*/  SHF.L.U32 R20, R24, 0x10, RZ ;  /* 0x0000001018147819 */ /* 0x004fe200000006ff */
[----:B------:R-:W-:Y:S01]  /*29e0*/  FFMA.FTZ R83, R80, R83, R21 ;  /* 0x0000005350537223 */ /* 0x000fe20000010015 */
[----:B------:R-:W-:Y:S01]  /*29f0*/  PRMT R24, R24, 0x7632, R24 ;  /* 0x0000763218187816 */ /* 0x000fe20000000018 */
[----:B------:R-:W-:Y:S01]  /*2a00*/  FFMA.FTZ R85, R8, R77, R79 ;  /* 0x0000004d08557223 */ /* 0x000fe2000001004f */
[----:B------:R-:W-:Y:S01]  /*2a10*/  IMAD.U32 R21, R22, 0x10000, RZ ;  /* 0x0001000016157824 */ /* 0x000fe200078e00ff */
[----:B------:R-:W2:Y:S01]  /*2a20*/  LDG.E.128 R76, desc[UR6][R18.64+0x1a000] ;  /* 0x01a00006124c7981 */ /* 0x000ea2000c1e1d00 */
[----:B------:R-:W-:Y:S01]  /*2a30*/  SHF.L.U32 R87, R24, 0x10, RZ ;  /* 0x0000001018577819 */ /* 0x000fe200000006ff */
[----:B------:R-:W-:Y:S01]  /*2a40*/  FFMA.FTZ R89, R3, R20, R94 ;  /* 0x0000001403597223 */ /* 0x000fe2000001005e */
        /* <DEDUP_REMOVED lines=10> */
[C---:B------:R-:W-:Y:S02]  /*2af0*/  PRMT R84, R23.reuse, 0x7632, R84 ;  /* 0x0000763217547816 */ /* 0x040fe40000000054 */
[----:B------:R-:W-:Y:S01]  /*2b00*/  SHF.L.U32 R24, R23, 0x10, RZ ;  /* 0x0000001017187819 */ /* 0x000fe200000006ff */
[----:B------:R-:W-:Y:S01]  /*2b10*/  FFMA.FTZ R95, R10, R85, R95 ;  /* 0x000000550a5f7223 */ /* 0x000fe2000001005f */
[----:B------:R-:W2:Y:S01]  /*2b20*/  LDG.E.128 R20, desc[UR6][R18.64+0x1d800] ;  /* 0x01d8000612147981 */ /* 0x000ea2000c1e1d00 */
[----:B------:R-:W-:Y:S01]  /*2b30*/  PRMT R87, R29, 0x7632, R87 ;  /* 0x000076321d577816 */ /* 0x000fe20000000057 */
[----:B------:R-:W-:Y:S01]  /*2b40*/  FFMA.FTZ R85, R99, R28, R92 ;  /* 0x0000001c63557223 */ /* 0x000fe2000001005c */
[----:B------:R-:W-:Y:S01]  /*2b50*/  SHF.L.U32 R29, R29, 0x10, RZ ;  /* 0x000000101d1d7819 */ /* 0x000fe200000006ff */
[C---:B------:R-:W-:Y:S01]  /*2b60*/  IMAD.U32 R25, R26.reuse, 0x10000, RZ ;  /* 0x000100001a197824 */ /* 0x040fe200078e00ff */
[----:B------:R-:W-:-:S02]  /*2b70*/  PRMT R26, R26, 0x7632, R26 ;  /* 0x000076321a1a7816 */ /* 0x000fc4000000001a */
[----:B------:R-:W-:Y:S01]  /*2b80*/  SHF.L.U32 R28, R87, 0x10, RZ ;  /* 0x00000010571c7819 */ /* 0x000fe200000006ff */
[----:B------:R-:W-:Y:S01]  /*2b90*/  FFMA.FTZ R92, R88, R29, R95 ;  /* 0x0000001d585c7223 */ /* 0x000fe2000001005f */
[----:B------:R-:W-:Y:S01]  /*2ba0*/  FFMA.FTZ R85, R8, R25, R85 ;  /* 0x0000001908557223 */ /* 0x000fe20000010055 */
[----:B------:R-:W-:Y:S02]  /*2bb0*/  SHF.L.U32 R25, R26, 0x10, RZ ;  /* 0x000000101a197819 */ /* 0x000fe400000006ff */
[C---:B------:R-:W-:Y:S01]  /*2bc0*/  SHF.L.U32 R87, R30.reuse, 0x10, RZ ;  /* 0x000000101e577819 */ /* 0x040fe200000006ff */
[----:B------:R-:W-:Y:S01]  /*2bd0*/  FFMA.FTZ R89, R99, R28, R92 ;  /* 0x0000001c63597223 */ /* 0x000fe2000001005c */
[----:B------:R-:W-:Y:S01]  /*2be0*/  PRMT R30, R30, 0x7632, R30 ;  /* 0x000076321e1e7816 */ /* 0x000fe2000000001e */
[----:B------:R-:W-:Y:S01]  /*2bf0*/  FFMA.FTZ R29, R9, R24, R86 ;  /* 0x00000018091d7223 */ /* 0x000fe20000010056 */
[----:B------:R-:W-:Y:S01]  /*2c00*/  FFMA.FTZ R26, R100, R25, R85 ;  /* 0x00000019641a7223 */ /* 0x000fe20000010055 */
[C---:B------:R-:W-:Y:S01]  /*2c10*/  IMAD.U32 R24, R27.reuse, 0x10000, RZ ;  /* 0x000100001b187824 */ /* 0x040fe200078e00ff */
[----:B------:R-:W-:Y:S01]  /*2c20*/  SHF.L.U32 R25, R30, 0x10, RZ ;  /* 0x000000101e197819 */ /* 0x000fe200000006ff */
[----:B------:R-:W-:Y:S01]  /*2c30*/  FFMA.FTZ R87, R8, R87, R89 ;  /* 0x0000005708577223 */ /* 0x000fe20000010059 */
[----:B------:R-:W-:Y:S01]  /*2c40*/  PRMT R28, R27, 0x7632, R28 ;  /* 0x000076321b1c7816 */ /* 0x000fe2000000001c */
[----:B------:R-:W-:Y:S01]  /*2c50*/  FFMA.FTZ R30, R9, R24, R26 ;  /* 0x00000018091e7223 */ /* 0x000fe2000001001a */
[----:B---3--:R-:W-:Y:S01]  /*2c60*/  PRMT R27, R32, 0x7632, R27 ;  /* 0x00007632201b7816 */ /* 0x008fe2000000001b */
[----:B------:R-:W-:Y:S01]  /*2c70*/  FFMA.FTZ R26, R100, R25, R87 ;  /* 0x00000019641a7223 */ /* 0x000fe20000010057 */
[----:B------:R-:W-:-:S02]  /*2c80*/  SHF.L.U32 R24, R31, 0x10, RZ ;  /* 0x000000101f187819 */ /* 0x000fc400000006ff */
[----:B------:R-:W-:Y:S01]  /*2c90*/  SHF.L.U32 R32, R32, 0x10, RZ ;  /* 0x0000001020207819 */ /* 0x000fe200000006ff */
[----:B------:R-:W-:Y:S02]  /*2ca0*/  IMAD.U32 R85, R27, 0x10000, RZ ;  /* 0x000100001b557824 */ /* 0x000fe400078e00ff */
[----:B------:R-:W-:Y:S02]  /*2cb0*/  FFMA.FTZ R92, R9, R24, R26 ;  /* 0x00000018095c7223 */ /* 0x000fe4000001001a */
[----:B------:R-:W3:Y:S01]  /*2cc0*/  LDG.E.128 R24, desc[UR6][R18.64+0x21000] ;  /* 0x0210000612187981 */ /* 0x000ee2000c1e1d00 */
[----:B------:R-:W-:Y:S01]  /*2cd0*/  FFMA.FTZ R93, R3, R32, R93 ;  /* 0x00000020035d7223 */ /* 0x000fe2000001005d */
        /* <DEDUP_REMOVED lines=9> */
[C---:B------:R-:W-:Y:S01]  /*2d70*/  FFMA.FTZ R92, R80.reuse, R31, R92 ;  /* 0x0000001f505c7223 */ /* 0x040fe2000001005c */
[C---:B------:R-:W-:Y:S01]  /*2d80*/  FFMA.FTZ R89, R80.reuse, R89, R29 ;  /* 0x0000005950597223 */ /* 0x040fe2000001001d */
[--C-:B------:R-:W-:Y:S01]  /*2d90*/  FFMA.FTZ R91, R80, R91, R30.reuse ;  /* 0x0000005b505b7223 */ /* 0x100fe2000001001e */
[----:B----4-:R-:W-:Y:S01]  /*2da0*/  PRMT R30, R36, 0x7632, R30 ;  /* 0x00007632241e7816 */ /* 0x010fe2000000001e */
[--C-:B------:R-:W-:Y:S01]  /*2db0*/  FFMA.FTZ R31, R99, R32, R28.reuse ;  /* 0x00000020631f7223 */ /* 0x100fe2000001001c */
[C---:B------:R-:W-:Y:S02]  /*2dc0*/  PRMT R28, R34.reuse, 0x7632, R28 ;  /* 0x00007632221c7816 */ /* 0x040fe4000000001c */
[----:B------:R-:W-:-:S02]  /*2dd0*/  SHF.L.U32 R29, R34, 0x10, RZ ;  /* 0x00000010221d7819 */ /* 0x000fc400000006ff */
[----:B------:R-:W-:Y:S01]  /*2de0*/  SHF.L.U32 R32, R36, 0x10, RZ ;  /* 0x0000001024207819 */ /* 0x000fe200000006ff */
[C---:B------:R-:W-:Y:S01]  /*2df0*/  IMAD.U32 R84, R35.reuse, 0x10000, RZ ;  /* 0x0001000023547824 */ /* 0x040fe200078e00ff */
[----:B------:R-:W-:Y:S01]  /*2e00*/  PRMT R36, R35, 0x7632, R36 ;  /* 0x0000763223247816 */ /* 0x000fe20000000024 */
[----:B------:R-:W-:Y:S01]  /*2e10*/  FFMA.FTZ R35, R8, R29, R31 ;  /* 0x0000001d08237223 */ /* 0x000fe2000001001f */
[----:B------:R-:W-:Y:S01]  /*2e20*/  SHF.L.U32 R85, R30, 0x10, RZ ;  /* 0x000000101e557819 */ /* 0x000fe200000006ff */
[----:B------:R-:W-:Y:S01]  /*2e30*/  FFMA.FTZ R97, R3, R32, R97 ;  /* 0x0000002003617223 */ /* 0x000fe20000010061 */
[----:B------:R-:W-:Y:S02]  /*2e40*/  SHF.L.U32 R33, R28, 0x10, RZ ;  /* 0x000000101c217819 */ /* 0x000fe400000006ff */
[----:B------:R-:W4:Y:S01]  /*2e50*/  LDG.E.128 R28, desc[UR6][R18.64+0x24800] ;  /* 0x02480006121c7981 */ /* 0x000f22000c1e1d00 */
[C---:B------:R-:W-:Y:S01]  /*2e60*/  SHF.L.U32 R87, R37.reuse, 0x10, RZ ;  /* 0x0000001025577819 */ /* 0x040fe200000006ff */
[----:B------:R-:W-:Y:S01]  /*2e70*/  FFMA.FTZ R85, R10, R85, R97 ;  /* 0x000000550a557223 */ /* 0x000fe20000010061 */
[----:B------:R-:W-:Y:S01]  /*2e80*/  FFMA.FTZ R86, R100, R33, R35 ;  /* 0x0000002164567223 */ /* 0x000fe20000010023 */
[----:B------:R-:W-:Y:S01]  /*2e90*/  PRMT R37, R37, 0x7632, R37 ;  /* 0x0000763225257816 */ /* 0x000fe20000000025 */
[----:B------:R-:W4:Y:S01]  /*2ea0*/  LDG.E.128 R32, desc[UR6][R18.64+0x28000] ;  /* 0x0280000612207981 */ /* 0x000f22000c1e1d00 */
[----:B------:R-:W-:Y:S01]  /*2eb0*/  FFMA.FTZ R102, R88, R87, R85 ;  /* 0x0000005758667223 */ /* 0x000fe20000010055 */
[----:B-----5:R-:W-:-:S02]  /*2ec0*/  SHF.L.U32 R87, R40, 0x10, RZ ;  /* 0x0000001028577819 */ /* 0x020fc400000006ff */
[----:B------:R-:W-:Y:S01]  /*2ed0*/  IMAD.U32 R94, R37, 0x10000, RZ ;  /* 0x00010000255e7824 */ /* 0x000fe200078e00ff */
[----:B------:R-:W-:Y:S02]  /*2ee0*/  PRMT R40, R40, 0x7632, R40 ;  /* 0x0000763228287816 */ /* 0x000fe40000000028 */
[C---:B------:R-:W-:Y:S01]  /*2ef0*/  PRMT R37, R38.reuse, 0x7632, R37 ;  /* 0x0000763226257816 */ /* 0x040fe20000000025 */
[----:B------:R-:W-:Y:S01]  /*2f00*/  FFMA.FTZ R93, R99, R94, R102 ;  /* 0x0000005e635d7223 */ /* 0x000fe20000010066 */
[----:B------:R-:W-:Y:S01]  /*2f10*/  SHF.L.U32 R85, R38, 0x10, RZ ;  /* 0x0000001026557819 */ /* 0x000fe200000006ff */
[----:B------:R-:W-:Y:S01]  /*2f20*/  FFMA.FTZ R101, R3, R87, R98 ;  /* 0x0000005703657223 */ /* 0x000fe20000010062 */
[----:B------:R-:W-:Y:S02]  /*2f30*/  SHF.L.U32 R95, R40, 0x10, RZ ;  /* 0x00000010285f7819 */ /* 0x000fe400000006ff */
[C---:B------:R-:W-:Y:S02]  /*2f40*/  SHF.L.U32 R97, R41.reuse, 0x10, RZ ;  /* 0x0000001029617819 */ /* 0x040fe400000006ff */
[----:B------:R-:W-:Y:S01]  /*2f50*/  PRMT R41, R41, 0x7632, R41 ;  /* 0x0000763229297816 */ /* 0x000fe20000000029 */
[----:B------:R-:W-:-:S02]  /*2f60*/  IMAD.U32 R87, R37, 0x10000, RZ ;  /* 0x0001000025577824 */ /* 0x000fc400078e00ff */
[----:B------:R-:W-:Y:S01]  /*2f70*/  FFMA.FTZ R85, R8, R85, R93 ;  /* 0x0000005508557223 */ /* 0x000fe2000001005d */
        /* <DEDUP_REMOVED lines=10> */
[----:B------:R-:W-:Y:S01]  /*3020*/  FFMA.FTZ R105, R3, R41, R96 ;  /* 0x0000002903697223 */ /* 0x000fe20000010060 */
[----:B------:R-:W-:Y:S01]  /*3030*/  FFMA.FTZ R95, R9, R36, R38 ;  /* 0x00000024095f7223 */ /* 0x000fe20000010026 */
[----:B------:R-:W-:Y:S01]  /*3040*/  SHF.L.U32 R41, R39, 0x10, RZ ;  /* 0x0000001027297819 */ /* 0x000fe200000006ff */
[----:B------:R-:W-:Y:S01]  /*3050*/  FFMA.FTZ R101, R99, R40, R84 ;  /* 0x0000002863657223 */ /* 0x000fe20000010054 */
[----:B------:R-:W5:Y:S01]  /*3060*/  LDG.E.128 R36, desc[UR6][R18.64+0x2000] ;  /* 0x0020000612247981 */ /* 0x000f62000c1e1d00 */
[----:B------:R-:W-:-:S03]  /*3070*/  PRMT R44, R44, 0x7632, R44 ;  /* 0x000076322c2c7816 */ /* 0x000fc6000000002c */
[----:B------:R-:W5:Y:S01]  /*3080*/  LDG.E.128 R84, desc[UR6][R16.64+0x2000] ;  /* 0x0020000610547981 */ /* 0x000f62000c1e1d00 */
[C---:B------:R-:W-:Y:S02]  /*3090*/  SHF.L.U32 R97, R42.reuse, 0x10, RZ ;  /* 0x000000102a617819 */ /* 0x040fe400000006ff */
[----:B------:R-:W-:Y:S01]  /*30a0*/  PRMT R42, R42, 0x7632, R42 ;  /* 0x000076322a2a7816 */ /* 0x000fe2000000002a */
[----:B------:R-:W-:Y:S02]  /*30b0*/  IMAD.U32 R103, R44, 0x10000, RZ ;  /* 0x000100002c677824 */ /* 0x000fe400078e00ff */
[----:B------:R-:W-:Y:S01]  /*30c0*/  FFMA.FTZ R94, R80, R41, R95 ;  /* 0x00000029505e7223 */ /* 0x000fe2000001005f */
[C---:B------:R-:W-:Y:S01]  /*30d0*/  PRMT R40, R45.reuse, 0x7632, R40 ;  /* 0x000076322d287816 */ /* 0x040fe20000000028 */
[----:B------:R-:W-:Y:S01]  /*30e0*/  FFMA.FTZ R97, R8, R97, R101 ;  /* 0x0000006108617223 */ /* 0x000fe20000010065 */
[----:B------:R-:W-:Y:S01]  /*30f0*/  SHF.L.U32 R41, R42, 0x10, RZ ;  /* 0x000000102a297819 */ /* 0x000fe200000006ff */
[----:B------:R-:W-:Y:S01]  /*3100*/  FFMA.FTZ R103, R10, R103, R105 ;  /* 0x000000670a677223 */ /* 0x000fe20000010069 */
[----:B------:R-:W-:-:S02]  /*3110*/  SHF.L.U32 R45, R45, 0x10, RZ ;  /* 0x000000102d2d7819 */ /* 0x000fc400000006ff */
[C---:B------:R-:W-:Y:S02]  /*3120*/  PRMT R95, R48.reuse, 0x7632, R95 ;  /* 0x00007632305f7816 */ /* 0x040fe4000000005f */
[----:B------:R-:W-:Y:S01]  /*3130*/  SHF.L.U32 R48, R48, 0x10, RZ ;  /* 0x0000001030307819 */ /* 0x000fe200000006ff */
[----:B------:R-:W-:Y:S02]  /*3140*/  IMAD.U32 R42, R40, 0x10000, RZ ;  /* 0x00010000282a7824 */ /* 0x000fe400078e00ff */
[----:B------:R-:W-:Y:S01]  /*3150*/  FFMA.FTZ R40, R100, R41, R97 ;  /* 0x0000002964287223 */ /* 0x000fe20000010061 */
[----:B------:R-:W-:Y:S01]  /*3160*/  FFMA.FTZ R44, R88, R45, R103 ;  /* 0x0000002d582c7223 */ /* 0x000fe20000010067 */
[----:B------:R-:W-:Y:S01]  /*3170*/  SHF.L.U32 R41, R95, 0x10, RZ ;  /* 0x000000105f297819 */ /* 0x000fe200000006ff */
[----:B------:R-:W-:Y:S01]  /*3180*/  FFMA.FTZ R45, R3, R48, R90 ;  /* 0x00000030032d7223 */ /* 0x000fe2000001005a */
        /* <DEDUP_REMOVED lines=8> */
[----:B------:R-:W-:Y:S01]  /*3210*/  PRMT R3, R43, 0x7632, R3 ;  /* 0x000076322b037816 */ /* 0x000fe20000000003 */
[----:B------:R-:W-:-:S02]  /*3220*/  FFMA.FTZ R45, R9, R10, R40 ;  /* 0x0000000a092d7223 */ /* 0x000fc40000010028 */
[----:B------:R-:W-:Y:S01]  /*3230*/  FFMA.FTZ R97, R8, R41, R95 ;  /* 0x0000002908617223 */ /* 0x000fe2000001005f */
[----:B------:R-:W-:Y:S01]  /*3240*/  FFMA.FTZ R101, R99, R42, R88 ;  /* 0x0000002a63657223 */ /* 0x000fe20000010058 */
[----:B------:R-:W-:Y:S01]  /*3250*/  PRMT R46, R46, 0x7632, R46 ;  /* 0x000076322e2e7816 */ /* 0x000fe2000000002e */
[----:B------:R-:W5:Y:S01]  /*3260*/  LDG.E.128 R40, desc[UR6][R18.64+0x5800] ;  /* 0x0058000612287981 */ /* 0x000f62000c1e1d00 */
[----:B------:R-:W-:Y:S02]  /*3270*/  PRMT R44, R52, 0x7632, R44 ;  /* 0x00007632342c7816 */ /* 0x000fe4000000002c */
[----:B------:R-:W-:Y:S02]  /*3280*/  PRMT R10, R12, 0x7632, R10 ;  /* 0x000076320c0a7816 */ /* 0x000fe4000000000a */
[----:B------:R-:W-:Y:S02]  /*3290*/  SHF.L.U32 R52, R52, 0x10, RZ ;  /* 0x0000001034347819 */ /* 0x000fe400000006ff */
[----:B------:R-:W-:Y:S01]  /*32a0*/  SHF.L.U32 R12, R12, 0x10, RZ ;  /* 0x000000100c0c7819 */ /* 0x000fe200000006ff */
[----:B------:R-:W-:Y:S01]  /*32b0*/  IMAD.U32 R95, R46, 0x10000, RZ ;  /* 0x000100002e5f7824 */ /* 0x000fe200078e00ff */
[----:B------:R-:W-:-:S02]  /*32c0*/  SHF.L.U32 R49, R3, 0x10, RZ ;  /* 0x0000001003317819 */ /* 0x000fc400000006ff */
[----:B------:R-:W-:Y:S01]  /*32d0*/  SHF.L.U32 R99, R50, 0x10, RZ ;  /* 0x0000001032637819 */ /* 0x000fe200000006ff */
[----:B------:R-:W-:Y:S01]  /*32e0*/  FFMA.FTZ R52, R12, R52, R11 ;  /* 0x000000340c347223 */ /* 0x000fe2000001000b */
[----:B------:R-:W-:Y:S02]  /*32f0*/  SHF.L.U32 R46, R44, 0x10, RZ ;  /* 0x000000102c2e7819 */ /* 0x000fe400000006ff */
[----:B------:R-:W-:Y:S01]  /*3300*/  SHF.L.U32 R3, R10, 0x10, RZ ;  /* 0x000000100a037819 */ /* 0x000fe200000006ff */
[----:B------:R-:W-:Y:S01]  /*3310*/  FFMA.FTZ R99, R8, R99, R101 ;  /* 0x0000006308637223 */ /* 0x000fe20000010065 */
[----:B------:R-:W-:Y:S02]  /*3320*/  PRMT R50, R50, 0x7632, R50 ;  /* 0x0000763232327816 */ /* 0x000fe40000000032 */
[----:B------:R-:W-:Y:S01]  /*3330*/  PRMT R48, R13, 0x7632, R48 ;  /* 0x000076320d307816 */ /* 0x000fe20000000030 */
[----:B------:R-:W-:Y:S01]  /*3340*/  FFMA.FTZ R52, R3, R46, R52 ;  /* 0x0000002e03347223 */ /* 0x000fe20000010034 */
[C---:B------:R-:W-:Y:S01]  /*3350*/  PRMT R8, R53.reuse, 0x7632, R8 ;  /* 0x0000763235087816 */ /* 0x040fe20000000008 */
        /* <DEDUP_REMOVED lines=11> */
[----:B------:R-:W-:Y:S02]  /*3410*/  FFMA.FTZ R100, R100, R45, R99 ;  /* 0x0000002d64647223 */ /* 0x000fe40000010063 */
[----:B------:R-:W5:Y:S01]  /*3420*/  LDG.E.128 R44, desc[UR6][R18.64+0x9000] ;  /* 0x00900006122c7981 */ /* 0x000f62000c1e1d00 */
[----:B------:R-:W-:Y:S01]  /*3430*/  FFMA.FTZ R99, R48, R53, R95 ;  /* 0x0000003530637223 */ /* 0x000fe2000001005f */
[----:B------:R-:W-:-:S02]  /*3440*/  PRMT R10, R54, 0x7632, R10 ;  /* 0x00007632360a7816 */ /* 0x000fc4000000000a */
[----:B------:R-:W-:Y:S02]  /*3450*/  SHF.L.U32 R53, R54, 0x10, RZ ;  /* 0x0000001036357819 */ /* 0x000fe400000006ff */
[C---:B------:R-:W-:Y:S01]  /*3460*/  PRMT R50, R14.reuse, 0x7632, R50 ;  /* 0x000076320e327816 */ /* 0x040fe20000000032 */
[----:B------:R-:W-:Y:S01]  /*3470*/  IMAD.U32 R14, R14, 0x10000, RZ ;  /* 0x000100000e0e7824 */ /* 0x000fe200078e00ff */
[----:B------:R-:W-:Y:S02]  /*3480*/  SHF.L.U32 R95, R8, 0x10, RZ ;  /* 0x00000010085f7819 */ /* 0x000fe400000006ff */
[----:B------:R-:W-:Y:S02]  /*3490*/  SHF.L.U32 R8, R51, 0x10, RZ ;  /* 0x0000001033087819 */ /* 0x000fe400000006ff */
[----:B------:R-:W-:Y:S01]  /*34a0*/  SHF.L.U32 R90, R56, 0x10, RZ ;  /* 0x00000010385a7819 */ /* 0x000fe200000006ff */
[----:B------:R-:W-:Y:S01]  /*34b0*/  FFMA.FTZ R99, R14, R53, R99 ;  /* 0x000000350e637223 */ /* 0x000fe20000010063 */
[----:B------:R-:W-:-:S02]  /*34c0*/  SHF.L.U32 R97, R10, 0x10, RZ ;  /* 0x000000100a617819 */ /* 0x000fc400000006ff */
[----:B------:R-:W-:Y:S02]  /*34d0*/  SHF.L.U32 R50, R50, 0x10, RZ ;  /* 0x0000001032327819 */ /* 0x000fe400000006ff */
[----:B------:R-:W-:Y:S01]  /*34e0*/  PRMT R56, R56, 0x7632, R56 ;  /* 0x0000763238387816 */ /* 0x000fe20000000038 */
[----:B------:R-:W-:Y:S01]  /*34f0*/  FFMA.FTZ R95, R80, R95, R11 ;  /* 0x0000005f505f7223 */ /* 0x000fe2000001000b */
[----:B------:R-:W-:Y:S01]  /*3500*/  PRMT R52, R51, 0x7632, R52 ;  /* 0x0000763233347816 */ /* 0x000fe20000000034 */
[----:B------:R-:W-:Y:S01]  /*3510*/  FFMA.FTZ R53, R9, R8, R100 ;  /* 0x0000000809357223 */ /* 0x000fe20000010064 */
[----:B------:R-:W-:Y:S01]  /*3520*/  SHF.L.U32 R56, R56, 0x10, RZ ;  /* 0x0000001038387819 */ /* 0x000fe200000006ff */
[----:B------:R-:W5:Y:S01]  /*3530*/  LDG.E.128 R8, desc[UR6][R18.64+0xc800] ;  /* 0x00c8000612087981 */ /* 0x000f62000c1e1d00 */
[----:B------:R-:W-:Y:S01]  /*3540*/  FFMA.FTZ R88, R50, R97, R99 ;  /* 0x0000006132587223 */ /* 0x000fe20000010063 */
[----:B------:R-:W-:Y:S01]  /*3550*/  FFMA.FTZ R90, R12, R90, R81 ;  /* 0x0000005a0c5a7223 */ /* 0x000fe20000010051 */
[----:B------:R-:W-:Y:S01]  /*3560*/  IMAD.U32 R54, R55, 0x10000, RZ ;  /* 0x0001000037367824 */ /* 0x000fe200078e00ff */
[----:B------:R-:W-:-:S02]  /*3570*/  SHF.L.U32 R51, R15, 0x10, RZ ;  /* 0x000000100f337819 */ /* 0x000fc400000006ff */
[----:B------:R-:W-:Y:S02]  /*3580*/  SHF.L.U32 R97, R52, 0x10, RZ ;  /* 0x0000001034617819 */ /* 0x000fe400000006ff */
[----:B------:R-:W-:Y:S02]  /*3590*/  PRMT R55, R55, 0x7632, R55 ;  /* 0x0000763237377816 */ /* 0x000fe40000000037 */
[----:B------:R-:W-:Y:S01]  /*35a0*/  SHF.L.U32 R52, R57, 0x10, RZ ;  /* 0x0000001039347819 */ /* 0x000fe200000006ff */
[----:B------:R-:W-:Y:S01]  /*35b0*/  FFMA.FTZ R56, R3, R56, R90 ;  /* 0x0000003803387223 */ /* 0x000fe2000001005a */
[----:B------:R-:W-:Y:S01]  /*35c0*/  PRMT R57, R57, 0x7632, R57 ;  /* 0x0000763239397816 */ /* 0x000fe20000000039 */
[----:B------:R-:W-:Y:S01]  /*35d0*/  FFMA.FTZ R54, R51, R54, R88 ;  /* 0x0000003633367223 */ /* 0x000fe20000010058 */
[----:B------:R-:W-:Y:S01]  /*35e0*/  IMAD.U32 R88, R55, 0x10000, RZ ;  /* 0x0001000037587824 */ /* 0x000fe200078e00ff */
[----:B------:R-:W-:Y:S01]  /*35f0*/  PRMT R15, R15, 0x7632, R15 ;  /* 0x000076320f0f7816 */ /* 0x000fe2000000000f */
[--C-:B------:R-:W-:Y:S01]  /*3600*/  FFMA.FTZ R55, R13, R52, R56.reuse ;  /* 0x000000340d377223 */ /* 0x100fe20000010038 */
        /* <DEDUP_REMOVED lines=8> */
[C---:B------:R-:W-:Y:S01]  /*3690*/  IMAD.U32 R90, R59.reuse, 0x10000, RZ ;  /* 0x000100003b5a7824 */ /* 0x040fe200078e00ff */
[----:B------:R-:W-:Y:S01]  /*36a0*/  SHF.L.U32 R56, R56, 0x10, RZ ;  /* 0x0000001038387819 */ /* 0x000fe200000006ff */
[----:B------:R-:W-:Y:S01]  /*36b0*/  FFMA.FTZ R82, R12, R81, R82 ;  /* 0x000000510c527223 */ /* 0x000fe20000010052 */
[----:B------:R-:W-:Y:S01]  /*36c0*/  PRMT R80, R59, 0x7632, R80 ;  /* 0x000076323b507816 */ /* 0x000fe20000000050 */
[----:B------:R-:W-:Y:S01]  /*36d0*/  FFMA.FTZ R88, R15, R88, R54 ;  /* 0x000000580f587223 */ /* 0x000fe20000010036 */
[----:B------:R-:W-:Y:S01]  /*36e0*/  SHF.L.U32 R57, R52, 0x10, RZ ;  /* 0x0000001034397819 */ /* 0x000fe200000006ff */
[----:B------:R-:W-:-:S02]  /*36f0*/  FFMA.FTZ R59, R14, R53, R55 ;  /* 0x000000350e3b7223 */ /* 0x000fc40000010037 */
[----:B------:R-:W5:Y:S01]  /*3700*/  LDG.E.128 R52, desc[UR6][R18.64+0x10000] ;  /* 0x0100000612347981 */ /* 0x000f62000c1e1d00 */
[--C-:B------:R-:W-:Y:S01]  /*3710*/  FFMA.FTZ R56, R3, R56, R82.reuse ;  /* 0x0000003803387223 */ /* 0x100fe20000010052 */
[----:B------:R-:W-:Y:S01]  /*3720*/  FFMA.FTZ R60, R50, R57, R59 ;  /* 0x00000039323c7223 */ /* 0x000fe2000001003b */
[C---:B------:R-:W-:Y:S01]  /*3730*/  PRMT R82, R4.reuse, 0x7632, R82 ;  /* 0x0000763204527816 */ /* 0x040fe20000000052 */
[----:B------:R-:W-:Y:S01]  /*3740*/  IMAD.U32 R4, R4, 0x10000, RZ ;  /* 0x0001000004047824 */ /* 0x000fe200078e00ff */
[C---:B------:R-:W-:Y:S02]  /*3750*/  PRMT R57, R61.reuse, 0x7632, R57 ;  /* 0x000076323d397816 */ /* 0x040fe40000000039 */
[----:B------:R-:W-:Y:S01]  /*3760*/  SHF.L.U32 R58, R61, 0x10, RZ ;  /* 0x000000103d3a7819 */ /* 0x000fe200000006ff */
[----:B------:R-:W-:Y:S01]  /*3770*/  FFMA.FTZ R98, R12, R4, R83 ;  /* 0x000000040c627223 */ /* 0x000fe20000010053 */
[----:B------:R-:W-:Y:S02]  /*3780*/  SHF.L.U32 R82, R82, 0x10, RZ ;  /* 0x0000001052527819 */ /* 0x000fe400000006ff */
[----:B------:R-:W-:Y:S01]  /*3790*/  SHF.L.U32 R61, R57, 0x10, RZ ;  /* 0x00000010393d7819 */ /* 0x000fe200000006ff */
[----:B------:R-:W-:Y:S01]  /*37a0*/  FFMA.FTZ R81, R13, R58, R56 ;  /* 0x0000003a0d517223 */ /* 0x000fe20000010038 */
[C---:B------:R-:W-:Y:S01]  /*37b0*/  PRMT R4, R5.reuse, 0x7632, R4 ;  /* 0x0000763205047816 */ /* 0x040fe20000000004 */
[----:B------:R-:W5:Y:S01]  /*37c0*/  LDG.E.128 R56, desc[UR6][R18.64+0x13800] ;  /* 0x0138000612387981 */ /* 0x000f62000c1e1d00 */
        /* <DEDUP_REMOVED lines=8> */
[----:B------:R-:W-:Y:S02]  /*3850*/  SHF.L.U32 R5, R62, 0x10, RZ ;  /* 0x000000103e057819 */ /* 0x000fe400000006ff */
[----:B------:R-:W-:Y:S01]  /*3860*/  FFMA.FTZ R83, R48, R81, R83 ;  /* 0x0000005130537223 */ /* 0x000fe20000010053 */
[C---:B------:R-:W-:Y:S02]  /*3870*/  PRMT R62, R6.reuse, 0x7632, R62 ;  /* 0x00007632063e7816 */ /* 0x040fe4000000003e */
[----:B------:R-:W-:Y:S01]  /*3880*/  SHF.L.U32 R81, R6, 0x10, RZ ;  /* 0x0000001006517819 */ /* 0x000fe200000006ff */
[----:B------:R-:W-:Y:S01]  /*3890*/  FFMA.FTZ R6, R50, R5, R61 ;  /* 0x0000000532067223 */ /* 0x000fe2000001003d */
[----:B------:R-:W-:Y:S02]  /*38a0*/  SHF.L.U32 R4, R63, 0x10, RZ ;  /* 0x000000103f047819 */ /* 0x000fe400000006ff */
[----:B------:R-:W-:Y:S01]  /*38b0*/  SHF.L.U32 R5, R62, 0x10, RZ ;  /* 0x000000103e057819 */ /* 0x000fe200000006ff */
[----:B------:R-:W-:Y:S01]  /*38c0*/  FFMA.FTZ R81, R14, R81, R83 ;  /* 0x000000510e517223 */ /* 0x000fe20000010053 */
[----:B------:R-:W-:Y:S01]  /*38d0*/  PRMT R62, R7, 0x7632, R62 ;  /* 0x00007632073e7816 */ /* 0x000fe2000000003e */
[----:B------:R-:W-:Y:S01]  /*38e0*/  FFMA.FTZ R61, R51, R4, R6 ;  /* 0x00000004333d7223 */ /* 0x000fe20000010006 */
[----:B------:R-:W-:-:S02]  /*38f0*/  IMAD.U32 R82, R7, 0x10000, RZ ;  /* 0x0001000007527824 */ /* 0x000fc400078e00ff */
[----:B------:R-:W-:Y:S02]  /*3900*/  FFMA.FTZ R96, R50, R5, R81 ;  /* 0x0000000532607223 */ /* 0x000fe40000010051 */
[----:B------:R-:W5:Y:S01]  /*3910*/  LDG.E.128 R4, desc[UR6][R18.64+0x17000] ;  /* 0x0170000612047981 */ /* 0x000f62000c1e1d00 */
[----:B------:R-:W-:Y:S02]  /*3920*/  PRMT R63, R63, 0x7632, R63 ;  /* 0x000076323f3f7816 */ /* 0x000fe4000000003f */
[C---:B------:R-:W-:Y:S02]  /*3930*/  SHF.L.U32 R81, R64.reuse, 0x10, RZ ;  /* 0x0000001040517819 */ /* 0x040fe400000006ff */
        /* <DEDUP_REMOVED lines=8> */
[--C-:B------:R-:W-:Y:S01]  /*39c0*/  FFMA.FTZ R98, R15, R80, R60.reuse ;  /* 0x000000500f627223 */ /* 0x100fe2000001003c */
[----:B------:R-:W-:Y:S01]  /*39d0*/  PRMT R60, R65, 0x7632, R60 ;  /* 0x00007632413c7816 */ /* 0x000fe2000000003c */
[----:B------:R-:W-:Y:S01]  /*39e0*/  FFMA.FTZ R96, R15, R62, R63 ;  /* 0x0000003e0f607223 */ /* 0x000fe2000001003f */
[----:B------:R-:W-:Y:S02]  /*39f0*/  IMAD.U32 R62, R65, 0x10000, RZ ;  /* 0x00010000413e7824 */ /* 0x000fe400078e00ff */
[--C-:B------:R-:W-:Y:S01]  /*3a00*/  FFMA.FTZ R64, R3, R64, R82.reuse ;  /* 0x0000004003407223 */ /* 0x100fe20000010052 */
[C---:B------:R-:W-:Y:S02]  /*3a10*/  PRMT R82, R68.reuse, 0x7632, R82 ;  /* 0x0000763244527816 */ /* 0x040fe40000000052 */
[----:B------:R-:W-:Y:S02]  /*3a20*/  SHF.L.U32 R68, R68, 0x10, RZ ;  /* 0x0000001044447819 */ /* 0x000fe400000006ff */
[----:B------:R-:W-:-:S02]  /*3a30*/  PRMT R81, R66, 0x7632, R81 ;  /* 0x0000763242517816 */ /* 0x000fc40000000051 */
[----:B------:R-:W-:Y:S01]  /*3a40*/  SHF.L.U32 R83, R66, 0x10, RZ ;  /* 0x0000001042537819 */ /* 0x000fe200000006ff */
[----:B------:R-:W-:Y:S01]  /*3a50*/  FFMA.FTZ R90, R15, R90, R61 ;  /* 0x0000005a0f5a7223 */ /* 0x000fe2000001003d */
[C---:B------:R-:W-:Y:S01]  /*3a60*/  PRMT R80, R67.reuse, 0x7632, R80 ;  /* 0x0000763243507816 */ /* 0x040fe20000000050 */
[----:B------:R-:W-:Y:S01]  /*3a70*/  IMAD.U32 R65, R60, 0x10000, RZ ;  /* 0x000100003c417824 */ /* 0x000fe200078e00ff */
[----:B------:R-:W-:Y:S01]  /*3a80*/  SHF.L.U32 R66, R67, 0x10, RZ ;  /* 0x0000001043427819 */ /* 0x000fe200000006ff */
[----:B------:R-:W-:Y:S01]  /*3a90*/  FFMA.FTZ R67, R13, R62, R64 ;  /* 0x0000003e0d437223 */ /* 0x000fe20000010040 */
[----:B------:R-:W-:Y:S01]  /*3aa0*/  SHF.L.U32 R82, R82, 0x10, RZ ;  /* 0x0000001052527819 */ /* 0x000fe200000006ff */
[----:B------:R-:W5:Y:S01]  /*3ab0*/  LDG.E.128 R60, desc[UR6][R18.64+0x1a800] ;  /* 0x01a80006123c7981 */ /* 0x000f62000c1e1d00 */
[----:B------:R-:W-:Y:S01]  /*3ac0*/  FFMA.FTZ R100, R12, R68, R91 ;  /* 0x000000440c647223 */ /* 0x000fe2000001005b */
[----:B------:R-:W-:Y:S01]  /*3ad0*/  FFMA.FTZ R65, R48, R65, R67 ;  /* 0x0000004130417223 */ /* 0x000fe20000010043 */
[----:B------:R-:W-:-:S02]  /*3ae0*/  SHF.L.U32 R68, R69, 0x10, RZ ;  /* 0x0000001045447819 */ /* 0x000fc400000006ff */
        /* <DEDUP_REMOVED lines=16> */
[----:B------:R-:W-:Y:S02]  /*3bf0*/  SHF.L.U32 R69, R70, 0x10, RZ ;  /* 0x0000001046457819 */ /* 0x000fe400000006ff */
[C---:B------:R-:W-:Y:S02]  /*3c00*/  PRMT R72, R73.reuse, 0x7632, R72 ;  /* 0x0000763249487816 */ /* 0x040fe40000000048 */
[----:B------:R-:W-:Y:S01]  /*3c10*/  SHF.L.U32 R92, R73, 0x10, RZ ;  /* 0x00000010495c7819 */ /* 0x000fe200000006ff */
[----:B------:R-:W-:Y:S01]  /*3c20*/  FFMA.FTZ R68, R51, R66, R64 ;  /* 0x0000004233447223 */ /* 0x000fe20000010040 */
[----:B------:R-:W-:Y:S01]  /*3c30*/  FFMA.FTZ R82, R50, R69, R81 ;  /* 0x0000004532527223 */ /* 0x000fe20000010051 */
[----:B------:R-:W5:Y:S01]  /*3c40*/  LDG.E.128 R64, desc[UR6][R18.64+0x1e000] ;  /* 0x01e0000612407981 */ /* 0x000f62000c1e1d00 */
[----:B------:R-:W-:Y:S01]  /*3c50*/  SHF.L.U32 R69, R72, 0x10, RZ ;  /* 0x0000001048457819 */ /* 0x000fe200000006ff */
[----:B------:R-:W-:Y:S01]  /*3c60*/  FFMA.FTZ R73, R13, R92, R100 ;  /* 0x0000005c0d497223 */ /* 0x000fe20000010064 */
[----:B------:R-:W-:Y:S01]  /*3c70*/  SHF.L.U32 R70, R71, 0x10, RZ ;  /* 0x0000001047467819 */ /* 0x000fe200000006ff */
[----:B------:R-:W-:Y:S01]  /*3c80*/  IMAD.U32 R80, R80, 0x10000, RZ ;  /* 0x0001000050507824 */ /* 0x000fe200078e00ff */
[----:B------:R-:W-:Y:S01]  /*3c90*/  SHF.L.U32 R81, R74, 0x10, RZ ;  /* 0x000000104a517819 */ /* 0x000fe200000006ff */
[--C-:B------:R-:W-:Y:S01]  /*3ca0*/  FFMA.FTZ R83, R48, R69, R73.reuse ;  /* 0x0000004530537223 */ /* 0x100fe20000010049 */
[----:B------:R-:W-:-:S02]  /*3cb0*/  PRMT R73, R74, 0x7632, R73 ;  /* 0x000076324a497816 */ /* 0x000fc40000000049 */
[C---:B--2---:R-:W-:Y:S02]  /*3cc0*/  PRMT R74, R76.reuse, 0x7632, R74 ;  /* 0x000076324c4a7816 */ /* 0x044fe4000000004a */
[----:B------:R-:W-:Y:S01]  /*3cd0*/  SHF.L.U32 R76, R76, 0x10, RZ ;  /* 0x000000104c4c7819 */ /* 0x000fe200000006ff */
[----:B------:R-:W-:Y:S01]  /*3ce0*/  FFMA.FTZ R89, R15, R80, R68 ;  /* 0x000000500f597223 */ /* 0x000fe20000010044 */
[----:B------:R-:W-:Y:S01]  /*3cf0*/  PRMT R72, R71, 0x7632, R72 ;  /* 0x0000763247487816 */ /* 0x000fe20000000048 */
[----:B------:R-:W-:Y:S01]  /*3d00*/  FFMA.FTZ R82, R51, R70, R82 ;  /* 0x0000004633527223 */ /* 0x000fe20000010052 */
[----:B------:R-:W-:Y:S01]  /*3d10*/  SHF.L.U32 R73, R73, 0x10, RZ ;  /* 0x0000001049497819 */ /* 0x000fe200000006ff */
[----:B------:R-:W2:Y:S01]  /*3d20*/  LDG.E.128 R68, desc[UR6][R18.64+0x21800] ;  /* 0x0218000612447981 */ /* 0x000ea2000c1e1d00 */
[----:B------:R-:W-:Y:S01]  /*3d30*/  SHF.L.U32 R80, R74, 0x10, RZ ;  /* 0x000000104a507819 */ /* 0x000fe200000006ff */
[----:B------:R-:W-:Y:S01]  /*3d40*/  FFMA.FTZ R81, R14, R81, R83 ;  /* 0x000000510e517223 */ /* 0x000fe20000010053 */
[----:B------:R-:W-:Y:S01]  /*3d50*/  FFMA.FTZ R76, R12, R76, R93 ;  /* 0x0000004c0c4c7223 */ /* 0x000fe2000001005d */
[----:B------:R-:W-:-:S02]  /*3d60*/  IMAD.U32 R72, R72, 0x10000, RZ ;  /* 0x0001000048487824 */ /* 0x000fc400078e00ff */
[----:B------:R-:W-:Y:S01]  /*3d70*/  FFMA.FTZ R74, R50, R73, R81 ;  /* 0x00000049324a7223 */ /* 0x000fe20000010051 */
[----:B------:R-:W-:Y:S01]  /*3d80*/  FFMA.FTZ R76, R3, R80, R76 ;  /* 0x00000050034c7223 */ /* 0x000fe2000001004c */
[----:B------:R-:W-:Y:S01]  /*3d90*/  FFMA.FTZ R91, R15, R72, R82 ;  /* 0x000000480f5b7223 */ /* 0x000fe20000010052 */
[C---:B------:R-:W-:Y:S02]  /*3da0*/  PRMT R80, R20.reuse, 0x7632, R80 ;  /* 0x0000763214507816 */ /* 0x040fe40000000050 */
[----:B------:R-:W-:Y:S02]  /*3db0*/  SHF.L.U32 R81, R20, 0x10, RZ ;  /* 0x0000001014517819 */ /* 0x000fe400000006ff */
[C---:B------:R-:W-:Y:S02]  /*3dc0*/  SHF.L.U32 R72, R77.reuse, 0x10, RZ ;  /* 0x000000104d487819 */ /* 0x040fe400000006ff */
[----:B------:R-:W-:Y:S01]  /*3dd0*/  PRMT R77, R77, 0x7632, R77 ;  /* 0x000076324d4d7816 */ /* 0x000fe2000000004d */
[----:B------:R-:W-:Y:S01]  /*3de0*/  FFMA.FTZ R94, R12, R81, R94 ;  /* 0x000000510c5e7223 */ /* 0x000fe2000001005e */
[----:B------:R-:W-:Y:S01]  /*3df0*/  SHF.L.U32 R80, R80, 0x10, RZ ;  /* 0x0000001050507819 */ /* 0x000fe200000006ff */
[--C-:B------:R-:W-:Y:S01]  /*3e00*/  FFMA.FTZ R73, R13, R72, R76.reuse ;  /* 0x000000480d497223 */ /* 0x100fe2000001004c */
[----:B------:R-:W-:Y:S01]  /*3e10*/  SHF.L.U32 R77, R77, 0x10, RZ ;  /* 0x000000104d4d7819 */ /* 0x000fe200000006ff */
[----:B------:R-:W-:Y:S01]  /*3e20*/  IMAD.U32 R72, R75, 0x10000, RZ ;  /* 0x000100004b487824 */ /* 0x000fe200078e00ff */
[----:B------:R-:W-:Y:S01]  /*3e30*/  PRMT R76, R21, 0x7632, R76 ;  /* 0x00007632154c7816 */ /* 0x000fe2000000004c */
[----:B------:R-:W-:Y:S01]  /*3e40*/  FFMA.FTZ R94, R3, R80, R94 ;  /* 0x00000050035e7223 */ /* 0x000fe2000001005e */
[----:B------:R-:W-:Y:S01]  /*3e50*/  SHF.L.U32 R80, R21, 0x10, RZ ;  /* 0x0000001015507819 */ /* 0x000fe200000006ff */
[----:B------:R-:W-:Y:S01]  /*3e60*/  FFMA.FTZ R77, R48, R77, R73 ;  /* 0x0000004d304d7223 */ /* 0x000fe20000010049 */
[C---:B------:R-:W-:Y:S01]  /*3e70*/  IMAD.U32 R21, R78.reuse, 0x10000, RZ ;  /* 0x000100004e157824 */ /* 0x040fe200078e00ff */
[----:B------:R-:W-:Y:S01]  /*3e80*/  PRMT R20, R75, 0x7632, R20 ;  /* 0x000076324b147816 */ /* 0x000fe20000000014 */
[----:B------:R-:W-:Y:S01]  /*3e90*/  FFMA.FTZ R92, R51, R72, R74 ;  /* 0x00000048335c7223 */ /* 0x000fe2000001004a */
[----:B------:R-:W-:Y:S01]  /*3ea0*/  PRMT R78, R78, 0x7632, R78 ;  /* 0x000076324e4e7816 */ /* 0x000fe2000000004e */
[----:B------:R-:W2:Y:S01]  /*3eb0*/  LDG.E.128 R72, desc[UR6][R18.64+0x25000] ;  /* 0x0250000612487981 */ /* 0x000ea2000c1e1d00 */
        /* <DEDUP_REMOVED lines=8> */
[----:B------:R-:W-:Y:S01]  /*3f40*/  SHF.L.U32 R81, R22, 0x10, RZ ;  /* 0x0000001016517819 */ /* 0x000fe200000006ff */
[----:B------:R-:W-:Y:S01]  /*3f50*/  FFMA.FTZ R80, R50, R21, R77 ;  /* 0x0000001532507223 */ /* 0x000fe2000001004d */
[C---:B------:R-:W-:Y:S01]  /*3f60*/  PRMT R20, R79.reuse, 0x7632, R20 ;  /* 0x000076324f147816 */ /* 0x040fe20000000014 */
[----:B------:R-:W-:Y:S01]  /*3f70*/  IMAD.U32 R21, R76, 0x10000, RZ ;  /* 0x000100004c157824 */ /* 0x000fe200078e00ff */
[----:B------:R-:W-:Y:S02]  /*3f80*/  SHF.L.U32 R22, R79, 0x10, RZ ;  /* 0x000000104f167819 */ /* 0x000fe400000006ff */
[----:B------:R-:W2:Y:S01]  /*3f90*/  LDG.E.128 R76, desc[UR6][R18.64+0x28800] ;  /* 0x02880006124c7981 */ /* 0x000ea2000c1e1d00 */
[----:B---3--:R-:W-:-:S02]  /*3fa0*/  PRMT R82, R24, 0x7632, R82 ;  /* 0x0000763218527816 */ /* 0x008fc40000000052 */
[----:B------:R-:W-:Y:S01]  /*3fb0*/  SHF.L.U32 R24, R24, 0x10, RZ ;  /* 0x0000001018187819 */ /* 0x000fe200000006ff */
[----:B------:R-:W-:Y:S01]  /*3fc0*/  FFMA.FTZ R81, R14, R81, R83 ;  /* 0x000000510e517223 */ /* 0x000fe20000010053 */
[----:B------:R-:W-:Y:S01]  /*3fd0*/  SHF.L.U32 R82, R82, 0x10, RZ ;  /* 0x0000001052527819 */ /* 0x000fe200000006ff */
[----:B------:R-:W-:Y:S02]  /*3fe0*/  FFMA.FTZ R22, R51, R22, R80 ;  /* 0x0000001633167223 */ /* 0x000fe40000010050 */
[----:B------:R-:W-:Y:S01]  /*3ff0*/  FFMA.FTZ R100, R12, R24, R49 ;  /* 0x000000180c647223 */ /* 0x000fe20000010031 */
[----:B------:R-:W-:Y:S01]  /*4000*/  FFMA.FTZ R80, R50, R21, R81 ;  /* 0x0000001532507223 */ /* 0x000fe20000010051 */
[C---:B------:R-:W-:Y:S02]  /*4010*/  PRMT R21, R25.reuse, 0x7632, R21 ;  /* 0x0000763219157816 */ /* 0x040fe40000000015 */
[----:B------:R-:W-:Y:S01]  /*4020*/  SHF.L.U32 R94, R25, 0x10, RZ ;  /* 0x00000010195e7819 */ /* 0x000fe200000006ff */
[----:B------:R-:W-:Y:S01]  /*4030*/  FFMA.FTZ R82, R3, R82, R100 ;  /* 0x0000005203527223 */ /* 0x000fe20000010064 */
[----:B------:R-:W-:-:S02]  /*4040*/  SHF.L.U32 R24, R23, 0x10, RZ ;  /* 0x0000001017187819 */ /* 0x000fc400000006ff */
[----:B------:R-:W-:Y:S01]  /*4050*/  PRMT R23, R23, 0x7632, R23 ;  /* 0x0000763217177816 */ /* 0x000fe20000000017 */
[----:B------:R-:W-:Y:S02]  /*4060*/  IMAD.U32 R21, R21, 0x10000, RZ ;  /* 0x0001000015157824 */ /* 0x000fe400078e00ff */
[----:B------:R-:W-:Y:S01]  /*4070*/  FFMA.FTZ R25, R13, R94, R82 ;  /* 0x0000005e0d197223 */ /* 0x000fe20000010052 */
[----:B------:R-:W-:Y:S01]  /*4080*/  FFMA.FTZ R93, R51, R24, R80 ;  /* 0x00000018335d7223 */ /* 0x000fe20000010050 */
[----:B------:R-:W-:Y:S01]  /*4090*/  SHF.L.U32 R24, R23, 0x10, RZ ;  /* 0x0000001017187819 */ /* 0x000fe200000006ff */
[----:B------:R-:W3:Y:S01]  /*40a0*/  LDG.E.128 R80, desc[UR6][R16.64+0x2800] ;  /* 0x0028000610507981 */ /* 0x000ee2000c1e1d00 */
[----:B------:R-:W-:Y:S01]  /*40b0*/  SHF.L.U32 R23, R26, 0x10, RZ ;  /* 0x000000101a177819 */ /* 0x000fe200000006ff */
[----:B------:R-:W-:Y:S01]  /*40c0*/  FFMA.FTZ R21, R48, R21, R25 ;  /* 0x0000001530157223 */ /* 0x000fe20000010019 */
[----:B------:R-:W-:Y:S02]  /*40d0*/  SHF.L.U32 R20, R20, 0x10, RZ ;  /* 0x0000001014147819 */ /* 0x000fe400000006ff */
[----:B------:R-:W-:Y:S01]  /*40e0*/  PRMT R26, R26, 0x7632, R26 ;  /* 0x000076321a1a7816 */ /* 0x000fe2000000001a */
[----:B------:R-:W-:Y:S01]  /*40f0*/  FFMA.FTZ R99, R14, R23, R21 ;  /* 0x000000170e637223 */ /* 0x000fe20000010015 */
[----:B----4-:R-:W-:Y:S01]  /*4100*/  PRMT R94, R28, 0x7632, R94 ;  /* 0x000076321c5e7816 */ /* 0x010fe2000000005e */
[C---:B------:R-:W-:Y:S01]  /*4110*/  FFMA.FTZ R49, R15.reuse, R20, R22 ;  /* 0x000000140f317223 */ /* 0x040fe20000010016 */
[----:B------:R-:W-:Y:S01]  /*4120*/  SHF.L.U32 R25, R26, 0x10, RZ ;  /* 0x000000101a197819 */ /* 0x000fe200000006ff */
[----:B------:R-:W4:Y:S01]  /*4130*/  LDG.E.128 R20, desc[UR6][R18.64+0x2800] ;  /* 0x0028000612147981 */ /* 0x000f22000c1e1d00 */
[----:B------:R-:W-:Y:S01]  /*4140*/  FFMA.FTZ R93, R15, R24, R93 ;  /* 0x000000180f5d7223 */ /* 0x000fe2000001005d */
        /* <DEDUP_REMOVED lines=21> */
[----:B------:R-:W-:Y:S01]  /*42a0*/  FFMA.FTZ R25, R48, R29, R25 ;  /* 0x0000001d30197223 */ /* 0x000fe20000010019 */
[----:B------:R-:W-:Y:S01]  /*42b0*/  SHF.L.U32 R13, R30, 0x10, RZ ;  /* 0x000000101e0d7819 */ /* 0x000fe200000006ff */
[----:B------:R-:W-:Y:S02]  /*42c0*/  IMAD.U32 R33, R33, 0x10000, RZ ;  /* 0x0001000021217824 */ /* 0x000fe400078e00ff */
[----:B------:R-:W-:Y:S02]  /*42d0*/  FFMA.FTZ R3, R15, R12, R24 ;  /* 0x0000000c0f037223 */ /* 0x000fe40000010018 */
[----:B------:R-:W-:Y:S01]  /*42e0*/  FFMA.FTZ R29, R14, R13, R25 ;  /* 0x0000000d0e1d7223 */ /* 0x000fe20000010019 */
[----:B------:R-:W-:-:S02]  /*42f0*/  FFMA.FTZ R33, R48, R33, R27 ;  /* 0x0000002130217223 */ /* 0x000fc4000001001b */
[----:B------:R-:W4:Y:S01]  /*4300*/  LDG.E.128 R24, desc[UR6][R18.64+0x6000] ;  /* 0x0060000612187981 */ /* 0x000f22000c1e1d00 */
[C---:B-----5:R-:W-:Y:S02]  /*4310*/  PRMT R28, R36.reuse, 0x7632, R28 ;  /* 0x00007632241c7816 */ /* 0x060fe4000000001c */
[----:B------:R-:W-:Y:S02]  /*4320*/  SHF.L.U32 R95, R36, 0x10, RZ ;  /* 0x00000010245f7819 */ /* 0x000fe400000006ff */
[C---:B------:R-:W-:Y:S02]  /*4330*/  PRMT R36, R84.reuse, 0x7632, R36 ;  /* 0x0000763254247816 */ /* 0x040fe40000000024 */
[----:B------:R-:W-:Y:S02]  /*4340*/  SHF.L.U32 R84, R84, 0x10, RZ ;  /* 0x0000001054547819 */ /* 0x000fe400000006ff */
[----:B------:R-:W-:Y:S02]  /*4350*/  PRMT R30, R30, 0x7632, R30 ;  /* 0x000076321e1e7816 */ /* 0x000fe4000000001e */
[C---:B------:R-:W-:Y:S01]  /*4360*/  PRMT R12, R31.reuse, 0x7632, R12 ;  /* 0x000076321f0c7816 */ /* 0x040fe2000000000c */
[----:B------:R-:W-:Y:S01]  /*4370*/  FFMA.FTZ R95, R84, R95, R88 ;  /* 0x0000005f545f7223 */ /* 0x000fe20000010058 */
[----:B------:R-:W-:Y:S01]  /*4380*/  SHF.L.U32 R32, R31, 0x10, RZ ;  /* 0x000000101f207819 */ /* 0x000fe200000006ff */
[----:B------:R-:W-:Y:S01]  /*4390*/  IMAD.U32 R31, R34, 0x10000, RZ ;  /* 0x00010000221f7824 */ /* 0x000fe200078e00ff */
[----:B------:R-:W-:-:S02]  /*43a0*/  SHF.L.U32 R97, R28, 0x10, RZ ;  /* 0x000000101c617819 */ /* 0x000fc400000006ff */
[----:B------:R-:W-:Y:S02]  /*43b0*/  SHF.L.U32 R36, R36, 0x10, RZ ;  /* 0x0000001024247819 */ /* 0x000fe400000006ff */
[----:B------:R-:W-:Y:S02]  /*43c0*/  SHF.L.U32 R13, R30, 0x10, RZ ;  /* 0x000000101e0d7819 */ /* 0x000fe400000006ff */
[----:B------:R-:W-:Y:S01]  /*43d0*/  PRMT R34, R34, 0x7632, R34 ;  /* 0x0000763222227816 */ /* 0x000fe20000000022 */
[----:B------:R-:W-:Y:S01]  /*43e0*/  FFMA.FTZ R33, R14, R31, R33 ;  /* 0x0000001f0e217223 */ /* 0x000fe20000010021 */
[----:B------:R-:W-:Y:S01]  /*43f0*/  FFMA.FTZ R97, R36, R97, R95 ;  /* 0x0000006124617223 */ /* 0x000fe2000001005f */
[----:B------:R-:W-:Y:S01]  /*4400*/  FFMA.FTZ R88, R50, R13, R29 ;  /* 0x0000000d32587223 */ /* 0x000fe2000001001d */
[----:B------:R-:W-:Y:S01]  /*4410*/  SHF.L.U32 R95, R37, 0x10, RZ ;  /* 0x00000010255f7819 */ /* 0x000fe200000006ff */
[----:B------:R-:W-:Y:S01]  /*4420*/  IMAD.U32 R48, R85, 0x10000, RZ ;  /* 0x0001000055307824 */ /* 0x000fe200078e00ff */
[----:B------:R-:W-:Y:S01]  /*4430*/  PRMT R14, R37, 0x7632, R14 ;  /* 0x00007632250e7816 */ /* 0x000fe2000000000e */
[----:B------:R-:W5:Y:S01]  /*4440*/  LDG.E.128 R28, desc[UR6][R18.64+0x9800] ;  /* 0x00980006121c7981 */ /* 0x000f62000c1e1d00 */
[----:B------:R-:W-:-:S02]  /*4450*/  SHF.L.U32 R13, R34, 0x10, RZ ;  /* 0x00000010220d7819 */ /* 0x000fc400000006ff */
[----:B------:R-:W-:Y:S01]  /*4460*/  PRMT R37, R85, 0x7632, R37 ;  /* 0x0000763255257816 */ /* 0x000fe20000000025 */
[----:B------:R-:W-:Y:S01]  /*4470*/  FFMA.FTZ R34, R48, R95, R97 ;  /* 0x0000005f30227223 */ /* 0x000fe20000010061 */
[----:B------:R-:W-:Y:S01]  /*4480*/  SHF.L.U32 R14, R14, 0x10, RZ ;  /* 0x000000100e0e7819 */ /* 0x000fe200000006ff */
[----:B------:R-:W-:Y:S01]  /*4490*/  FFMA.FTZ R33, R50, R13, R33 ;  /* 0x0000000d32217223 */ /* 0x000fe20000010021 */
[----:B------:R-:W-:Y:S02]  /*44a0*/  SHF.L.U32 R37, R37, 0x10, RZ ;  /* 0x0000001025257819 */ /* 0x000fe400000006ff */
[C---:B------:R-:W-:Y:S02]  /*44b0*/  PRMT R13, R38.reuse, 0x7632, R13 ;  /* 0x00007632260d7816 */ /* 0x040fe4000000000d */
[----:B------:R-:W-:Y:S02]  /*44c0*/  SHF.L.U32 R85, R38, 0x10, RZ ;  /* 0x0000001026557819 */ /* 0x000fe400000006ff */
[C---:B------:R-:W-:Y:S01]  /*44d0*/  PRMT R38, R86.reuse, 0x7632, R38 ;  /* 0x0000763256267816 */ /* 0x040fe20000000026 */
[----:B------:R-:W-:Y:S01]  /*44e0*/  FFMA.FTZ R97, R37, R14, R34 ;  /* 0x0000000e25617223 */ /* 0x000fe20000010022 */
[----:B------:R-:W-:Y:S01]  /*44f0*/  SHF.L.U32 R86, R86, 0x10, RZ ;  /* 0x0000001056567819 */ /* 0x000fe200000006ff */
[----:B------:R-:W-:Y:S01]  /*4500*/  IMAD.U32 R14, R35, 0x10000, RZ ;  /* 0x00010000230e7824 */ /* 0x000fe200078e00ff */
[----:B------:R-:W-:-:S02]  /*4510*/  SHF.L.U32 R95, R13, 0x10, RZ ;  /* 0x000000100d5f7819 */ /* 0x000fc400000006ff */
[----:B------:R-:W-:Y:S01]  /*4520*/  SHF.L.U32 R38, R38, 0x10, RZ ;  /* 0x0000001026267819 */ /* 0x000fe200000006ff */
[----:B------:R-:W-:Y:S01]  /*4530*/  FFMA.FTZ R97, R86, R85, R97 ;  /* 0x0000005556617223 */ /* 0x000fe20000010061 */
[----:B------:R-:W-:Y:S01]  /*4540*/  FFMA.FTZ R88, R51, R32, R88 ;  /* 0x0000002033587223 */ /* 0x000fe20000010058 */
[----:B------:R-:W-:Y:S01]  /*4550*/  PRMT R13, R35, 0x7632, R13 ;  /* 0x00007632230d7816 */ /* 0x000fe2000000000d */
[----:B------:R-:W-:Y:S01]  /*4560*/  FFMA.FTZ R85, R51, R14, R33 ;  /* 0x0000000e33557223 */ /* 0x000fe20000010021 */
[----:B------:R-:W-:Y:S01]  /*4570*/  FFMA.FTZ R95, R38, R95, R97 ;  /* 0x0000005f265f7223 */ /* 0x000fe20000010061 */
[C---:B------:R-:W-:Y:S01]  /*4580*/  PRMT R14, R40.reuse, 0x7632, R14 ;  /* 0x00007632280e7816 */ /* 0x040fe2000000000e */
[----:B------:R-:W5:Y:S01]  /*4590*/  LDG.E.128 R32, desc[UR6][R18.64+0xd000] ;  /* 0x00d0000612207981 */ /* 0x000f62000c1e1d00 */
[----:B------:R-:W-:Y:S01]  /*45a0*/  SHF.L.U32 R97, R40, 0x10, RZ ;  /* 0x0000001028617819 */ /* 0x000fe200000006ff */
[----:B------:R-:W-:Y:S01]  /*45b0*/  IMAD.U32 R50, R87, 0x10000, RZ ;  /* 0x0001000057327824 */ /* 0x000fe200078e00ff */
[----:B------:R-:W-:-:S02]  /*45c0*/  SHF.L.U32 R51, R39, 0x10, RZ ;  /* 0x0000001027337819 */ /* 0x000fc400000006ff */
[----:B------:R-:W-:Y:S01]  /*45d0*/  SHF.L.U32 R99, R14, 0x10, RZ ;  /* 0x000000100e637819 */ /* 0x000fe200000006ff */
[----:B------:R-:W-:Y:S01]  /*45e0*/  FFMA.FTZ R97, R84, R97, R98 ;  /* 0x0000006154617223 */ /* 0x000fe20000010062 */
[----:B------:R-:W-:Y:S01]  /*45f0*/  PRMT R39, R87, 0x7632, R39 ;  /* 0x0000763257277816 */ /* 0x000fe20000000027 */
[----:B------:R-:W-:Y:S01]  /*4600*/  FFMA.FTZ R94, R50, R51, R95 ;  /* 0x00000033325e7223 */ /* 0x000fe2000001005f */
[C---:B------:R-:W-:Y:S01]  /*4610*/  PRMT R51, R41.reuse, 0x7632, R51 ;  /* 0x0000763229337816 */ /* 0x040fe20000000033 */
[----:B------:R-:W-:Y:S01]  /*4620*/  FFMA.FTZ R97, R36, R99, R97 ;  /* 0x0000006324617223 */ /* 0x000fe20000010061 */
[----:B------:R-:W-:Y:S02]  /*4630*/  SHF.L.U32 R41, R41, 0x10, RZ ;  /* 0x0000001029297819 */ /* 0x000fe400000006ff */
[----:B------:R-:W-:Y:S02]  /*4640*/  PRMT R40, R39, 0x7632, R40 ;  /* 0x0000763227287816 */ /* 0x000fe40000000028 */
[----:B------:R-:W-:Y:S01]  /*4650*/  SHF.L.U32 R98, R51, 0x10, RZ ;  /* 0x0000001033627819 */ /* 0x000fe200000006ff */
[----:B------:R-:W-:Y:S01]  /*4660*/  FFMA.FTZ R100, R48, R41, R97 ;  /* 0x0000002930647223 */ /* 0x000fe20000010061 */
[----:B------:R-:W-:-:S02]  /*4670*/  SHF.L.U32 R12, R12, 0x10, RZ ;  /* 0x000000100c0c7819 */ /* 0x000fc400000006ff */
[----:B------:R-:W-:Y:S01]  /*4680*/  SHF.L.U32 R14, R13, 0x10, RZ ;  /* 0x000000100d0e7819 */ /* 0x000fe200000006ff */
[----:B------:R-:W-:Y:S01]  /*4690*/  IMAD.U32 R40, R40, 0x10000, RZ ;  /* 0x0001000028287824 */ /* 0x000fe200078e00ff */
[----:B------:R-:W-:Y:S01]  /*46a0*/  SHF.L.U32 R39, R39, 0x10, RZ ;  /* 0x0000001027277819 */ /* 0x000fe200000006ff */
[----:B------:R-:W-:Y:S01]  /*46b0*/  FFMA.FTZ R95, R37, R98, R100 ;  /* 0x00000062255f7223 */ /* 0x000fe20000010064 */
[C---:B------:R-:W-:Y:S01]  /*46c0*/  SHF.L.U32 R41, R42.reuse, 0x10, RZ ;  /* 0x000000102a297819 */ /* 0x040fe200000006ff */
[C---:B------:R-:W-:Y:S01]  /*46d0*/  FFMA.FTZ R51, R15.reuse, R12, R88 ;  /* 0x0000000c0f337223 */ /* 0x040fe20000010058 */
[----:B------:R-:W-:Y:S01]  /*46e0*/  PRMT R42, R42, 0x7632, R42 ;  /* 0x000076322a2a7816 */ /* 0x000fe2000000002a */
[----:B------:R-:W-:Y:S01]  /*46f0*/  FFMA.FTZ R87, R15, R14, R85 ;  /* 0x0000000e0f577223 */ /* 0x000fe20000010055 */
[----:B------:R-:W-:Y:S01]  /*4700*/  FFMA.FTZ R85, R39, R40, R94 ;  /* 0x0000002827557223 */ /* 0x000fe2000001005e */
[----:B------:R-:W5:Y:S01]  /*4710*/  LDG.E.128 R12, desc[UR6][R18.64+0x10800] ;  /* 0x01080006120c7981 */ /* 0x000f62000c1e1d00 */
[----:B------:R-:W-:Y:S01]  /*4720*/  PRMT R40, R44, 0x7632, R40 ;  /* 0x000076322c287816 */ /* 0x000fe20000000028 */
        /* <DEDUP_REMOVED lines=8> */
[C---:B------:R-:W-:Y:S01]  /*47b0*/  PRMT R40, R45.reuse, 0x7632, R40 ;  /* 0x000076322d287816 */ /* 0x040fe20000000028 */
[----:B------:R-:W-:Y:S01]  /*47c0*/  FFMA.FTZ R97, R36, R99, R97 ;  /* 0x0000006324617223 */ /* 0x000fe20000010061 */
[----:B------:R-:W-:Y:S01]  /*47d0*/  SHF.L.U32 R45, R45, 0x10, RZ ;  /* 0x000000102d2d7819 */ /* 0x000fe200000006ff */
[--C-:B------:R-:W-:Y:S01]  /*47e0*/  FFMA.FTZ R94, R50, R43, R41.reuse ;  /* 0x0000002b325e7223 */ /* 0x100fe20000010029 */
[C---:B------:R-:W-:Y:S02]  /*47f0*/  PRMT R41, R8.reuse, 0x7632, R41 ;  /* 0x0000763208297816 */ /* 0x040fe40000000029 */
[----:B------:R-:W-:Y:S01]  /*4800*/  SHF.L.U32 R95, R8, 0x10, RZ ;  /* 0x00000010085f7819 */ /* 0x000fe200000006ff */
[----:B------:R-:W-:-:S02]  /*4810*/  IMAD.U32 R40, R40, 0x10000, RZ ;  /* 0x0001000028287824 */ /* 0x000fc400078e00ff */
[----:B------:R-:W-:Y:S01]  /*4820*/  FFMA.FTZ R8, R48, R45, R97 ;  /* 0x0000002d30087223 */ /* 0x000fe20000010061 */
[----:B------:R-:W-:Y:S02]  /*4830*/  SHF.L.U32 R45, R41, 0x10, RZ ;  /* 0x00000010292d7819 */ /* 0x000fe400000006ff */
[----:B------:R-:W-:Y:S01]  /*4840*/  SHF.L.U32 R41, R46, 0x10, RZ ;  /* 0x000000102e297819 */ /* 0x000fe200000006ff */
[----:B------:R-:W-:Y:S01]  /*4850*/  FFMA.FTZ R97, R84, R95, R96 ;  /* 0x0000005f54617223 */ /* 0x000fe20000010060 */
[----:B------:R-:W-:Y:S01]  /*4860*/  PRMT R46, R46, 0x7632, R46 ;  /* 0x000076322e2e7816 */ /* 0x000fe2000000002e */
[--C-:B------:R-:W-:Y:S01]  /*4870*/  FFMA.FTZ R43, R37, R40, R8.reuse ;  /* 0x00000028252b7223 */ /* 0x100fe20000010008 */
[C---:B------:R-:W-:Y:S01]  /*4880*/  SHF.L.U32 R95, R9.reuse, 0x10, RZ ;  /* 0x00000010095f7819 */ /* 0x040fe200000006ff */
[----:B------:R-:W-:Y:S01]  /*4890*/  FFMA.FTZ R97, R36, R45, R97 ;  /* 0x0000002d24617223 */ /* 0x000fe20000010061 */
[----:B------:R-:W-:Y:S01]  /*48a0*/  PRMT R8, R9, 0x7632, R8 ;  /* 0x0000763209087816 */ /* 0x000fe20000000008 */
[----:B------:R-:W-:Y:S01]  /*48b0*/  FFMA.FTZ R45, R86, R41, R43 ;  /* 0x00000029562d7223 */ /* 0x000fe2000001002b */
[----:B------:R-:W-:Y:S01]  /*48c0*/  SHF.L.U32 R9, R46, 0x10, RZ ;  /* 0x000000102e097819 */ /* 0x000fe200000006ff */
[----:B------:R-:W-:Y:S01]  /*48d0*/  FFMA.FTZ R46, R48, R95, R97 ;  /* 0x0000005f302e7223 */ /* 0x000fe20000010061 */
[----:B------:R-:W5:Y:S01]  /*48e0*/  LDG.E.128 R40, desc[UR6][R18.64+0x14000] ;  /* 0x0140000612287981 */ /* 0x000f62000c1e1d00 */
[----:B------:R-:W-:-:S02]  /*48f0*/  IMAD.U32 R8, R8, 0x10000, RZ ;  /* 0x0001000008087824 */ /* 0x000fc400078e00ff */
        /* <DEDUP_REMOVED lines=15> */
[----:B------:R-:W-:Y:S01]  /*49f0*/  IMAD.U32 R8, R47, 0x10000, RZ ;  /* 0x000100002f087824 */ /* 0x000fe200078e00ff */
[C---:B------:R-:W-:Y:S01]  /*4a00*/  SHF.L.U32 R9, R53.reuse, 0x10, RZ ;  /* 0x0000001035097819 */ /* 0x040fe200000006ff */
[----:B------:R-:W-:Y:S01]  /*4a10*/  FFMA.FTZ R89, R36, R99, R89 ;  /* 0x0000006324597223 */ /* 0x000fe20000010059 */
[----:B------:R-:W-:Y:S02]  /*4a20*/  PRMT R53, R53, 0x7632, R53 ;  /* 0x0000763235357816 */ /* 0x000fe40000000035 */
[----:B------:R-:W-:-:S02]  /*4a30*/  PRMT R52, R56, 0x7632, R52 ;  /* 0x0000763238347816 */ /* 0x000fc40000000034 */
[----:B------:R-:W-:Y:S01]  /*4a40*/  SHF.L.U32 R56, R56, 0x10, RZ ;  /* 0x0000001038387819 */ /* 0x000fe200000006ff */
[C---:B------:R-:W-:Y:S01]  /*4a50*/  FFMA.FTZ R94, R39.reuse, R44, R94 ;  /* 0x0000002c275e7223 */ /* 0x040fe2000001005e */
[----:B------:R-:W-:Y:S01]  /*4a60*/  FFMA.FTZ R95, R39, R8, R88 ;  /* 0x00000008275f7223 */ /* 0x000fe20000010058 */
[----:B------:R-:W5:Y:S01]  /*4a70*/  LDG.E.128 R44, desc[UR6][R18.64+0x17800] ;  /* 0x01780006122c7981 */ /* 0x000f62000c1e1d00 */
[----:B------:R-:W-:Y:S01]  /*4a80*/  FFMA.FTZ R10, R48, R9, R89 ;  /* 0x00000009300a7223 */ /* 0x000fe20000010059 */
[----:B------:R-:W-:Y:S01]  /*4a90*/  SHF.L.U32 R8, R53, 0x10, RZ ;  /* 0x0000001035087819 */ /* 0x000fe200000006ff */
[C---:B------:R-:W-:Y:S01]  /*4aa0*/  IMAD.U32 R9, R11.reuse, 0x10000, RZ ;  /* 0x000100000b097824 */ /* 0x040fe200078e00ff */
[----:B------:R-:W-:Y:S01]  /*4ab0*/  SHF.L.U32 R53, R52, 0x10, RZ ;  /* 0x0000001034357819 */ /* 0x000fe200000006ff */
[----:B------:R-:W-:Y:S01]  /*4ac0*/  FFMA.FTZ R89, R84, R56, R91 ;  /* 0x0000003854597223 */ /* 0x000fe2000001005b */
[----:B------:R-:W-:Y:S01]  /*4ad0*/  PRMT R52, R11, 0x7632, R52 ;  /* 0x000076320b347816 */ /* 0x000fe20000000034 */
[----:B------:R-:W-:-:S02]  /*4ae0*/  FFMA.FTZ R96, R50, R9, R97 ;  /* 0x0000000932607223 */ /* 0x000fc40000010061 */
[----:B------:R-:W-:Y:S01]  /*4af0*/  FFMA.FTZ R97, R36, R53, R89 ;  /* 0x0000003524617223 */ /* 0x000fe20000010059 */
[C---:B------:R-:W-:Y:S02]  /*4b00*/  PRMT R53, R54.reuse, 0x7632, R53 ;  /* 0x0000763236357816 */ /* 0x040fe40000000035 */
[----:B------:R-:W-:Y:S02]  /*4b10*/  SHF.L.U32 R89, R54, 0x10, RZ ;  /* 0x0000001036597819 */ /* 0x000fe400000006ff */
[----:B------:R-:W-:Y:S02]  /*4b20*/  SHF.L.U32 R52, R52, 0x10, RZ ;  /* 0x0000001034347819 */ /* 0x000fe400000006ff */
[C---:B------:R-:W-:Y:S01]  /*4b30*/  PRMT R54, R57.reuse, 0x7632, R54 ;  /* 0x0000763239367816 */ /* 0x040fe20000000036 */
[----:B------:R-:W-:Y:S02]  /*4b40*/  IMAD.U32 R57, R57, 0x10000, RZ ;  /* 0x0001000039397824 */ /* 0x000fe400078e00ff */
[----:B------:R-:W-:Y:S01]  /*4b50*/  FFMA.FTZ R91, R37, R8, R10 ;  /* 0x00000008255b7223 */ /* 0x000fe2000001000a */
[----:B------:R-:W-:Y:S01]  /*4b60*/  FFMA.FTZ R96, R39, R52, R96 ;  /* 0x0000003427607223 */ /* 0x000fe20000010060 */
[----:B------:R-:W-:Y:S01]  /*4b70*/  SHF.L.U32 R54, R54, 0x10, RZ ;  /* 0x0000001036367819 */ /* 0x000fe200000006ff */
[----:B------:R-:W-:Y:S01]  /*4b80*/  FFMA.FTZ R52, R48, R57, R97 ;  /* 0x0000003930347223 */ /* 0x000fe20000010061 */
[----:B------:R-:W-:Y:S01]  /*4b90*/  SHF.L.U32 R53, R53, 0x10, RZ ;  /* 0x0000001035357819 */ /* 0x000fe200000006ff */
[----:B------:R-:W-:Y:S01]  /*4ba0*/  FFMA.FTZ R89, R86, R89, R91 ;  /* 0x0000005956597223 */ /* 0x000fe2000001005b */
[----:B------:R-:W5:Y:S01]  /*4bb0*/  LDG.E.128 R8, desc[UR6][R18.64+0x1b000] ;  /* 0x01b0000612087981 */ /* 0x000f62000c1e1d00 */
[----:B------:R-:W-:Y:S01]  /*4bc0*/  SHF.L.U32 R57, R58, 0x10, RZ ;  /* 0x000000103a397819 */ /* 0x000fe200000006ff */
[----:B------:R-:W-:Y:S01]  /*4bd0*/  FFMA.FTZ R91, R37, R54, R52 ;  /* 0x00000036255b7223 */ /* 0x000fe20000010034 */
[----:B------:R-:W-:Y:S01]  /*4be0*/  IMAD.U32 R97, R4, 0x10000, RZ ;  /* 0x0001000004617824 */ /* 0x000fe200078e00ff */
[C---:B------:R-:W-:Y:S01]  /*4bf0*/  PRMT R4, R55.reuse, 0x7632, R4 ;  /* 0x0000763237047816 */ /* 0x040fe20000000004 */
        /* <DEDUP_REMOVED lines=9> */
[----:B------:R-:W5:Y:S01]  /*4c90*/  LDG.E.128 R52, desc[UR6][R18.64+0x1e800] ;  /* 0x01e8000612347981 */ /* 0x000f62000c1e1d00 */
[----:B------:R-:W-:Y:S01]  /*4ca0*/  SHF.L.U32 R4, R4, 0x10, RZ ;  /* 0x0000001004047819 */ /* 0x000fe200000006ff */
[----:B------:R-:W-:Y:S01]  /*4cb0*/  FFMA.FTZ R89, R36, R89, R97 ;  /* 0x0000005924597223 */ /* 0x000fe20000010061 */
[C---:B------:R-:W-:Y:S02]  /*4cc0*/  PRMT R58, R5.reuse, 0x7632, R58 ;  /* 0x00007632053a7816 */ /* 0x040fe4000000003a */
[----:B------:R-:W-:Y:S01]  /*4cd0*/  SHF.L.U32 R5, R5, 0x10, RZ ;  /* 0x0000001005057819 */ /* 0x000fe200000006ff */
[----:B------:R-:W-:Y:S01]  /*4ce0*/  FFMA.FTZ R92, R39, R4, R56 ;  /* 0x00000004275c7223 */ /* 0x000fe20000010038 */
[----:B------:R-:W-:-:S03]  /*4cf0*/  FFMA.FTZ R57, R38, R57, R91 ;  /* 0x0000003926397223 */ /* 0x000fc6000001005b */
[----:B------:R-:W-:Y:S02]  /*4d00*/  FFMA.FTZ R4, R48, R5, R89 ;  /* 0x0000000530047223 */ /* 0x000fe40000010059 */
[----:B------:R-:W5:Y:S01]  /*4d10*/  LDG.E.128 R88, desc[UR6][R18.64+0x22000] ;  /* 0x0220000612587981 */ /* 0x000f62000c1e1d00 */
[----:B------:R-:W-:Y:S01]  /*4d20*/  IMAD.U32 R58, R58, 0x10000, RZ ;  /* 0x000100003a3a7824 */ /* 0x000fe200078e00ff */
[----:B------:R-:W-:Y:S02]  /*4d30*/  SHF.L.U32 R97, R6, 0x10, RZ ;  /* 0x0000001006617819 */ /* 0x000fe400000006ff */
[C---:B------:R-:W-:Y:S01]  /*4d40*/  SHF.L.U32 R56, R60.reuse, 0x10, RZ ;  /* 0x000000103c387819 */ /* 0x040fe200000006ff */
[----:B------:R-:W-:Y:S01]  /*4d50*/  FFMA.FTZ R99, R37, R58, R4 ;  /* 0x0000003a25637223 */ /* 0x000fe20000010004 */
[C---:B------:R-:W-:Y:S02]  /*4d60*/  SHF.L.U32 R5, R59.reuse, 0x10, RZ ;  /* 0x000000103b057819 */ /* 0x040fe400000006ff */
[----:B------:R-:W-:Y:S01]  /*4d70*/  PRMT R60, R60, 0x7632, R60 ;  /* 0x000076323c3c7816 */ /* 0x000fe2000000003c */
        /* <DEDUP_REMOVED lines=8> */
[C---:B------:R-:W-:Y:S01]  /*4e00*/  PRMT R6, R61.reuse, 0x7632, R6 ;  /* 0x000076323d067816 */ /* 0x040fe20000000006 */
[----:B------:R-:W5:Y:S01]  /*4e10*/  LDG.E.128 R56, desc[UR6][R18.64+0x25800] ;  /* 0x0258000612387981 */ /* 0x000f62000c1e1d00 */
[----:B------:R-:W-:Y:S01]  /*4e20*/  SHF.L.U32 R61, R61, 0x10, RZ ;  /* 0x000000103d3d7819 */ /* 0x000fe200000006ff */
[----:B------:R-:W-:Y:S01]  /*4e30*/  IMAD.U32 R4, R4, 0x10000, RZ ;  /* 0x0001000004047824 */ /* 0x000fe200078e00ff */
[----:B------:R-:W-:Y:S01]  /*4e40*/  SHF.L.U32 R6, R6, 0x10, RZ ;  /* 0x0000001006067819 */ /* 0x000fe200000006ff */
[----:B------:R-:W-:Y:S01]  /*4e50*/  FFMA.FTZ R97, R38, R5, R97 ;  /* 0x0000000526617223 */ /* 0x000fe20000010061 */
[----:B------:R-:W-:Y:S01]  /*4e60*/  SHF.L.U32 R5, R7, 0x10, RZ ;  /* 0x0000001007057819 */ /* 0x000fe200000006ff */
[----:B------:R-:W-:Y:S01]  /*4e70*/  FFMA.FTZ R60, R48, R61, R99 ;  /* 0x0000003d303c7223 */ /* 0x000fe20000010063 */
[----:B------:R-:W-:Y:S01]  /*4e80*/  FFMA.FTZ R49, R39, R4, R98 ;  /* 0x0000000427317223 */ /* 0x000fe20000010062 */
[C---:B------:R-:W-:Y:S01]  /*4e90*/  PRMT R4, R62.reuse, 0x7632, R4 ;  /* 0x000076323e047816 */ /* 0x040fe20000000004 */
        /* <DEDUP_REMOVED lines=13> */
[C---:B------:R-:W-:Y:S01]  /*4f70*/  PRMT R61, R65.reuse, 0x7632, R61 ;  /* 0x00007632413d7816 */ /* 0x040fe2000000003d */
[----:B------:R-:W-:-:S02]  /*4f80*/  IMAD.U32 R65, R65, 0x10000, RZ ;  /* 0x0001000041417824 */ /* 0x000fc400078e00ff */
[----:B------:R-:W-:Y:S01]  /*4f90*/  FFMA.FTZ R93, R36, R97, R93 ;  /* 0x00000061245d7223 */ /* 0x000fe2000001005d */
[----:B------:R-:W-:Y:S02]  /*4fa0*/  SHF.L.U32 R4, R7, 0x10, RZ ;  /* 0x0000001007047819 */ /* 0x000fe400000006ff */
[C---:B--2---:R-:W-:Y:S02]  /*4fb0*/  SHF.L.U32 R7, R68.reuse, 0x10, RZ ;  /* 0x0000001044077819 */ /* 0x044fe400000006ff */
[----:B------:R-:W-:Y:S01]  /*4fc0*/  PRMT R68, R68, 0x7632, R68 ;  /* 0x0000763244447816 */ /* 0x000fe20000000044 */
[----:B------:R-:W-:Y:S01]  /*4fd0*/  FFMA.FTZ R64, R48, R65, R93 ;  /* 0x0000004130407223 */ /* 0x000fe2000001005d */
[----:B------:R-:W-:Y:S02]  /*4fe0*/  PRMT R63, R63, 0x7632, R63 ;  /* 0x000076323f3f7816 */ /* 0x000fe4000000003f */
[----:B------:R-:W-:Y:S01]  /*4ff0*/  SHF.L.U32 R62, R61, 0x10, RZ ;  /* 0x000000103d3e7819 */ /* 0x000fe200000006ff */
[----:B------:R-:W-:Y:S01]  /*5000*/  FFMA.FTZ R103, R84, R7, R3 ;  /* 0x0000000754677223 */ /* 0x000fe20000010003 */
[----:B------:R-:W-:Y:S01]  /*5010*/  SHF.L.U32 R65, R68, 0x10, RZ ;  /* 0x0000001044417819 */ /* 0x000fe200000006ff */
[C---:B------:R-:W-:Y:S01]  /*5020*/  IMAD.U32 R61, R66.reuse, 0x10000, RZ ;  /* 0x00010000423d7824 */ /* 0x040fe200078e00ff */
[----:B------:R-:W-:Y:S01]  /*5030*/  SHF.L.U32 R60, R63, 0x10, RZ ;  /* 0x000000103f3c7819 */ /* 0x000fe200000006ff */
[----:B------:R-:W-:Y:S01]  /*5040*/  FFMA.FTZ R63, R37, R62, R64 ;  /* 0x0000003e253f7223 */ /* 0x000fe20000010040 */
[----:B------:R-:W-:-:S02]  /*5050*/  PRMT R66, R66, 0x7632, R66 ;  /* 0x0000763242427816 */ /* 0x000fc40000000042 */
[----:B------:R-:W-:Y:S01]  /*5060*/  PRMT R64, R69, 0x7632, R64 ;  /* 0x0000763245407816 */ /* 0x000fe20000000040 */
[----:B------:R-:W-:Y:S01]  /*5070*/  FFMA.FTZ R105, R36, R65, R103 ;  /* 0x0000004124697223 */ /* 0x000fe20000010067 */
[C---:B------:R-:W-:Y:S01]  /*5080*/  FFMA.FTZ R97, R39.reuse, R4, R6 ;  /* 0x0000000427617223 */ /* 0x040fe20000010006 */
[----:B------:R-:W-:Y:S01]  /*5090*/  FFMA.FTZ R93, R39, R60, R5 ;  /* 0x0000003c275d7223 */ /* 0x000fe20000010005 */
[----:B------:R-:W-:Y:S01]  /*50a0*/  SHF.L.U32 R103, R69, 0x10, RZ ;  /* 0x0000001045677819 */ /* 0x000fe200000006ff */
[----:B------:R-:W2:Y:S01]  /*50b0*/  LDG.E.128 R4, desc[UR6][R18.64+0x29000] ;  /* 0x0290000612047981 */ /* 0x000ea2000c1e1d00 */
[C---:B------:R-:W-:Y:S01]  /*50c0*/  PRMT R3, R67.reuse, 0x7632, R3 ;  /* 0x0000763243037816 */ /* 0x040fe20000000003 */
[----:B------:R-:W-:Y:S01]  /*50d0*/  FFMA.FTZ R101, R86, R61, R63 ;  /* 0x0000003d56657223 */ /* 0x000fe2000001003f */
[----:B------:R-:W-:Y:S01]  /*50e0*/  SHF.L.U32 R99, R67, 0x10, RZ ;  /* 0x0000001043637819 */ /* 0x000fe200000006ff */
[----:B------:R-:W-:Y:S01]  /*50f0*/  IMAD.U32 R68, R64, 0x10000, RZ ;  /* 0x0001000040447824 */ /* 0x000fe200078e00ff */
[----:B------:R-:W-:Y:S01]  /*5100*/  SHF.L.U32 R69, R66, 0x10, RZ ;  /* 0x0000001042457819 */ /* 0x000fe200000006ff */
[----:B------:R-:W2:Y:S01]  /*5110*/  LDG.E.128 R60, desc[UR6][R18.64+0x3000] ;  /* 0x00300006123c7981 */ /* 0x000ea2000c1e1d00 */
[----:B------:R-:W-:-:S03]  /*5120*/  FFMA.FTZ R100, R48, R103, R105 ;  /* 0x0000006730647223 */ /* 0x000fc60000010069 */
[----:B------:R0:W2:Y:S01]  /*5130*/  LDG.E.128 R64, desc[UR6][R16.64+0x3000] ;  /* 0x0030000610407981 */ /* 0x0000a2000c1e1d00 */
[----:B------:R-:W-:Y:S01]  /*5140*/  FFMA.FTZ R69, R38, R69, R101 ;  /* 0x0000004526457223 */ /* 0x000fe20000010065 */
[C---:B------:R-:W-:Y:S01]  /*5150*/  PRMT R98, R70.reuse, 0x7632, R98 ;  /* 0x0000763246627816 */ /* 0x040fe20000000062 */
[----:B------:R-:W-:Y:S01]  /*5160*/  FFMA.FTZ R105, R37, R68, R100 ;  /* 0x0000004425697223 */ /* 0x000fe20000010064 */
[----:B------:R-:W-:Y:S02]  /*5170*/  SHF.L.U32 R101, R70, 0x10, RZ ;  /* 0x0000001046657819 */ /* 0x000fe400000006ff */
[C---:B------:R-:W-:Y:S02]  /*5180*/  PRMT R68, R72.reuse, 0x7632, R68 ;  /* 0x0000763248447816 */ /* 0x040fe40000000044 */
[----:B------:R-:W-:Y:S01]  /*5190*/  SHF.L.U32 R70, R72, 0x10, RZ ;  /* 0x0000001048467819 */ /* 0x000fe200000006ff */
[----:B------:R-:W-:Y:S01]  /*51a0*/  FFMA.FTZ R72, R50, R99, R69 ;  /* 0x0000006332487223 */ /* 0x000fe20000010045 */
[----:B------:R-:W-:-:S03]  /*51b0*/  SHF.L.U32 R69, R68, 0x10, RZ ;  /* 0x0000001044457819 */ /* 0x000fc600000006ff */
[----:B------:R-:W-:Y:S01]  /*51c0*/  FFMA.FTZ R99, R84, R70, R51 ;  /* 0x0000004654637223 */ /* 0x000fe20000010033 */
[----:B------:R-:W-:Y:S01]  /*51d0*/  SHF.L.U32 R51, R73, 0x10, RZ ;  /* 0x0000001049337819 */ /* 0x000fe200000006ff */
[----:B0-----:R-:W-:Y:S01]  /*51e0*/  IMAD.U32 R17, R71, 0x10000, RZ ;  /* 0x0001000047117824 */ /* 0x001fe200078e00ff */
[----:B------:R-:W-:Y:S01]  /*51f0*/  PRMT R73, R73, 0x7632, R73 ;  /* 0x0000763249497816 */ /* 0x000fe20000000049 */
[----:B------:R-:W-:Y:S01]  /*5200*/  FFMA.FTZ R69, R36, R69, R99 ;  /* 0x0000004524457223 */ /* 0x000fe20000010063 */
        /* <DEDUP_REMOVED lines=21> */
[----:B------:R-:W2:Y:S02]  /*5360*/  LDG.E.128 R68, desc[UR6][R18.64+0x6800] ;  /* 0x0068000612447981 */ /* 0x000ea4000c1e1d00 */
[----:B------:R-:W-:-:S02]  /*5370*/  FFMA.FTZ R73, R37, R36, R48 ;  /* 0x0000002425497223 */ /* 0x000fc40000010030 */
[----:B------:R-:W-:Y:S01]  /*5380*/  FFMA.FTZ R51, R38, R17, R51 ;  /* 0x0000001126337223 */ /* 0x000fe20000010033 */
[C---:B------:R-:W-:Y:S01]  /*5390*/  SHF.L.U32 R17, R75.reuse, 0x10, RZ ;  /* 0x000000104b117819 */ /* 0x040fe200000006ff */
[----:B------:R-:W-:Y:S01]  /*53a0*/  IMAD.U32 R37, R78, 0x10000, RZ ;  /* 0x000100004e257824 */ /* 0x000fe200078e00ff */
[----:B------:R-:W-:Y:S01]  /*53b0*/  PRMT R75, R75, 0x7632, R75 ;  /* 0x000076324b4b7816 */ /* 0x000fe2000000004b */
[----:B---3--:R-:W-:Y:S01]  /*53c0*/  IMAD.U32 R36, R80, 0x10000, RZ ;  /* 0x0001000050247824 */ /* 0x008fe200078e00ff */
[----:B------:R-:W-:Y:S02]  /*53d0*/  SHF.L.U32 R3, R3, 0x10, RZ ;  /* 0x0000001003037819 */ /* 0x000fe400000006ff */
[----:B----4-:R-:W-:Y:S01]  /*53e0*/  SHF.L.U32 R74, R20, 0x10, RZ ;  /* 0x00000010144a7819 */ /* 0x010fe200000006ff */
[----:B------:R-:W-:Y:S01]  /*53f0*/  FFMA.FTZ R51, R50, R17, R51 ;  /* 0x0000001132337223 */ /* 0x000fe20000010033 */
[----:B------:R-:W-:Y:S01]  /*5400*/  FFMA.FTZ R77, R86, R37, R73 ;  /* 0x00000025564d7223 */ /* 0x000fe20000010049 */
[----:B------:R-:W-:-:S02]  /*5410*/  SHF.L.U32 R17, R16, 0x10, RZ ;  /* 0x0000001010117819 */ /* 0x000fc400000006ff */
[----:B------:R-:W-:Y:S02]  /*5420*/  PRMT R20, R20, 0x7632, R20 ;  /* 0x0000763214147816 */ /* 0x000fe40000000014 */
[----:B------:R-:W-:Y:S01]  /*5430*/  PRMT R37, R80, 0x7632, R37 ;  /* 0x0000763250257816 */ /* 0x000fe20000000025 */
[----:B------:R-:W-:Y:S01]  /*5440*/  FFMA.FTZ R16, R39, R3, R72 ;  /* 0x0000000327107223 */ /* 0x000fe20000010048 */
[----:B------:R-:W-:Y:S01]  /*5450*/  SHF.L.U32 R48, R75, 0x10, RZ ;  /* 0x000000104b307819 */ /* 0x000fe200000006ff */
[----:B------:R-:W-:Y:S01]  /*5460*/  FFMA.FTZ R84, R36, R74, R85 ;  /* 0x0000004a24547223 */ /* 0x000fe20000010055 */
[----:B------:R-:W-:Y:S01]  /*5470*/  PRMT R78, R78, 0x7632, R78 ;  /* 0x000076324e4e7816 */ /* 0x000fe2000000004e */
[----:B------:R-:W3:Y:S01]  /*5480*/  LDG.E.128 R72, desc[UR6][R18.64+0xa000] ;  /* 0x00a0000612487981 */ /* 0x000ee2000c1e1d00 */
[----:B------:R-:W-:Y:S01]  /*5490*/  SHF.L.U32 R20, R20, 0x10, RZ ;  /* 0x0000001014147819 */ /* 0x000fe200000006ff */
[----:B------:R-:W-:Y:S01]  /*54a0*/  FFMA.FTZ R3, R39, R17, R98 ;  /* 0x0000001127037223 */ /* 0x000fe20000010062 */
[----:B------:R-:W-:Y:S01]  /*54b0*/  SHF.L.U32 R37, R37, 0x10, RZ ;  /* 0x0000001025257819 */ /* 0x000fe200000006ff */
[----:B------:R-:W-:Y:S01]  /*54c0*/  FFMA.FTZ R17, R39, R48, R51 ;  /* 0x0000003027117223 */ /* 0x000fe20000010033 */
[----:B------:R-:W-:-:S02]  /*54d0*/  SHF.L.U32 R51, R78, 0x10, RZ ;  /* 0x000000104e337819 */ /* 0x000fc400000006ff */
[----:B------:R-:W-:Y:S01]  /*54e0*/  SHF.L.U32 R78, R21, 0x10, RZ ;  /* 0x00000010154e7819 */ /* 0x000fe200000006ff */
        /* <DEDUP_REMOVED lines=8> */
[----:B------:R-:W-:Y:S01]  /*5570*/  IMAD.U32 R38, R82, 0x10000, RZ ;  /* 0x0001000052267824 */ /* 0x000fe200078e00ff */
[----:B------:R-:W-:-:S02]  /*5580*/  SHF.L.U32 R21, R79, 0x10, RZ ;  /* 0x000000104f157819 */ /* 0x000fc400000006ff */
[----:B------:R-:W-:Y:S01]  /*5590*/  SHF.L.U32 R99, R22, 0x10, RZ ;  /* 0x0000001016637819 */ /* 0x000fe200000006ff */
[----:B------:R-:W-:Y:S02]  /*55a0*/  FFMA.FTZ R77, R48, R77, R85 ;  /* 0x0000004d304d7223 */ /* 0x000fe40000010055 */
[----:B------:R-:W4:Y:S01]  /*55b0*/  LDG.E.128 R84, desc[UR6][R18.64+0xd800] ;  /* 0x00d8000612547981 */ /* 0x000f22000c1e1d00 */
[----:B------:R-:W-:Y:S01]  /*55c0*/  FFMA.FTZ R76, R50, R21, R51 ;  /* 0x00000015324c7223 */ /* 0x000fe20000010033 */
[----:B------:R-:W-:Y:S01]  /*55d0*/  FFMA.FTZ R77, R38, R99, R77 ;  /* 0x00000063264d7223 */ /* 0x000fe2000001004d */
[----:B------:R-:W-:Y:S02]  /*55e0*/  PRMT R20, R24, 0x7632, R20 ;  /* 0x0000763218147816 */ /* 0x000fe40000000014 */
[----:B------:R-:W-:Y:S02]  /*55f0*/  PRMT R22, R22, 0x7632, R22 ;  /* 0x0000763216167816 */ /* 0x000fe40000000016 */
[----:B------:R-:W-:-:S02]  /*5600*/  PRMT R50, R82, 0x7632, R50 ;  /* 0x0000763252327816 */ /* 0x000fc40000000032 */
[----:B------:R-:W-:Y:S01]  /*5610*/  SHF.L.U32 R99, R24, 0x10, RZ ;  /* 0x0000001018637819 */ /* 0x000fe200000006ff */
[----:B------:R-:W-:Y:S01]  /*5620*/  IMAD.U32 R20, R20, 0x10000, RZ ;  /* 0x0001000014147824 */ /* 0x000fe200078e00ff */
[----:B------:R-:W-:Y:S02]  /*5630*/  SHF.L.U32 R21, R22, 0x10, RZ ;  /* 0x0000001016157819 */ /* 0x000fe400000006ff */
[----:B------:R-:W-:Y:S01]  /*5640*/  SHF.L.U32 R50, R50, 0x10, RZ ;  /* 0x0000001032327819 */ /* 0x000fe200000006ff */
[----:B------:R-:W-:Y:S01]  /*5650*/  FFMA.FTZ R94, R36, R99, R94 ;  /* 0x00000063245e7223 */ /* 0x000fe2000001005e */
[----:B------:R-:W-:Y:S02]  /*5660*/  SHF.L.U32 R80, R25, 0x10, RZ ;  /* 0x0000001019507819 */ /* 0x000fe400000006ff */
[----:B------:R-:W-:Y:S01]  /*5670*/  SHF.L.U32 R24, R23, 0x10, RZ ;  /* 0x0000001017187819 */ /* 0x000fe200000006ff */
[----:B------:R-:W-:Y:S01]  /*5680*/  FFMA.FTZ R78, R50, R21, R77 ;  /* 0x00000015324e7223 */ /* 0x000fe2000001004d */
[----:B------:R-:W-:Y:S01]  /*5690*/  FFMA.FTZ R94, R37, R20, R94 ;  /* 0x00000014255e7223 */ /* 0x000fe2000001005e */
[----:B------:R-:W-:-:S02]  /*56a0*/  PRMT R25, R23, 0x7632, R25 ;  /* 0x0000763217197816 */ /* 0x000fc40000000019 */
[----:B------:R-:W4:Y:S01]  /*56b0*/  LDG.E.128 R20, desc[UR6][R18.64+0x11000] ;  /* 0x0110000612147981 */ /* 0x000f22000c1e1d00 */
[C---:B------:R-:W-:Y:S02]  /*56c0*/  PRMT R51, R83.reuse, 0x7632, R51 ;  /* 0x0000763253337816 */ /* 0x040fe40000000033 */
[----:B------:R-:W-:Y:S01]  /*56d0*/  SHF.L.U32 R83, R83, 0x10, RZ ;  /* 0x0000001053537819 */ /* 0x000fe200000006ff */
[----:B------:R-:W-:Y:S01]  /*56e0*/  FFMA.FTZ R99, R81, R80, R94 ;  /* 0x0000005051637223 */ /* 0x000fe2000001005e */
[----:B------:R-:W-:Y:S02]  /*56f0*/  PRMT R79, R79, 0x7632, R79 ;  /* 0x000076324f4f7816 */ /* 0x000fe4000000004f */
[----:B------:R-:W-:Y:S01]  /*5700*/  PRMT R77, R25, 0x7632, R77 ;  /* 0x00007632194d7816 */ /* 0x000fe2000000004d */
[----:B------:R-:W-:Y:S01]  /*5710*/  FFMA.FTZ R78, R83, R24, R78 ;  /* 0x00000018534e7223 */ /* 0x000fe2000001004e */
[C---:B-----5:R-:W-:Y:S02]  /*5720*/  PRMT R80, R28.reuse, 0x7632, R80 ;  /* 0x000076321c507816 */ /* 0x060fe40000000050 */
[----:B------:R-:W-:-:S02]  /*5730*/  SHF.L.U32 R82, R28, 0x10, RZ ;  /* 0x000000101c527819 */ /* 0x000fc400000006ff */
[----:B------:R-:W-:Y:S01]  /*5740*/  SHF.L.U32 R24, R79, 0x10, RZ ;  /* 0x000000104f187819 */ /* 0x000fe200000006ff */
[----:B------:R-:W-:Y:S01]  /*5750*/  IMAD.U32 R28, R25, 0x10000, RZ ;  /* 0x00010000191c7824 */ /* 0x000fe200078e00ff */
        /* <DEDUP_REMOVED lines=11> */
[----:B------:R-:W-:Y:S02]  /*5810*/  PRMT R78, R29, 0x7632, R78 ;  /* 0x000076321d4e7816 */ /* 0x000fe4000000004e */
[C---:B------:R-:W-:Y:S01]  /*5820*/  PRMT R76, R27.reuse, 0x7632, R76 ;  /* 0x000076321b4c7816 */ /* 0x040fe2000000004c */
[----:B------:R-:W-:Y:S01]  /*5830*/  FFMA.FTZ R77, R38, R25, R77 ;  /* 0x00000019264d7223 */ /* 0x000fe2000001004d */
[----:B------:R-:W-:Y:S01]  /*5840*/  SHF.L.U32 R28, R27, 0x10, RZ ;  /* 0x000000101b1c7819 */ /* 0x000fe200000006ff */
[----:B------:R-:W-:Y:S01]  /*5850*/  FFMA.FTZ R99, R81, R24, R80 ;  /* 0x0000001851637223 */ /* 0x000fe20000010050 */
[----:B------:R-:W-:Y:S02]  /*5860*/  SHF.L.U32 R29, R26, 0x10, RZ ;  /* 0x000000101a1d7819 */ /* 0x000fe400000006ff */
[----:B------:R-:W-:Y:S01]  /*5870*/  SHF.L.U32 R79, R78, 0x10, RZ ;  /* 0x000000104e4f7819 */ /* 0x000fe200000006ff */
[----:B------:R-:W5:Y:S01]  /*5880*/  LDG.E.128 R24, desc[UR6][R18.64+0x14800] ;  /* 0x0148000612187981 */ /* 0x000f62000c1e1d00 */
[----:B------:R-:W-:-:S02]  /*5890*/  PRMT R78, R32, 0x7632, R78 ;  /* 0x00007632204e7816 */ /* 0x000fc4000000004e */
[----:B------:R-:W-:Y:S02]  /*58a0*/  SHF.L.U32 R101, R32, 0x10, RZ ;  /* 0x0000001020657819 */ /* 0x000fe400000006ff */
[----:B------:R-:W-:Y:S01]  /*58b0*/  SHF.L.U32 R78, R78, 0x10, RZ ;  /* 0x000000104e4e7819 */ /* 0x000fe200000006ff */
[----:B------:R-:W-:Y:S02]  /*58c0*/  FFMA.FTZ R32, R50, R29, R77 ;  /* 0x0000001d32207223 */ /* 0x000fe4000001004d */
[----:B------:R-:W-:Y:S01]  /*58d0*/  FFMA.FTZ R96, R36, R101, R96 ;  /* 0x0000006524607223 */ /* 0x000fe20000010060 */
[----:B------:R-:W-:Y:S02]  /*58e0*/  IMAD.U32 R29, R30, 0x10000, RZ ;  /* 0x000100001e1d7824 */ /* 0x000fe400078e00ff */
[----:B------:R-:W-:Y:S01]  /*58f0*/  FFMA.FTZ R79, R48, R79, R99 ;  /* 0x0000004f304f7223 */ /* 0x000fe20000010063 */
[----:B------:R-:W-:Y:S01]  /*5900*/  PRMT R30, R30, 0x7632, R30 ;  /* 0x000076321e1e7816 */ /* 0x000fe2000000001e */
[----:B------:R-:W-:Y:S01]  /*5910*/  FFMA.FTZ R96, R37, R78, R96 ;  /* 0x0000004e25607223 */ /* 0x000fe20000010060 */
[C---:B------:R-:W-:Y:S01]  /*5920*/  PRMT R77, R33.reuse, 0x7632, R77 ;  /* 0x00007632214d7816 */ /* 0x040fe2000000004d */
        /* <DEDUP_REMOVED lines=10> */
[C---:B------:R-:W-:Y:S02]  /*59d0*/  PRMT R29, R34.reuse, 0x7632, R29 ;  /* 0x00007632221d7816 */ /* 0x040fe4000000001d */
[----:B------:R-:W-:-:S02]  /*59e0*/  SHF.L.U32 R31, R34, 0x10, RZ ;  /* 0x00000010221f7819 */ /* 0x000fc400000006ff */
[C---:B------:R-:W-:Y:S02]  /*59f0*/  PRMT R34, R12.reuse, 0x7632, R34 ;  /* 0x000076320c227816 */ /* 0x040fe40000000022 */
        /* <DEDUP_REMOVED lines=8> */
[----:B------:R-:W-:-:S02]  /*5a80*/  IMAD.U32 R12, R35, 0x10000, RZ ;  /* 0x00010000230c7824 */ /* 0x000fc400078e00ff */
[----:B------:R-:W-:Y:S01]  /*5a90*/  FFMA.FTZ R92, R37, R34, R92 ;  /* 0x00000022255c7223 */ /* 0x000fe2000001005c */
[----:B------:R-:W-:Y:S01]  /*5aa0*/  PRMT R34, R13, 0x7632, R34 ;  /* 0x000076320d227816 */ /* 0x000fe20000000022 */
[----:B------:R-:W-:Y:S02]  /*5ab0*/  FFMA.FTZ R13, R83, R12, R28 ;  /* 0x0000000c530d7223 */ /* 0x000fe4000001001c */
[----:B------:R-:W-:Y:S02]  /*5ac0*/  FFMA.FTZ R99, R81, R30, R92 ;  /* 0x0000001e51637223 */ /* 0x000fe4000001005c */
[----:B------:R-:W5:Y:S01]  /*5ad0*/  LDG.E.128 R28, desc[UR6][R18.64+0x18000] ;  /* 0x01800006121c7981 */ /* 0x000f62000c1e1d00 */
[----:B------:R-:W-:Y:S02]  /*5ae0*/  SHF.L.U32 R79, R34, 0x10, RZ ;  /* 0x00000010224f7819 */ /* 0x000fe400000006ff */
[----:B------:R-:W-:Y:S02]  /*5af0*/  PRMT R35, R35, 0x7632, R35 ;  /* 0x0000763223237816 */ /* 0x000fe40000000023 */
[----:B------:R-:W-:-:S02]  /*5b00*/  SHF.L.U32 R76, R76, 0x10, RZ ;  /* 0x000000104c4c7819 */ /* 0x000fc400000006ff */
[----:B------:R-:W-:Y:S01]  /*5b10*/  SHF.L.U32 R82, R33, 0x10, RZ ;  /* 0x0000001021527819 */ /* 0x000fe200000006ff */
[----:B------:R-:W-:Y:S01]  /*5b20*/  FFMA.FTZ R79, R48, R79, R99 ;  /* 0x0000004f304f7223 */ /* 0x000fe20000010063 */
[C---:B------:R-:W-:Y:S01]  /*5b30*/  SHF.L.U32 R33, R14.reuse, 0x10, RZ ;  /* 0x000000100e217819 */ /* 0x040fe200000006ff */
[----:B------:R-:W-:Y:S02]  /*5b40*/  IMAD.U32 R80, R35, 0x10000, RZ ;  /* 0x0001000023507824 */ /* 0x000fe400078e00ff */
[C---:B------:R-:W-:Y:S01]  /*5b50*/  FFMA.FTZ R92, R51.reuse, R76, R32 ;  /* 0x0000004c335c7223 */ /* 0x040fe20000010020 */
[----:B------:R-:W-:Y:S02]  /*5b60*/  PRMT R14, R14, 0x7632, R14 ;  /* 0x000076320e0e7816 */ /* 0x000fe4000000000e */
[----:B------:R-:W-:Y:S01]  /*5b70*/  PRMT R76, R40, 0x7632, R76 ;  /* 0x00007632284c7816 */ /* 0x000fe2000000004c */
[----:B------:R-:W-:Y:S01]  /*5b80*/  FFMA.FTZ R79, R38, R33, R79 ;  /* 0x00000021264f7223 */ /* 0x000fe2000001004f */
[----:B------:R-:W-:Y:S01]  /*5b90*/  SHF.L.U32 R40, R40, 0x10, RZ ;  /* 0x0000001028287819 */ /* 0x000fe200000006ff */
[----:B------:R-:W5:Y:S01]  /*5ba0*/  LDG.E.128 R32, desc[UR6][R18.64+0x1b800] ;  /* 0x01b8000612207981 */ /* 0x000f62000c1e1d00 */
[----:B------:R-:W-:Y:S01]  /*5bb0*/  FFMA.FTZ R80, R51, R80, R13 ;  /* 0x0000005033507223 */ /* 0x000fe2000001000d */
[----:B------:R-:W-:Y:S01]  /*5bc0*/  SHF.L.U32 R13, R14, 0x10, RZ ;  /* 0x000000100e0d7819 */ /* 0x000fe200000006ff */
        /* <DEDUP_REMOVED lines=24> */
[----:B------:R-:W-:Y:S01]  /*5d50*/  PRMT R76, R45, 0x7632, R76 ;  /* 0x000076322d4c7816 */ /* 0x000fe2000000004c */
[--C-:B------:R-:W-:Y:S01]  /*5d60*/  FFMA.FTZ R94, R37, R40, R44.reuse ;  /* 0x00000028255e7223 */ /* 0x100fe2000001002c */
[----:B------:R-:W-:Y:S01]  /*5d70*/  SHF.L.U32 R78, R45, 0x10, RZ ;  /* 0x000000102d4e7819 */ /* 0x000fe200000006ff */
[----:B------:R-:W-:Y:S01]  /*5d80*/  FFMA.FTZ R42, R50, R41, R77 ;  /* 0x00000029322a7223 */ /* 0x000fe2000001004d */
[C---:B------:R-:W-:Y:S01]  /*5d90*/  PRMT R44, R43.reuse, 0x7632, R44 ;  /* 0x000076322b2c7816 */ /* 0x040fe2000000002c */
[----:B------:R-:W-:Y:S01]  /*5da0*/  IMAD.U32 R41, R76, 0x10000, RZ ;  /* 0x000100004c297824 */ /* 0x000fe200078e00ff */
[----:B------:R-:W-:Y:S01]  /*5db0*/  SHF.L.U32 R40, R43, 0x10, RZ ;  /* 0x000000102b287819 */ /* 0x000fe200000006ff */
[----:B------:R-:W-:Y:S01]  /*5dc0*/  FFMA.FTZ R43, R81, R78, R94 ;  /* 0x0000004e512b7223 */ /* 0x000fe2000001005e */
[C---:B------:R-:W-:Y:S02]  /*5dd0*/  PRMT R78, R8.reuse, 0x7632, R78 ;  /* 0x00007632084e7816 */ /* 0x040fe4000000004e */
[----:B------:R-:W-:Y:S01]  /*5de0*/  SHF.L.U32 R8, R8, 0x10, RZ ;  /* 0x0000001008087819 */ /* 0x000fe200000006ff */
[----:B------:R-:W-:Y:S01]  /*5df0*/  FFMA.FTZ R76, R83, R40, R42 ;  /* 0x00000028534c7223 */ /* 0x000fe2000001002a */
[----:B------:R-:W-:Y:S01]  /*5e00*/  SHF.L.U32 R45, R46, 0x10, RZ ;  /* 0x000000102e2d7819 */ /* 0x000fe200000006ff */
[----:B------:R-:W-:Y:S01]  /*5e10*/  FFMA.FTZ R77, R48, R41, R43 ;  /* 0x00000029304d7223 */ /* 0x000fe2000001002b */
[----:B------:R-:W-:Y:S01]  /*5e20*/  PRMT R46, R46, 0x7632, R46 ;  /* 0x000076322e2e7816 */ /* 0x000fe2000000002e */
[----:B------:R-:W5:Y:S01]  /*5e30*/  LDG.E.128 R40, desc[UR6][R18.64+0x22800] ;  /* 0x0228000612287981 */ /* 0x000f62000c1e1d00 */
[----:B------:R-:W-:Y:S01]  /*5e40*/  SHF.L.U32 R78, R78, 0x10, RZ ;  /* 0x000000104e4e7819 */ /* 0x000fe200000006ff */
[----:B------:R-:W-:Y:S01]  /*5e50*/  FFMA.FTZ R8, R36, R8, R93 ;  /* 0x0000000824087223 */ /* 0x000fe2000001005d */
[----:B------:R-:W-:Y:S01]  /*5e60*/  FFMA.FTZ R77, R38, R45, R77 ;  /* 0x0000002d264d7223 */ /* 0x000fe2000001004d */
[----:B------:R-:W-:-:S02]  /*5e70*/  SHF.L.U32 R45, R46, 0x10, RZ ;  /* 0x000000102e2d7819 */ /* 0x000fc400000006ff */
[----:B------:R-:W-:Y:S01]  /*5e80*/  FFMA.FTZ R94, R37, R78, R8 ;  /* 0x0000004e255e7223 */ /* 0x000fe20000010008 */
[----:B------:R-:W-:Y:S01]  /*5e90*/  SHF.L.U32 R8, R44, 0x10, RZ ;  /* 0x000000102c087819 */ /* 0x000fe200000006ff */
[C---:B------:R-:W-:Y:S01]  /*5ea0*/  IMAD.U32 R46, R9.reuse, 0x10000, RZ ;  /* 0x00010000092e7824 */ /* 0x040fe200078e00ff */
[----:B------:R-:W-:Y:S01]  /*5eb0*/  PRMT R79, R9, 0x7632, R79 ;  /* 0x00007632094f7816 */ /* 0x000fe2000000004f */
[----:B------:R-:W-:Y:S01]  /*5ec0*/  FFMA.FTZ R78, R50, R45, R77 ;  /* 0x0000002d324e7223 */ /* 0x000fe2000001004d */
[C---:B------:R-:W-:Y:S02]  /*5ed0*/  SHF.L.U32 R44, R47.reuse, 0x10, RZ ;  /* 0x000000102f2c7819 */ /* 0x040fe400000006ff */
[----:B------:R-:W-:Y:S01]  /*5ee0*/  PRMT R9, R47, 0x7632, R9 ;  /* 0x000076322f097816 */ /* 0x000fe20000000009 */
[----:B------:R-:W-:Y:S01]  /*5ef0*/  FFMA.FTZ R45, R81, R46, R94 ;  /* 0x0000002e512d7223 */ /* 0x000fe2000001005e */
[----:B------:R-:W-:Y:S01]  /*5f00*/  SHF.L.U32 R79, R79, 0x10, RZ ;  /* 0x000000104f4f7819 */ /* 0x000fe200000006ff */
[----:B------:R-:W-:Y:S01]  /*5f10*/  FFMA.FTZ R44, R83, R44, R78 ;  /* 0x0000002c532c7223 */ /* 0x000fe2000001004e */
[----:B------:R-:W-:Y:S01]  /*5f20*/  SHF.L.U32 R46, R9, 0x10, RZ ;  /* 0x00000010092e7819 */ /* 0x000fe200000006ff */
[C---:B------:R-:W-:Y:S01]  /*5f30*/  FFMA.FTZ R8, R51.reuse, R8, R76 ;  /* 0x0000000833087223 */ /* 0x040fe2000001004c */
[----:B------:R-:W-:Y:S01]  /*5f40*/  SHF.L.U32 R93, R52, 0x10, RZ ;  /* 0x00000010345d7819 */ /* 0x000fe200000006ff */
[----:B------:R-:W-:Y:S01]  /*5f50*/  FFMA.FTZ R79, R48, R79, R45 ;  /* 0x0000004f304f7223 */ /* 0x000fe2000001002d */
[----:B------:R-:W-:Y:S01]  /*5f60*/  IMAD.U32 R77, R10, 0x10000, RZ ;  /* 0x000100000a4d7824 */ /* 0x000fe200078e00ff */
[----:B------:R-:W-:Y:S01]  /*5f70*/  PRMT R52, R52, 0x7632, R52 ;  /* 0x0000763234347816 */ /* 0x000fe20000000034 */
[----:B------:R-:W-:Y:S01]  /*5f80*/  FFMA.FTZ R9, R51, R46, R44 ;  /* 0x0000002e33097223 */ /* 0x000fe2000001002c */
[----:B------:R-:W-:Y:S01]  /*5f90*/  PRMT R76, R88, 0x7632, R76 ;  /* 0x00007632584c7816 */ /* 0x000fe2000000004c */
[----:B------:R-:W5:Y:S01]  /*5fa0*/  LDG.E.128 R44, desc[UR6][R18.64+0x26000] ;  /* 0x02600006122c7981 */ /* 0x000f62000c1e1d00 */
[----:B------:R-:W-:-:S02]  /*5fb0*/  PRMT R10, R10, 0x7632, R10 ;  /* 0x000076320a0a7816 */ /* 0x000fc4000000000a */
[----:B------:R-:W-:Y:S01]  /*5fc0*/  SHF.L.U32 R88, R88, 0x10, RZ ;  /* 0x0000001058587819 */ /* 0x000fe200000006ff */
[----:B------:R-:W-:Y:S01]  /*5fd0*/  FFMA.FTZ R79, R38, R77, R79 ;  /* 0x0000004d264f7223 */ /* 0x000fe2000001004f */
[----:B------:R-:W-:Y:S01]  /*5fe0*/  SHF.L.U32 R52, R52, 0x10, RZ ;  /* 0x0000001034347819 */ /* 0x000fe200000006ff */
[----:B------:R-:W-:Y:S01]  /*5ff0*/  FFMA.FTZ R16, R36, R93, R16 ;  /* 0x0000005d24107223 */ /* 0x000fe20000010010 */
[----:B------:R-:W-:Y:S01]  /*6000*/  SHF.L.U32 R77, R10, 0x10, RZ ;  /* 0x000000100a4d7819 */ /* 0x000fe200000006ff */
[----:B------:R-:W-:Y:S01]  /*6010*/  FFMA.FTZ R88, R36, R88, R3 ;  /* 0x0000005824587223 */ /* 0x000fe20000010003 */
[----:B------:R-:W-:Y:S01]  /*6020*/  SHF.L.U32 R76, R76, 0x10, RZ ;  /* 0x000000104c4c7819 */ /* 0x000fe200000006ff */
[C---:B------:R-:W-:Y:S02]  /*6030*/  FFMA.FTZ R52, R37.reuse, R52, R16 ;  /* 0x0000003425347223 */ /* 0x040fe40000010010 */
[----:B------:R-:W-:Y:S02]  /*6040*/  FFMA.FTZ R16, R50, R77, R79 ;  /* 0x0000004d32107223 */ /* 0x000fe4000001004f */
[----:B------:R-:W-:-:S02]  /*6050*/  FFMA.FTZ R88, R37, R76, R88 ;  /* 0x0000004c25587223 */ /* 0x000fc40000010058 */
[----:B------:R0:W5:Y:S01]  /*6060*/  LDG.E.128 R76, desc[UR6][R18.64+0x29800] ;  /* 0x02980006124c7981 */ /* 0x000162000c1e1d00 */
[C---:B------:R-:W-:Y:S01]  /*6070*/  IMAD.U32 R10, R53.reuse, 0x10000, RZ ;  /* 0x00010000350a7824 */ /* 0x040fe200078e00ff */
[----:B------:R-:W-:Y:S01]  /*6080*/  PRMT R53, R53, 0x7632, R53 ;  /* 0x0000763235357816 */ /* 0x000fe20000000035 */
[----:B------:R-:W-:Y:S02]  /*6090*/  IMAD.U32 R94, R56, 0x10000, RZ ;  /* 0x00010000385e7824 */ /* 0x000fe400078e00ff */
[----:B------:R-:W-:Y:S01]  /*60a0*/  FFMA.FTZ R3, R81, R10, R52 ;  /* 0x0000000a51037223 */ /* 0x000fe20000010034 */
[----:B------:R-:W-:Y:S02]  /*60b0*/  SHF.L.U32 R53, R53, 0x10, RZ ;  /* 0x0000001035357819 */ /* 0x000fe400000006ff */
[C---:B------:R-:W-:Y:S02]  /*60c0*/  SHF.L.U32 R52, R89.reuse, 0x10, RZ ;  /* 0x0000001059347819 */ /* 0x040fe400000006ff */
[----:B------:R-:W-:-:S02]  /*60d0*/  PRMT R89, R89, 0x7632, R89 ;  /* 0x0000763259597816 */ /* 0x000fc40000000059 */
[----:B------:R-:W-:Y:S01]  /*60e0*/  PRMT R56, R56, 0x7632, R56 ;  /* 0x0000763238387816 */ /* 0x000fe20000000038 */
[----:B------:R-:W-:Y:S01]  /*60f0*/  FFMA.FTZ R94, R36, R94, R17 ;  /* 0x0000005e245e7223 */ /* 0x000fe20000010011 */
[----:B------:R-:W-:Y:S01]  /*6100*/  SHF.L.U32 R10, R11, 0x10, RZ ;  /* 0x000000100b0a7819 */ /* 0x000fe200000006ff */
[--C-:B------:R-:W-:Y:S01]  /*6110*/  FFMA.FTZ R53, R48, R53, R3.reuse ;  /* 0x0000003530357223 */ /* 0x100fe20000010003 */
[----:B------:R-:W-:Y:S01]  /*6120*/  SHF.L.U32 R17, R54, 0x10, RZ ;  /* 0x0000001036117819 */ /* 0x000fe200000006ff */
[----:B------:R-:W-:Y:S01]  /*6130*/  FFMA.FTZ R93, R81, R52, R88 ;  /* 0x00000034515d7223 */ /* 0x000fe20000010058 */
[----:B------:R-:W-:Y:S02]  /*6140*/  SHF.L.U32 R89, R89, 0x10, RZ ;  /* 0x0000001059597819 */ /* 0x000fe400000006ff */
[----:B------:R-:W-:Y:S02]  /*6150*/  SHF.L.U32 R56, R56, 0x10, RZ ;  /* 0x0000001038387819 */ /* 0x000fe400000006ff */
[----:B------:R-:W-:Y:S01]  /*6160*/  PRMT R3, R54, 0x7632, R3 ;  /* 0x0000763236037816 */ /* 0x000fe20000000003 */
[--C-:B------:R-:W-:Y:S01]  /*6170*/  FFMA.FTZ R10, R83, R10, R16.reuse ;  /* 0x0000000a530a7223 */ /* 0x100fe20000010010 */
[----:B------:R-:W-:Y:S01]  /*6180*/  FFMA.FTZ R17, R38, R17, R53 ;  /* 0x0000001126117223 */ /* 0x000fe20000010035 */
[----:B0-----:R-:W-:Y:S01]  /*6190*/  PRMT R19, R90, 0x7632, R19 ;  /* 0x000076325a137816 */ /* 0x001fe20000000013 */
[----:B------:R-:W-:Y:S01]  /*61a0*/  FFMA.FTZ R89, R48, R89, R93 ;  /* 0x0000005930597223 */ /* 0x000fe2000001005d */
[----:B------:R-:W-:Y:S01]  /*61b0*/  PRMT R16, R55, 0x7632, R16 ;  /* 0x0000763237107816 */ /* 0x000fe20000000010 */
[----:B------:R-:W-:Y:S01]  /*61c0*/  FFMA.FTZ R94, R37, R56, R94 ;  /* 0x00000038255e7223 */ /* 0x000fe2000001005e */
[----:B------:R-:W-:Y:S01]  /*61d0*/  SHF.L.U32 R18, R55, 0x10, RZ ;  /* 0x0000001037127819 */ /* 0x000fe200000006ff */
[----:B------:R-:W-:Y:S01]  /*61e0*/  IMAD.U32 R53, R90, 0x10000, RZ ;  /* 0x000100005a357824 */ /* 0x000fe200078e00ff */
[----:B------:R-:W-:-:S02]  /*61f0*/  SHF.L.U32 R3, R3, 0x10, RZ ;  /* 0x0000001003037819 */ /* 0x000fc400000006ff */
[C---:B------:R-:W-:Y:S02]  /*6200*/  PRMT R55, R57.reuse, 0x7632, R55 ;  /* 0x0000763239377816 */ /* 0x040fe40000000037 */
[----:B------:R-:W-:Y:S01]  /*6210*/  SHF.L.U32 R56, R57, 0x10, RZ ;  /* 0x0000001039387819 */ /* 0x000fe200000006ff */
[----:B------:R-:W-:Y:S01]  /*6220*/  FFMA.FTZ R54, R38, R53, R89 ;  /* 0x0000003526367223 */ /* 0x000fe20000010059 */
[----:B------:R-:W-:Y:S01]  /*6230*/  SHF.L.U32 R19, R19, 0x10, RZ ;  /* 0x0000001013137819 */ /* 0x000fe200000006ff */
[C---:B------:R-:W-:Y:S01]  /*6240*/  FFMA.FTZ R52, R50.reuse, R3, R17 ;  /* 0x0000000332347223 */ /* 0x040fe20000010011 */
[----:B------:R-:W-:Y:S01]  /*6250*/  SHF.L.U32 R55, R55, 0x10, RZ ;  /* 0x0000001037377819 */ /* 0x000fe200000006ff */
[----:B------:R-:W-:Y:S01]  /*6260*/  FFMA.FTZ R3, R81, R56, R94 ;  /* 0x0000003851037223 */ /* 0x000fe2000001005e */
[----:B------:R-:W-:Y:S01]  /*6270*/  PRMT R11, R11, 0x7632, R11 ;  /* 0x000076320b0b7816 */ /* 0x000fe2000000000b */
[----:B------:R-:W-:Y:S01]  /*6280*/  FFMA.FTZ R19, R50, R19, R54 ;  /* 0x0000001332137223 */ /* 0x000fe20000010036 */
[C---:B------:R-:W-:Y:S01]  /*6290*/  IMAD.U32 R54, R91.reuse, 0x10000, RZ ;  /* 0x000100005b367824 */ /* 0x040fe200078e00ff */
        /* <DEDUP_REMOVED lines=9> */
[----:B------:R-:W-:Y:S01]  /*6330*/  SHF.L.U32 R18, R91, 0x10, RZ ;  /* 0x000000105b127819 */ /* 0x000fe200000006ff */
[----:B------:R-:W-:Y:S01]  /*6340*/  IMAD.U32 R17, R58, 0x10000, RZ ;  /* 0x000100003a117824 */ /* 0x000fe200078e00ff */
[----:B--2---:R-:W-:Y:S01]  /*6350*/  SHF.L.U32 R52, R4, 0x10, RZ ;  /* 0x0000001004347819 */ /* 0x004fe200000006ff */
[C---:B------:R-:W-:Y:S01]  /*6360*/  FFMA.FTZ R10, R51.reuse, R11, R10 ;  /* 0x0000000b330a7223 */ /* 0x040fe2000001000a */
[C---:B------:R-:W-:Y:S01]  /*6370*/  FFMA.FTZ R3, R51.reuse, R16, R3 ;  /* 0x0000001033037223 */ /* 0x040fe20000010003 */
[----:B------:R-:W-:Y:S01]  /*6380*/  FFMA.FTZ R11, R51, R18, R19 ;  /* 0x00000012330b7223 */ /* 0x000fe20000010013 */
[----:B------:R-:W-:Y:S01]  /*6390*/  FFMA.FTZ R16, R50, R17, R55 ;  /* 0x0000001132107223 */ /* 0x000fe20000010037 */
[----:B------:R-:W-:-:S02]  /*63a0*/  PRMT R4, R4, 0x7632, R4 ;  /* 0x0000763204047816 */ /* 0x000fc40000000004 */
[----:B------:R-:W-:Y:S02]  /*63b0*/  PRMT R19, R60, 0x7632, R19 ;  /* 0x000076323c137816 */ /* 0x000fe40000000013 */
[----:B------:R-:W-:Y:S02]  /*63c0*/  PRMT R17, R64, 0x7632, R17 ;  /* 0x0000763240117816 */ /* 0x000fe40000000011 */
[----:B------:R-:W-:Y:S02]  /*63d0*/  SHF.L.U32 R60, R60, 0x10, RZ ;  /* 0x000000103c3c7819 */ /* 0x000fe400000006ff */
[----:B------:R-:W-:Y:S01]  /*63e0*/  SHF.L.U32 R64, R64, 0x10, RZ ;  /* 0x0000001040407819 */ /* 0x000fe200000006ff */
[----:B------:R-:W-:Y:S01]  /*63f0*/  FFMA.FTZ R52, R36, R52, R95 ;  /* 0x0000003424347223 */ /* 0x000fe2000001005f */
[----:B------:R-:W-:Y:S01]  /*6400*/  IMAD.U32 R36, R4, 0x10000, RZ ;  /* 0x0001000004247824 */ /* 0x000fe200078e00ff */
[----:B------:R-:W-:Y:S02]  /*6410*/  SHF.L.U32 R18, R59, 0x10, RZ ;  /* 0x000000103b127819 */ /* 0x000fe400000006ff */
[----:B------:R-:W-:Y:S01]  /*6420*/  SHF.L.U32 R19, R19, 0x10, RZ ;  /* 0x0000001013137819 */ /* 0x000fe200000006ff */
[----:B------:R-:W-:Y:S01]  /*6430*/  FFMA.FTZ R39, R64, R60, R39 ;  /* 0x0000003c40277223 */ /* 0x000fe20000010027 */
[----:B------:R-:W-:Y:S01]  /*6440*/  SHF.L.U32 R4, R17, 0x10, RZ ;  /* 0x0000001011047819 */ /* 0x000fe200000006ff */
[----:B------:R-:W-:Y:S01]  /*6450*/  FFMA.FTZ R18, R83, R18, R16 ;  /* 0x0000001253127223 */ /* 0x000fe20000010010 */
[----:B------:R-:W-:-:S03]  /*6460*/  SHF.L.U32 R16, R65, 0x10, RZ ;  /* 0x0000001041107819 */ /* 0x000fc600000006ff */
[----:B------:R-:W-:Y:S01]  /*6470*/  FFMA.FTZ R39, R4, R19, R39 ;  /* 0x0000001304277223 */ /* 0x000fe20000010027 */
[----:B------:R-:W-:Y:S01]  /*6480*/  SHF.L.U32 R19, R61, 0x10, RZ ;  /* 0x000000103d137819 */ /* 0x000fe200000006ff */
[----:B------:R-:W-:Y:S01]  /*6490*/  FFMA.FTZ R52, R37, R36, R52 ;  /* 0x0000002425347223 */ /* 0x000fe20000010034 */
[C---:B------:R-:W-:Y:S01]  /*64a0*/  PRMT R17, R5.reuse, 0x7632, R17 ;  /* 0x0000763205117816 */ /* 0x040fe20000000011 */
[----:B------:R-:W-:Y:S01]  /*64b0*/  IMAD.U32 R36, R5, 0x10000, RZ ;  /* 0x0001000005247824 */ /* 0x000fe200078e00ff */
[----:B------:R-:W-:Y:S01]  /*64c0*/  PRMT R61, R61, 0x7632, R61 ;  /* 0x000076323d3d7816 */ /* 0x000fe2000000003d */
[----:B------:R-:W-:Y:S01]  /*64d0*/  FFMA.FTZ R56, R16, R19, R39 ;  /* 0x0000001310387223 */ /* 0x000fe20000010027 */
[----:B------:R-:W-:Y:S01]  /*64e0*/  PRMT R65, R65, 0x7632, R65 ;  /* 0x0000763241417816 */ /* 0x000fe20000000041 */
[----:B------:R-:W-:Y:S01]  /*64f0*/  FFMA.FTZ R81, R81, R36, R52 ;  /* 0x0000002451517223 */ /* 0x000fe20000010034 */
[----:B------:R-:W-:Y:S02]  /*6500*/  SHF.L.U32 R19, R17, 0x10, RZ ;  /* 0x0000001011137819 */ /* 0x000fe400000006ff */
[----:B------:R-:W-:-:S02]  /*6510*/  SHF.L.U32 R54, R61, 0x10, RZ ;  /* 0x000000103d367819 */ /* 0x000fc400000006ff */
[----:B------:R-:W-:Y:S01]  /*6520*/  SHF.L.U32 R5, R65, 0x10, RZ ;  /* 0x0000001041057819 */ /* 0x000fe200000006ff */
[----:B------:R-:W-:Y:S01]  /*6530*/  FFMA.FTZ R81, R48, R19, R81 ;  /* 0x0000001330517223 */ /* 0x000fe20000010051 */
[----:B------:R-:W-:Y:S01]  /*6540*/  SHF.L.U32 R36, R62, 0x10, RZ ;  /* 0x000000103e247819 */ /* 0x000fe200000006ff */
[----:B------:R-:W-:Y:S01]  /*6550*/  IMAD.U32 R17, R66, 0x10000, RZ ;  /* 0x0001000042117824 */ /* 0x000fe200078e00ff */
[----:B------:R-:W-:Y:S01]  /*6560*/  PRMT R62, R62, 0x7632, R62 ;  /* 0x000076323e3e7816 */ /* 0x000fe2000000003e */
[----:B------:R-:W-:Y:S01]  /*6570*/  FFMA.FTZ R54, R5, R54, R56 ;  /* 0x0000003605367223 */ /* 0x000fe20000010038 */
[----:B------:R-:W-:Y:S02]  /*6580*/  PRMT R19, R66, 0x7632, R19 ;  /* 0x0000763242137816 */ /* 0x000fe40000000013 */
[----:B------:R-:W-:Y:S01]  /*6590*/  SHF.L.U32 R62, R62, 0x10, RZ ;  /* 0x000000103e3e7819 */ /* 0x000fe200000006ff */
[----:B------:R-:W-:Y:S01]  /*65a0*/  FFMA.FTZ R54, R17, R36, R54 ;  /* 0x0000002411367223 */ /* 0x000fe20000010036 */
[----:B------:R-:W-:-:S02]  /*65b0*/  SHF.L.U32 R19, R19, 0x10, RZ ;  /* 0x0000001013137819 */ /* 0x000fc400000006ff */
[C---:B------:R-:W-:Y:S02]  /*65c0*/  SHF.L.U32 R39, R6.reuse, 0x10, RZ ;  /* 0x0000001006277819 */ /* 0x040fe400000006ff */
[----:B------:R-:W-:Y:S01]  /*65d0*/  PRMT R37, R6, 0x7632, R37 ;  /* 0x0000763206257816 */ /* 0x000fe20000000025 */
[----:B------:R-:W-:Y:S01]  /*65e0*/  FFMA.FTZ R55, R19, R62, R54 ;  /* 0x0000003e13377223 */ /* 0x000fe20000010036 */
[----:B------:R-:W-:Y:S01]  /*65f0*/  SHF.L.U32 R6, R67, 0x10, RZ ;  /* 0x0000001043067819 */ /* 0x000fe200000006ff */
[----:B------:R-:W-:Y:S01]  /*6600*/  IMAD.U32 R53, R63, 0x10000, RZ ;  /* 0x000100003f357824 */ /* 0x000fe200078e00ff */
[C---:B------:R-:W-:Y:S02]  /*6610*/  SHF.L.U32 R57, R68.reuse, 0x10, RZ ;  /* 0x0000001044397819 */ /* 0x040fe400000006ff */
[----:B------:R-:W-:Y:S01]  /*6620*/  PRMT R68, R68, 0x7632, R68 ;  /* 0x0000763244447816 */ /* 0x000fe20000000044 */
[----:B------:R-:W-:Y:S01]  /*6630*/  FFMA.FTZ R52, R6, R53, R55 ;  /* 0x0000003506347223 */ /* 0x000fe20000010037 */
[----:B------:R-:W-:-:S02]  /*6640*/  PRMT R36, R7, 0x7632, R36 ;  /* 0x0000763207247816 */ /* 0x000fc40000000024 */
[----:B------:R-:W-:Y:S02]  /*6650*/  SHF.L.U32 R48, R7, 0x10, RZ ;  /* 0x0000001007307819 */ /* 0x000fe400000006ff */
        /* <DEDUP_REMOVED lines=9> */
[C---:B------:R-:W-:Y:S01]  /*66f0*/  SHF.L.U32 R55, R69.reuse, 0x10, RZ ;  /* 0x0000001045377819 */ /* 0x040fe200000006ff */
[----:B------:R-:W-:Y:S01]  /*6700*/  FFMA.FTZ R50, R50, R37, R39 ;  /* 0x0000002532327223 */ /* 0x000fe20000010027 */
[----:B------:R-:W-:Y:S01]  /*6710*/  PRMT R69, R69, 0x7632, R69 ;  /* 0x0000763245457816 */ /* 0x000fe20000000045 */
[----:B------:R-:W-:-:S02]  /*6720*/  FFMA.FTZ R37, R7, R38, R52 ;  /* 0x0000002607257223 */ /* 0x000fc40000010034 */
[----:B------:R-:W-:Y:S01]  /*6730*/  FFMA.FTZ R52, R16, R55, R53 ;  /* 0x0000003710347223 */ /* 0x000fe20000010035 */
[C---:B---3--:R-:W-:Y:S02]  /*6740*/  SHF.L.U32 R53, R72.reuse, 0x10, RZ ;  /* 0x0000001048357819 */ /* 0x048fe400000006ff */
[----:B------:R-:W-:Y:S02]  /*6750*/  SHF.L.U32 R38, R69, 0x10, RZ ;  /* 0x0000001045267819 */ /* 0x000fe400000006ff */
[----:B------:R-:W-:Y:S01]  /*6760*/  PRMT R72, R72, 0x7632, R72 ;  /* 0x0000763248487816 */ /* 0x000fe20000000048 */
[----:B------:R-:W-:Y:S01]  /*6770*/  FFMA.FTZ R55, R64, R53, R82 ;  /* 0x0000003540377223 */ /* 0x000fe20000010052 */
[C---:B------:R-:W-:Y:S01]  /*6780*/  PRMT R39, R70.reuse, 0x7632, R39 ;  /* 0x0000763246277816 */ /* 0x040fe20000000027 */
[----:B------:R-:W-:Y:S02]  /*6790*/  IMAD.U32 R70, R70, 0x10000, RZ ;  /* 0x0001000046467824 */ /* 0x000fe400078e00ff */
        /* <DEDUP_REMOVED lines=8> */
[----:B------:R-:W-:Y:S01]  /*6820*/  SHF.L.U32 R39, R71, 0x10, RZ ;  /* 0x0000001047277819 */ /* 0x000fe200000006ff */
[----:B------:R-:W-:Y:S02]  /*6830*/  IMAD.U32 R54, R54, 0x10000, RZ ;  /* 0x0001000036367824 */ /* 0x000fe400078e00ff */
[----:B------:R-:W-:Y:S01]  /*6840*/  FFMA.FTZ R38, R16, R73, R55 ;  /* 0x0000004910267223 */ /* 0x000fe20000010037 */
[----:B----4-:R-:W-:-:S02]  /*6850*/  SHF.L.U32 R55, R84, 0x10, RZ ;  /* 0x0000001054377819 */ /* 0x010fc400000006ff */
[----:B------:R-:W-:Y:S01]  /*6860*/  PRMT R84, R84, 0x7632, R84 ;  /* 0x0000763254547816 */ /* 0x000fe20000000054 */
[----:B------:R-:W-:Y:S01]  /*6870*/  FFMA.FTZ R52, R6, R39, R53 ;  /* 0x0000002706347223 */ /* 0x000fe20000010035 */
[----:B------:R-:W-:Y:S01]  /*6880*/  FFMA.FTZ R56, R5, R54, R38 ;  /* 0x0000003605387223 */ /* 0x000fe20000010026 */
[----:B------:R-:W-:Y:S01]  /*6890*/  SHF.L.U32 R54, R74, 0x10, RZ ;  /* 0x000000104a367819 */ /* 0x000fe200000006ff */
[----:B------:R-:W-:Y:S01]  /*68a0*/  FFMA.FTZ R53, R64, R55, R80 ;  /* 0x0000003740357223 */ /* 0x000fe20000010050 */
[----:B------:R-:W-:Y:S02]  /*68b0*/  SHF.L.U32 R39, R84, 0x10, RZ ;  /* 0x0000001054277819 */ /* 0x000fe400000006ff */
[----:B------:R-:W-:Y:S02]  /*68c0*/  PRMT R74, R74, 0x7632, R74 ;  /* 0x000076324a4a7816 */ /* 0x000fe4000000004a */
[----:B------:R-:W-:Y:S01]  /*68d0*/  SHF.L.U32 R55, R85, 0x10, RZ ;  /* 0x0000001055377819 */ /* 0x000fe200000006ff */
[----:B------:R-:W-:Y:S01]  /*68e0*/  FFMA.FTZ R39, R4, R39, R53 ;  /* 0x0000002704277223 */ /* 0x000fe20000010035 */
[----:B------:R-:W-:Y:S01]  /*68f0*/  PRMT R71, R71, 0x7632, R71 ;  /* 0x0000763247477816 */ /* 0x000fe20000000047 */
[----:B------:R-:W-:Y:S01]  /*6900*/  FFMA.FTZ R54, R17, R54, R56 ;  /* 0x0000003611367223 */ /* 0x000fe20000010038 */
[----:B------:R-:W-:-:S02]  /*6910*/  IMAD.U32 R74, R74, 0x10000, RZ ;  /* 0x000100004a4a7824 */ /* 0x000fc400078e00ff */
[----:B------:R-:W-:Y:S01]  /*6920*/  FFMA.FTZ R56, R16, R55, R39 ;  /* 0x0000003710387223 */ /* 0x000fe20000010027 */
[----:B------:R-:W-:Y:S02]  /*6930*/  SHF.L.U32 R38, R71, 0x10, RZ ;  /* 0x0000001047267819 */ /* 0x000fe400000006ff */
[----:B------:R-:W-:Y:S01]  /*6940*/  PRMT R85, R85, 0x7632, R85 ;  /* 0x0000763255557816 */ /* 0x000fe20000000055 */
[----:B------:R-:W-:Y:S01]  /*6950*/  FFMA.FTZ R53, R19, R74, R54 ;  /* 0x0000004a13357223 */ /* 0x000fe20000010036 */
[----:B------:R-:W-:Y:S02]  /*6960*/  SHF.L.U32 R39, R75, 0x10, RZ ;  /* 0x000000104b277819 */ /* 0x000fe400000006ff */
[C---:B------:R-:W-:Y:S02]  /*6970*/  SHF.L.U32 R55, R20.reuse, 0x10, RZ ;  /* 0x0000001014377819 */ /* 0x040fe400000006ff */
[----:B------:R-:W-:Y:S01]  /*6980*/  PRMT R20, R20, 0x7632, R20 ;  /* 0x0000763214147816 */ /* 0x000fe20000000014 */
[----:B------:R-:W-:Y:S01]  /*6990*/  FFMA.FTZ R38, R7, R38, R52 ;  /* 0x0000002607267223 */ /* 0x000fe20000010034 */
[----:B------:R-:W-:Y:S01]  /*69a0*/  SHF.L.U32 R54, R85, 0x10, RZ ;  /* 0x0000001055367819 */ /* 0x000fe200000006ff */
[----:B------:R-:W-:-:S02]  /*69b0*/  FFMA.FTZ R52, R6, R39, R53 ;  /* 0x0000002706347223 */ /* 0x000fc40000010035 */
[----:B------:R-:W-:Y:S01]  /*69c0*/  IMAD.U32 R39, R20, 0x10000, RZ ;  /* 0x0001000014277824 */ /* 0x000fe200078e00ff */
[----:B------:R-:W-:Y:S01]  /*69d0*/  PRMT R20, R86, 0x7632, R20 ;  /* 0x0000763256147816 */ /* 0x000fe20000000014 */
[--C-:B------:R-:W-:Y:S01]  /*69e0*/  FFMA.FTZ R55, R64, R55, R49.reuse ;  /* 0x0000003740377223 */ /* 0x100fe20000010031 */
[----:B------:R-:W-:Y:S01]  /*69f0*/  SHF.L.U32 R86, R86, 0x10, RZ ;  /* 0x0000001056567819 */ /* 0x000fe200000006ff */
[----:B------:R-:W-:Y:S01]  /*6a00*/  FFMA.FTZ R54, R5, R54, R56 ;  /* 0x0000003605367223 */ /* 0x000fe20000010038 */
[C---:B------:R-:W-:Y:S01]  /*6a10*/  PRMT R49, R21.reuse, 0x7632, R49 ;  /* 0x0000763215317816 */ /* 0x040fe20000000031 */
[----:B------:R-:W-:Y:S01]  /*6a20*/  FFMA.FTZ R39, R4, R39, R55 ;  /* 0x0000002704277223 */ /* 0x000fe20000010037 */
[----:B------:R-:W-:Y:S01]  /*6a30*/  SHF.L.U32 R21, R21, 0x10, RZ ;  /* 0x0000001015157819 */ /* 0x000fe200000006ff */
[----:B------:R-:W-:Y:S01]  /*6a40*/  FFMA.FTZ R54, R17, R86, R54 ;  /* 0x0000005611367223 */ /* 0x000fe20000010036 */
[----:B------:R-:W-:-:S03]  /*6a50*/  SHF.L.U32 R20, R20, 0x10, RZ ;  /* 0x0000001014147819 */ /* 0x000fc600000006ff */
[----:B------:R-:W-:Y:S01]  /*6a60*/  FFMA.FTZ R58, R16, R21, R39 ;  /* 0x00000015103a7223 */ /* 0x000fe20000010027 */
[----:B------:R-:W-:Y:S02]  /*6a70*/  IMAD.U32 R21, R87, 0x10000, RZ ;  /* 0x0001000057157824 */ /* 0x000fe400078e00ff */
[----:B------:R-:W-:Y:S01]  /*6a80*/  FFMA.FTZ R39, R19, R20, R54 ;  /* 0x0000001413277223 */ /* 0x000fe20000010036 */
[----:B------:R-:W-:Y:S02]  /*6a90*/  SHF.L.U32 R56, R49, 0x10, RZ ;  /* 0x0000001031387819 */ /* 0x000fe400000006ff */
[----:B------:R-:W-:Y:S01]  /*6aa0*/  PRMT R87, R87, 0x7632, R87 ;  /* 0x0000763257577816 */ /* 0x000fe20000000057 */
[--C-:B------:R-:W-:Y:S01]  /*6ab0*/  FFMA.FTZ R21, R6, R21, R39.reuse ;  /* 0x0000001506157223 */ /* 0x100fe20000010027 */
[C---:B------:R-:W-:Y:S01]  /*6ac0*/  SHF.L.U32 R20, R22.reuse, 0x10, RZ ;  /* 0x0000001016147819 */ /* 0x040fe200000006ff */
[----:B------:R-:W-:Y:S01]  /*6ad0*/  FFMA.FTZ R56, R5, R56, R58 ;  /* 0x0000003805387223 */ /* 0x000fe2000001003a */
[----:B------:R-:W-:Y:S01]  /*6ae0*/  PRMT R39, R22, 0x7632, R39 ;  /* 0x0000763216277816 */ /* 0x000fe20000000027 */
[C---:B-----5:R-:W-:Y:S01]  /*6af0*/  IMAD.U32 R53, R24.reuse, 0x10000, RZ ;  /* 0x0001000018357824 */ /* 0x060fe200078e00ff */
[----:B------:R-:W-:-:S02]  /*6b00*/  PRMT R49, R24, 0x7632, R49 ;  /* 0x0000763218317816 */ /* 0x000fc40000000031 */
[----:B------:R-:W-:Y:S02]  /*6b10*/  SHF.L.U32 R22, R87, 0x10, RZ ;  /* 0x0000001057167819 */ /* 0x000fe400000006ff */
[----:B------:R-:W-:Y:S01]  /*6b20*/  PRMT R75, R75, 0x7632, R75 ;  /* 0x000076324b4b7816 */ /* 0x000fe2000000004b */
[----:B------:R-:W-:Y:S01]  /*6b30*/  FFMA.FTZ R56, R17, R20, R56 ;  /* 0x0000001411387223 */ /* 0x000fe20000010038 */
[----:B------:R-:W-:Y:S01]  /*6b40*/  SHF.L.U32 R54, R39, 0x10, RZ ;  /* 0x0000001027367819 */ /* 0x000fe200000006ff */
        /* <DEDUP_REMOVED lines=14> */
[----:B------:R-:W-:-:S03]  /*6c30*/  IMAD.U32 R8, R23, 0x10000, RZ ;  /* 0x0001000017087824 */ /* 0x000fc600078e00ff */
[----:B------:R-:W-:Y:S01]  /*6c40*/  FFMA.FTZ R54, R5, R52, R54 ;  /* 0x0000003405367223 */ /* 0x000fe20000010036 */
[----:B------:R-:W-:Y:S01]  /*6c50*/  FFMA.FTZ R24, R7, R8, R24 ;  /* 0x0000000807187223 */ /* 0x000fe20000010018 */
[C---:B------:R-:W-:Y:S02]  /*6c60*/  SHF.L.U32 R52, R26.reuse, 0x10, RZ ;  /* 0x000000101a347819 */ /* 0x040fe400000006ff */
[----:B------:R-:W-:Y:S02]  /*6c70*/  PRMT R26, R26, 0x7632, R26 ;  /* 0x000076321a1a7816 */ /* 0x000fe4000000001a */
[----:B------:R-:W-:Y:S01]  /*6c80*/  PRMT R59, R59, 0x7632, R59 ;  /* 0x000076323b3b7816 */ /* 0x000fe2000000003b */
[----:B------:R-:W0:Y:S01]  /*6c90*/  SHFL.BFLY PT, R55, R24, 0x10, 0x1f ;  /* 0x0e001f0018377f89 */ /* 0x000e2200000e0000 */
[----:B------:R-:W-:Y:S01]  /*6ca0*/  SHF.L.U32 R26, R26, 0x10, RZ ;  /* 0x000000101a1a7819 */ /* 0x000fe200000006ff */
[----:B------:R-:W-:Y:S02]  /*6cb0*/  FFMA.FTZ R52, R17, R52, R54 ;  /* 0x0000003411347223 */ /* 0x000fe40000010036 */
[----:B------:R-:W1:Y:S01]  /*6cc0*/  SHFL.BFLY PT, R49, R20, 0x10, 0x1f ;  /* 0x0e001f0014317f89 */ /* 0x000e6200000e0000 */
[----:B------:R-:W-:Y:S01]  /*6cd0*/  SHF.L.U32 R21, R59, 0x10, RZ ;  /* 0x000000103b157819 */ /* 0x000fe200000006ff */
[----:B------:R-:W-:Y:S01]  /*6ce0*/  FFMA.FTZ R23, R19, R26, R52 ;  /* 0x0000001a13177223 */ /* 0x000fe20000010034 */
[C---:B------:R-:W-:Y:S01]  /*6cf0*/  PRMT R8, R27.reuse, 0x7632, R8 ;  /* 0x000076321b087816 */ /* 0x040fe20000000008 */
[----:B------:R-:W2:Y:S01]  /*6d00*/  SHFL.BFLY PT, R53, R22, 0x10, 0x1f ;  /* 0x0e001f0016357f89 */ /* 0x000ea200000e0000 */
[----:B------:R-:W-:-:S02]  /*6d10*/  IMAD.U32 R27, R27, 0x10000, RZ ;  /* 0x000100001b1b7824 */ /* 0x000fc400078e00ff */
[----:B------:R-:W-:Y:S01]  /*6d20*/  FFMA.FTZ R21, R51, R21, R18 ;  /* 0x0000001533157223 */ /* 0x000fe20000010012 */
[----:B------:R-:W-:Y:S01]  /*6d30*/  SHF.L.U32 R8, R8, 0x10, RZ ;  /* 0x0000001008087819 */ /* 0x000fe200000006ff */
[----:B------:R-:W-:Y:S01]  /*6d40*/  FFMA.FTZ R18, R6, R27, R23 ;  /* 0x0000001b06127223 */ /* 0x000fe20000010017 */
[C---:B------:R-:W-:Y:S02]  /*6d50*/  PRMT R25, R28.reuse, 0x7632, R25 ;  /* 0x000076321c197816 */ /* 0x040fe40000000019 */
[----:B------:R-:W-:Y:S01]  /*6d60*/  SHF.L.U32 R28, R28, 0x10, RZ ;  /* 0x000000101c1c7819 */ /* 0x000fe200000006ff */
[----:B------:R-:W-:Y:S01]  /*6d70*/  FFMA.FTZ R23, R7, R8, R18 ;  /* 0x0000000807177223 */ /* 0x000fe20000010012 */
[----:B------:R-:W-:-:S03]  /*6d80*/  SHF.L.U32 R25, R25, 0x10, RZ ;  /* 0x0000001019197819 */ /* 0x000fc600000006ff */
[----:B------:R-:W-:Y:S01]  /*6d90*/  FFMA.FTZ R9, R64, R28, R9 ;  /* 0x0000001c40097223 */ /* 0x000fe20000010009 */
[----:B------:R-:W3:Y:S01]  /*6da0*/  SHFL.BFLY PT, R26, R23, 0x10, 0x1f ;  /* 0x0e001f00171a7f89 */ /* 0x000ee200000e0000 */
[C---:B------:R-:W-:Y:S02]  /*6db0*/  SHF.L.U32 R27, R29.reuse, 0x10, RZ ;  /* 0x000000101d1b7819 */ /* 0x040fe400000006ff */
[----:B------:R-:W-:Y:S01]  /*6dc0*/  FFMA.FTZ R25, R4, R25, R9 ;  /* 0x0000001904197223 */ /* 0x000fe20000010009 */
[----:B------:R-:W-:Y:S01]  /*6dd0*/  PRMT R29, R29, 0x7632, R29 ;  /* 0x000076321d1d7816 */ /* 0x000fe2000000001d */
[----:B0-----:R-:W-:Y:S01]  /*6de0*/  FADD.FTZ R18, R24, R55 ;  /* 0x0000003718127221 */ /* 0x001fe20000010000 */
[----:B-1----:R-:W-:Y:S01]  /*6df0*/  FADD.FTZ R8, R20, R49 ;  /* 0x0000003114087221 */ /* 0x002fe20000010000 */
[----:B------:R-:W-:Y:S01]  /*6e00*/  FFMA.FTZ R24, R16, R27, R25 ;  /* 0x0000001b10187223 */ /* 0x000fe20000010019 */
[----:B------:R-:W-:Y:S01]  /*6e10*/  SHF.L.U32 R25, R32, 0x10, RZ ;  /* 0x0000001020197819 */ /* 0x000fe200000006ff */
[----:B------:R-:W-:-:S02]  /*6e20*/  IMAD.U32 R20, R29, 0x10000, RZ ;  /* 0x000100001d147824 */ /* 0x000fc400078e00ff */
[----:B--2---:R-:W-:Y:S01]  /*6e30*/  FADD.FTZ R9, R22, R53 ;  /* 0x0000003516097221 */ /* 0x004fe20000010000 */
        /* <DEDUP_REMOVED lines=14> */
[----:B------:R-:W-:Y:S01]  /*6f20*/  FFMA.FTZ R24, R16, R33, R29 ;  /* 0x0000002110187223 */ /* 0x000fe2000001001d */
[----:B---3--:R-:W-:Y:S01]  /*6f30*/  FADD.FTZ R10, R23, R26 ;  /* 0x0000001a170a7221 */ /* 0x008fe20000010000 */
[----:B------:R-:W-:Y:S01]  /*6f40*/  FFMA.FTZ R20, R6, R25, R27 ;  /* 0x0000001906147223 */ /* 0x000fe2000001001b */
[----:B------:R-:W-:-:S02]  /*6f50*/  PRMT R31, R31, 0x7632, R31 ;  /* 0x000076321f1f7816 */ /* 0x000fc4000000001f */
[C---:B------:R-:W-:Y:S02]  /*6f60*/  PRMT R23, R12.reuse, 0x7632, R23 ;  /* 0x000076320c177816 */ /* 0x040fe40000000017 */
[----:B------:R-:W-:Y:S01]  /*6f70*/  SHF.L.U32 R25, R12, 0x10, RZ ;  /* 0x000000100c197819 */ /* 0x000fe200000006ff */
[----:B------:R-:W-:Y:S01]  /*6f80*/  FFMA.FTZ R24, R5, R22, R24 ;  /* 0x0000001605187223 */ /* 0x000fe20000010018 */
[C---:B------:R-:W-:Y:S01]  /*6f90*/  IMAD.U32 R22, R34.reuse, 0x10000, RZ ;  /* 0x0001000022167824 */ /* 0x040fe200078e00ff */
        /* <DEDUP_REMOVED lines=12> */
[----:B------:R-:W-:-:S02]  /*7060*/  IMAD.U32 R12, R12, 0x10000, RZ ;  /* 0x000100000c0c7824 */ /* 0x000fc400078e00ff */
[----:B------:R-:W-:Y:S02]  /*7070*/  FFMA.FTZ R22, R16, R25, R27 ;  /* 0x0000001910167223 */ /* 0x000fe4000001001b */
[----:B------:R-:W-:Y:S01]  /*7080*/  FFMA.FTZ R20, R6, R13, R23 ;  /* 0x0000000d06147223 */ /* 0x000fe20000010017 */
[C---:B------:R-:W-:Y:S01]  /*7090*/  PRMT R13, R40.reuse, 0x7632, R13 ;  /* 0x00007632280d7816 */ /* 0x040fe2000000000d */
[----:B------:R-:W-:Y:S01]  /*70a0*/  FFMA.FTZ R24, R5, R12, R22 ;  /* 0x0000000c05187223 */ /* 0x000fe20000010016 */
        /* <DEDUP_REMOVED lines=8> */
[C---:B------:R-:W-:Y:S01]  /*7130*/  SHF.L.U32 R23, R41.reuse, 0x10, RZ ;  /* 0x0000001029177819 */ /* 0x040fe200000006ff */
[----:B------:R-:W-:Y:S01]  /*7140*/  FFMA.FTZ R25, R4, R13, R11 ;  /* 0x0000000d04197223 */ /* 0x000fe2000001000b */
[----:B------:R-:W-:Y:S01]  /*7150*/  PRMT R41, R41, 0x7632, R41 ;  /* 0x0000763229297816 */ /* 0x000fe20000000029 */
[----:B------:R-:W-:Y:S01]  /*7160*/  FFMA.FTZ R13, R19, R14, R22 ;  /* 0x0000000e130d7223 */ /* 0x000fe20000010016 */
[----:B------:R-:W-:Y:S01]  /*7170*/  SHF.L.U32 R12, R35, 0x10, RZ ;  /* 0x00000010230c7819 */ /* 0x000fe200000006ff */
[----:B------:R-:W-:Y:S01]  /*7180*/  FFMA.FTZ R22, R16, R23, R25 ;  /* 0x0000001710167223 */ /* 0x000fe20000010019 */
[----:B------:R-:W-:-:S03]  /*7190*/  SHF.L.U32 R14, R41, 0x10, RZ ;  /* 0x00000010290e7819 */ /* 0x000fc600000006ff */
[--C-:B------:R-:W-:Y:S01]  /*71a0*/  FFMA.FTZ R12, R7, R12, R20.reuse ;  /* 0x0000000c070c7223 */ /* 0x100fe20000010014 */
[C---:B------:R-:W-:Y:S01]  /*71b0*/  PRMT R20, R42.reuse, 0x7632, R20 ;  /* 0x000076322a147816 */ /* 0x040fe20000000014 */
[----:B------:R-:W-:Y:S02]  /*71c0*/  IMAD.U32 R42, R42, 0x10000, RZ ;  /* 0x000100002a2a7824 */ /* 0x000fe400078e00ff */
[----:B------:R-:W-:Y:S01]  /*71d0*/  FFMA.FTZ R14, R5, R14, R22 ;  /* 0x0000000e050e7223 */ /* 0x000fe20000010016 */
[C---:B------:R-:W-:Y:S02]  /*71e0*/  SHF.L.U32 R23, R44.reuse, 0x10, RZ ;  /* 0x000000102c177819 */ /* 0x040fe400000006ff */
[----:B------:R-:W-:Y:S01]  /*71f0*/  PRMT R11, R15, 0x7632, R11 ;  /* 0x000076320f0b7816 */ /* 0x000fe2000000000b */
[----:B------:R-:W-:Y:S01]  /*7200*/  FFMA.FTZ R14, R17, R42, R14 ;  /* 0x0000002a110e7223 */ /* 0x000fe2000001000e */
[----:B------:R-:W-:Y:S02]  /*7210*/  PRMT R44, R44, 0x7632, R44 ;  /* 0x000076322c2c7816 */ /* 0x000fe4000000002c */
[----:B------:R-:W-:-:S02]  /*7220*/  SHF.L.U32 R20, R20, 0x10, RZ ;  /* 0x0000001014147819 */ /* 0x000fc400000006ff */
[----:B------:R-:W-:Y:S01]  /*7230*/  SHF.L.U32 R15, R15, 0x10, RZ ;  /* 0x000000100f0f7819 */ /* 0x000fe200000006ff */
[----:B------:R-:W-:Y:S01]  /*7240*/  FFMA.FTZ R23, R64, R23, R21 ;  /* 0x0000001740177223 */ /* 0x000fe20000010015 */
[----:B------:R-:W-:Y:S01]  /*7250*/  SHF.L.U32 R36, R36, 0x10, RZ ;  /* 0x0000001024247819 */ /* 0x000fe200000006ff */
[----:B------:R-:W-:Y:S01]  /*7260*/  FFMA.FTZ R83, R83, R48, R50 ;  /* 0x0000003053537223 */ /* 0x000fe20000010032 */
[----:B------:R-:W-:Y:S01]  /*7270*/  SHF.L.U32 R21, R44, 0x10, RZ ;  /* 0x000000102c157819 */ /* 0x000fe200000006ff */
[----:B------:R-:W-:Y:S01]  /*7280*/  FFMA.FTZ R14, R19, R20, R14 ;  /* 0x00000014130e7223 */ /* 0x000fe2000001000e */
[--C-:B------:R-:W-:Y:S01]  /*7290*/  FFMA.FTZ R20, R6, R15, R13.reuse ;  /* 0x0000000f06147223 */ /* 0x100fe2000001000d */
[C---:B------:R-:W-:Y:S01]  /*72a0*/  PRMT R13, R76.reuse, 0x7632, R13 ;  /* 0x000076324c0d7816 */ /* 0x040fe2000000000d */
        /* <DEDUP_REMOVED lines=8> */
[----:B------:R-:W-:Y:S01]  /*7330*/  FFMA.FTZ R21, R6, R21, R14 ;  /* 0x0000001506157223 */ /* 0x000fe2000001000e */
[----:B------:R-:W-:Y:S01]  /*7340*/  SHF.L.U32 R14, R11, 0x10, RZ ;  /* 0x000000100b0e7819 */ /* 0x000fe200000006ff */
[----:B------:R-:W-:Y:S02]  /*7350*/  IMAD.U32 R22, R22, 0x10000, RZ ;  /* 0x0001000016167824 */ /* 0x000fe400078e00ff */
[----:B------:R-:W-:Y:S01]  /*7360*/  FFMA.FTZ R24, R16, R45, R23 ;  /* 0x0000002d10187223 */ /* 0x000fe20000010017 */
[----:B------:R-:W-:Y:S01]  /*7370*/  FFMA.FTZ R13, R4, R13, R51 ;  /* 0x0000000d040d7223 */ /* 0x000fe20000010033 */
[----:B------:R-:W-:-:S02]  /*7380*/  PRMT R43, R43, 0x7632, R43 ;  /* 0x000076322b2b7816 */ /* 0x000fc4000000002b */
[C---:B------:R-:W-:Y:S02]  /*7390*/  PRMT R4, R77.reuse, 0x7632, R4 ;  /* 0x000076324d047816 */ /* 0x040fe40000000004 */
[----:B------:R-:W-:Y:S01]  /*73a0*/  SHF.L.U32 R77, R77, 0x10, RZ ;  /* 0x000000104d4d7819 */ /* 0x000fe200000006ff */
[----:B------:R-:W-:Y:S01]  /*73b0*/  FFMA.FTZ R26, R5, R22, R24 ;  /* 0x00000016051a7223 */ /* 0x000fe20000010018 */
[----:B------:R-:W-:Y:S01]  /*73c0*/  FFMA.FTZ R14, R7, R14, R20 ;  /* 0x0000000e070e7223 */ /* 0x000fe20000010014 */
[----:B------:R-:W-:Y:S02]  /*73d0*/  SHF.L.U32 R22, R43, 0x10, RZ ;  /* 0x000000102b167819 */ /* 0x000fe400000006ff */
[----:B------:R-:W-:Y:S01]  /*73e0*/  SHF.L.U32 R24, R46, 0x10, RZ ;  /* 0x000000102e187819 */ /* 0x000fe200000006ff */
[----:B------:R-:W-:Y:S01]  /*73f0*/  FFMA.FTZ R16, R16, R77, R13 ;  /* 0x0000004d10107223 */ /* 0x000fe2000001000d */
[----:B------:R-:W-:Y:S02]  /*7400*/  PRMT R46, R46, 0x7632, R46 ;  /* 0x000076322e2e7816 */ /* 0x000fe4000000002e */
[----:B------:R-:W-:Y:S01]  /*7410*/  SHF.L.U32 R20, R4, 0x10, RZ ;  /* 0x0000001004147819 */ /* 0x000fe200000006ff */
[----:B------:R-:W0:Y:S01]  /*7420*/  SHFL.BFLY PT, R23, R14, 0x10, 0x1f ;  /* 0x0e001f000e177f89 */ /* 0x000e2200000e0000 */
[----:B------:R-:W-:Y:S01]  /*7430*/  FFMA.FTZ R21, R7, R22, R21 ;  /* 0x0000001607157223 */ /* 0x000fe20000010015 */
[----:B------:R-:W-:Y:S01]  /*7440*/  SHF.L.U32 R46, R46, 0x10, RZ ;  /* 0x000000102e2e7819 */ /* 0x000fe200000006ff */
[----:B------:R-:W-:Y:S01]  /*7450*/  FFMA.FTZ R24, R17, R24, R26 ;  /* 0x0000001811187223 */ /* 0x000fe2000001001a */
[----:B------:R-:W-:Y:S01]  /*7460*/  FFMA.FTZ R22, R5, R20, R16 ;  /* 0x0000001405167223 */ /* 0x000fe20000010010 */
[C---:B------:R-:W-:Y:S01]  /*7470*/  PRMT R5, R78.reuse, 0x7632, R5 ;  /* 0x000076324e057816 */ /* 0x040fe20000000005 */
        /* <DEDUP_REMOVED lines=12> */
[----:B------:R-:W-:-:S03]  /*7540*/  SHF.L.U32 R16, R5, 0x10, RZ ;  /* 0x0000001005107819 */ /* 0x000fc600000006ff */
[----:B------:R-:W-:-:S04]  /*7550*/  FFMA.FTZ R6, R6, R79, R19 ;  /* 0x0000004f06067223 */ /* 0x000fc80000010013 */
[----:B------:R-:W-:Y:S01]  /*7560*/  FFMA.FTZ R6, R7, R16, R6 ;  /* 0x0000001007067223 */ /* 0x000fe20000010006 */
[----:B0-----:R-:W-:Y:S01]  /*7570*/  FADD.FTZ R23, R14, R23 ;  /* 0x000000170e177221 */ /* 0x001fe20000010000 */
[----:B------:R-:W0:Y:S04]  /*7580*/  SHFL.BFLY PT, R56, R37, 0x10, 0x1f ;  /* 0x0e001f0025387f89 */ /* 0x000e2800000e0000 */
[----:B------:R-:W1:Y:S04]  /*7590*/  SHFL.BFLY PT, R39, R38, 0x10, 0x1f ;  /* 0x0e001f0026277f89 */ /* 0x000e6800000e0000 */
[----:B------:R-:W2:Y:S04]  /*75a0*/  SHFL.BFLY PT, R26, R3, 0x10, 0x1f ;  /* 0x0e001f00031a7f89 */ /* 0x000ea800000e0000 */
[----:B------:R-:W3:Y:S04]  /*75b0*/  SHFL.BFLY PT, R15, R12, 0x10, 0x1f ;  /* 0x0e001f000c0f7f89 */ /* 0x000ee800000e0000 */
[----:B------:R-:W4:Y:S04]  /*75c0*/  SHFL.BFLY PT, R24, R21, 0x10, 0x1f ;  /* 0x0e001f0015187f89 */ /* 0x000f2800000e0000 */
        /* <DEDUP_REMOVED lines=140> */
[----:B------:R-:W1:Y:S04]  /*7e90*/  LDS.128 R36, [UR4+0x90] ;  /* 0x00009004ff247984 */ /* 0x000e680008000c00 */
[----:B------:R-:W1:Y:S01]  /*7ea0*/  LDS.128 R32, [UR4+0xa0] ;  /* 0x0000a004ff207984 */ /* 0x000e620008000c00 */
[----:B0-----:R-:W-:-:S03]  /*7eb0*/  FADD.FTZ R40, RZ, R40 ;  /* 0x00000028ff287221 */ /* 0x001fc60000010000 */
[----:B------:R-:W0:Y:S01]  /*7ec0*/  LDS.128 R28, [UR4+0xb0] ;  /* 0x0000b004ff1c7984 */ /* 0x000e220008000c00 */
[----:B--2---:R-:W-:Y:S01]  /*7ed0*/  FADD.FTZ R44, RZ, R44 ;  /* 0x0000002cff2c7221 */ /* 0x004fe20000010000 */
[----:B------:R-:W-:Y:S01]  /*7ee0*/  FADD.FTZ R41, R40, R41 ;  /* 0x0000002928297221 */ /* 0x000fe20000010000 */
[----:B---3--:R-:W-:Y:S02]  /*7ef0*/  FADD.FTZ R48, RZ, R48 ;  /* 0x00000030ff307221 */ /* 0x008fe40000010000 */
[----:B------:R-:W-:Y:S01]  /*7f00*/  FADD.FTZ R45, R44, R45 ;  /* 0x0000002d2c2d7221 */ /* 0x000fe20000010000 */
[----:B------:R-:W-:Y:S01]  /*7f10*/  FADD.FTZ R42, R41, R42 ;  /* 0x0000002a292a7221 */ /* 0x000fe20000010000 */
[----:B----4-:R-:W-:Y:S01]  /*7f20*/  FADD.FTZ R20, RZ, R20 ;  /* 0x00000014ff147221 */ /* 0x010fe20000010000 */
[----:B------:R-:W-:Y:S01]  /*7f30*/  FADD.FTZ R49, R48, R49 ;  /* 0x0000003130317221 */ /* 0x000fe20000010000 */
[----:B------:R-:W-:Y:S01]  /*7f40*/  FADD.FTZ R46, R45, R46 ;  /* 0x0000002e2d2e7221 */ /* 0x000fe20000010000 */
        /* <DEDUP_REMOVED lines=51> */
.L_x_13:
[----:B------:R-:W-:Y:S05]  /*8280*/  BSYNC B0 ;  /* 0x0000000000007941 */ /* 0x000fea0003800000 */
.L_x_12:
[----:B------:R-:W-:Y:S01]  /*8290*/  PREEXIT ;  /* 0x000000000000782d */ /* 0x000fe20000000000 */
[----:B------:R-:W-:Y:S05]  /*82a0*/  EXIT ;  /* 0x000000000000794d */ /* 0x000fea0003800000 */
.L_x_14:
        /* <DEDUP_REMOVED lines=13> */
.L_x_104:


//--------------------- .text._Z31router_gemm_kernel_float_outputI13__nv_bfloat16Li128ELi8ELi11ELi384ELi7168EEvPfPKT_S4_ --------------------------
	.section	.text._Z31router_gemm_kernel_float_outputI13__nv_bfloat16Li128ELi8ELi11ELi384ELi7168EEvPfPKT_S4_,"ax",@progbits
	.align	128
        .global         _Z31router_gemm_kernel_float_outputI13__nv_bfloat16Li128ELi8ELi11ELi384ELi7168EEvPfPKT_S4_
        .type           _Z31router_gemm_kernel_float_outputI13__nv_bfloat16Li128ELi8ELi11ELi384ELi7168EEvPfPKT_S4_,@function
        .size           _Z31router_gemm_kernel_float_outputI13__nv_bfloat16Li128ELi8ELi11ELi384ELi7168EEvPfPKT_S4_,(.L_x_105 - _Z31router_gemm_kernel_float_outputI13__nv_bfloat16Li128ELi8ELi11ELi384ELi7168EEvPfPKT_S4_)
        .other          _Z31router_gemm_kernel_float_outputI13__nv_bfloat16Li128ELi8ELi11ELi384ELi7168EEvPfPKT_S4_,@"STO_CUDA_ENTRY STV_DEFAULT"
_Z31router_gemm_kernel_float_outputI13__nv_bfloat16Li128ELi8ELi11ELi384ELi7168EEvPfPKT_S4_:
.text._Z31router_gemm_kernel_float_outputI13__nv_bfloat16Li128ELi8ELi11ELi384ELi7168EEvPfPKT_S4_:
        /* <DEDUP_REMOVED lines=41> */
[----:B------:R-:W-:Y:S01]  /*0290*/  PRMT R21, R21, 0x7632, R21 ;  /* 0x0000763215157816 */ /* 0x000fe20000000015 */
[----:B------:R-:W2:Y:S01]  /*02a0*/  LDG.E.128 R44, desc[UR6][R2.64+0xb000] ;  /* 0x00b00006022c7981 */ /* 0x000ea2000c1e1d00 */
[----:B------:R-:W-:Y:S01]  /*02b0*/  PRMT R88, R33, 0x7632, R88 ;  /* 0x0000763221587816 */ /* 0x000fe20000000058 */
[----:B------:R-:W-:Y:S02]  /*02c0*/  FFMA.FTZ R41, R94, R41, R43 ;  /* 0x000000295e297223 */ /* 0x000fe4000001002b */
[----:B------:R-:W-:Y:S01]  /*02d0*/  IMAD.U32 R21, R21, 0x10000, RZ ;  /* 0x0001000015157824 */ /* 0x000fe200078e00ff */
[----:B------:R-:W-:-:S02]  /*02e0*/  SHF.L.U32 R88, R88, 0x10, RZ ;  /* 0x0000001058587819 */ /* 0x000fc400000006ff */
[----:B------:R-:W-:-:S03]  /*02f0*/  SHF.L.U32 R86, R34, 0x10, RZ ;  /* 0x0000001022567819 */ /* 0x000fc600000006ff */
[----:B------:R-:W-:Y:S01]  /*0300*/  FFMA.FTZ R41, R88, R21, R41 ;  /* 0x0000001558297223 */ /* 0x000fe20000010029 */
[----:B------:R-:W-:Y:S01]  /*0310*/  SHF.L.U32 R21, R22, 0x10, RZ ;  /* 0x0000001016157819 */ /* 0x000fe200000006ff */
[C---:B---3--:R-:W-:Y:S01]  /*0320*/  IMAD.U32 R33, R16.reuse, 0x10000, RZ ;  /* 0x0001000010217824 */ /* 0x048fe200078e00ff */
[----:B------:R-:W-:Y:S02]  /*0330*/  PRMT R20, R16, 0x7632, R20 ;  /* 0x0000763210147816 */ /* 0x000fe40000000014 */
[C---:B------:R-:W-:Y:S01]  /*0340*/  PRMT R85, R35.reuse, 0x7632, R85 ;  /* 0x0000763223557816 */ /* 0x040fe20000000055 */
[----:B------:R-:W-:Y:S01]  /*0350*/  FFMA.FTZ R21, R86, R21, R41 ;  /* 0x0000001556157223 */ /* 0x000fe20000010029 */
[----:B------:R-:W-:Y:S01]  /*0360*/  SHF.L.U32 R84, R35, 0x10, RZ ;  /* 0x0000001023547819 */ /* 0x000fe200000006ff */
[----:B------:R-:W3:Y:S01]  /*0370*/  LDG.E.128 R40, desc[UR6][R2.64+0xe800] ;  /* 0x00e8000602287981 */ /* 0x000ee2000c1e1d00 */
[----:B------:R-:W-:Y:S01]  /*0380*/  SHF.L.U32 R35, R20, 0x10, RZ ;  /* 0x0000001014237819 */ /* 0x000fe200000006ff */
[----:B------:R-:W-:Y:S01]  /*0390*/  FFMA.FTZ R77, R0, R33, RZ ;  /* 0x00000021004d7223 */ /* 0x000fe200000100ff */
[----:B------:R-:W-:-:S02]  /*03a0*/  PRMT R90, R34, 0x7632, R90 ;  /* 0x00007632225a7816 */ /* 0x000fc4000000005a */
[----:B------:R-:W-:Y:S01]  /*03b0*/  PRMT R22, R22, 0x7632, R22 ;  /* 0x0000763216167816 */ /* 0x000fe20000000016 */
[----:B------:R-:W-:Y:S01]  /*03c0*/  FFMA.FTZ R77, R92, R35, R77 ;  /* 0x000000235c4d7223 */ /* 0x000fe2000001004d */
[C---:B------:R-:W-:Y:S02]  /*03d0*/  PRMT R16, R17.reuse, 0x7632, R16 ;  /* 0x0000763211107816 */ /* 0x040fe40000000010 */
[----:B------:R-:W-:Y:S01]  /*03e0*/  SHF.L.U32 R33, R17, 0x10, RZ ;  /* 0x0000001011217819 */ /* 0x000fe200000006ff */
[----:B------:R-:W-:Y:S01]  /*03f0*/  IMAD.U32 R17, R22, 0x10000, RZ ;  /* 0x0001000016117824 */ /* 0x000fe200078e00ff */
[----:B------:R-:W-:Y:S02]  /*0400*/  SHF.L.U32 R90, R90, 0x10, RZ ;  /* 0x000000105a5a7819 */ /* 0x000fe400000006ff */
[----:B------:R-:W-:Y:S01]  /*0410*/  SHF.L.U32 R35, R16, 0x10, RZ ;  /* 0x0000001010237819 */ /* 0x000fe200000006ff */
[----:B------:R-:W-:Y:S02]  /*0420*/  FFMA.FTZ R33, R94, R33, R77 ;  /* 0x000000215e217223 */ /* 0x000fe4000001004d */
[----:B------:R-:W-:Y:S01]  /*0430*/  FFMA.FTZ R17, R90, R17, R21 ;  /* 0x000000115a117223 */ /* 0x000fe20000010015 */
[----:B------:R-:W-:-:S02]  /*0440*/  IMAD.U32 R21, R18, 0x10000, RZ ;  /* 0x0001000012157824 */ /* 0x000fc400078e00ff */
[----:B------:R-:W-:Y:S01]  /*0450*/  FFMA.FTZ R33, R88, R35, R33 ;  /* 0x0000002358217223 */ /* 0x000fe20000010021 */
[C---:B----4-:R-:W-:Y:S02]  /*0460*/  PRMT R16, R24.reuse, 0x7632, R16 ;  /* 0x0000763218107816 */ /* 0x050fe40000000010 */
[----:B------:R-:W-:Y:S01]  /*0470*/  SHF.L.U32 R35, R24, 0x10, RZ ;  /* 0x0000001018237819 */ /* 0x000fe200000006ff */
[----:B------:R-:W-:Y:S01]  /*0480*/  FFMA.FTZ R33, R86, R21, R33 ;  /* 0x0000001556217223 */ /* 0x000fe20000010021 */
[C---:B------:R-:W-:Y:S02]  /*0490*/  PRMT R32, R23.reuse, 0x7632, R32 ;  /* 0x0000763217207816 */ /* 0x040fe40000000020 */
[----:B------:R-:W-:Y:S01]  /*04a0*/  SHF.L.U32 R23, R23, 0x10, RZ ;  /* 0x0000001017177819 */ /* 0x000fe200000006ff */
[----:B------:R-:W-:Y:S01]  /*04b0*/  FFMA.FTZ R35, R0, R35, RZ ;  /* 0x0000002300237223 */ /* 0x000fe200000100ff */
[----:B------:R-:W-:Y:S02]  /*04c0*/  SHF.L.U32 R21, R16, 0x10, RZ ;  /* 0x0000001010157819 */ /* 0x000fe400000006ff */
[----:B------:R-:W-:Y:S01]  /*04d0*/  PRMT R18, R18, 0x7632, R18 ;  /* 0x0000763212127816 */ /* 0x000fe20000000012 */
[----:B------:R-:W-:Y:S01]  /*04e0*/  FFMA.FTZ R24, R84, R23, R17 ;  /* 0x0000001754187223 */ /* 0x000fe20000010011 */
[C---:B------:R-:W-:Y:S01]  /*04f0*/  PRMT R16, R25.reuse, 0x7632, R16 ;  /* 0x0000763219107816 */ /* 0x040fe20000000010 */
[----:B------:R-:W-:Y:S01]  /*0500*/  FFMA.FTZ R77, R92, R21, R35 ;  /* 0x000000155c4d7223 */ /* 0x000fe20000010023 */
[----:B------:R-:W-:Y:S01]  /*0510*/  SHF.L.U32 R17, R18, 0x10, RZ ;  /* 0x0000001012117819 */ /* 0x000fe200000006ff */
[----:B------:R-:W4:Y:S01]  /*0520*/  LDG.E.128 R20, desc[UR6][R2.64+0x12000] ;  /* 0x0120000602147981 */ /* 0x000f22000c1e1d00 */
[----:B------:R-:W-:Y:S01]  /*0530*/  IMAD.U32 R25, R25, 0x10000, RZ ;  /* 0x0001000019197824 */ /* 0x000fe200078e00ff */
[----:B------:R-:W-:-:S02]  /*0540*/  SHF.L.U32 R35, R16, 0x10, RZ ;  /* 0x0000001010237819 */ /* 0x000fc400000006ff */
[----:B------:R-:W-:Y:S01]  /*0550*/  FFMA.FTZ R33, R90, R17, R33 ;  /* 0x000000115a217223 */ /* 0x000fe20000010021 */
[----:B------:R-:W-:Y:S01]  /*0560*/  FFMA.FTZ R25, R94, R25, R77 ;  /* 0x000000195e197223 */ /* 0x000fe2000001004d */
[C---:B------:R-:W-:Y:S02]  /*0570*/  SHF.L.U32 R17, R19.reuse, 0x10, RZ ;  /* 0x0000001013117819 */ /* 0x040fe400000006ff */
[----:B------:R-:W-:Y:S01]  /*0580*/  PRMT R16, R26, 0x7632, R16 ;  /* 0x000076321a107816 */ /* 0x000fe20000000010 */
[--C-:B------:R-:W-:Y:S01]  /*0590*/  FFMA.FTZ R79, R88, R35, R25.reuse ;  /* 0x00000023584f7223 */ /* 0x100fe20000010019 */
[----:B------:R-:W-:Y:S01]  /*05a0*/  PRMT R25, R19, 0x7632, R25 ;  /* 0x0000763213197816 */ /* 0x000fe20000000019 */
[----:B------:R-:W-:Y:S02]  /*05b0*/  FFMA.FTZ R33, R84, R17, R33 ;  /* 0x0000001154217223 */ /* 0x000fe40000010021 */
[----:B------:R-:W-:Y:S02]  /*05c0*/  IMAD.U32 R35, R16, 0x10000, RZ ;  /* 0x0001000010237824 */ /* 0x000fe400078e00ff */
[----:B------:R-:W5:Y:S01]  /*05d0*/  LDG.E.128 R16, desc[UR6][R2.64+0x15800] ;  /* 0x0158000602107981 */ /* 0x000f62000c1e1d00 */
[----:B------:R-:W-:-:S02]  /*05e0*/  SHF.L.U32 R77, R26, 0x10, RZ ;  /* 0x000000101a4d7819 */ /* 0x000fc400000006ff */
[----:B------:R-:W-:-:S03]  /*05f0*/  PRMT R34, R27, 0x7632, R34 ;  /* 0x000076321b227816 */ /* 0x000fc60000000022 */
        /* <DEDUP_REMOVED lines=8> */
[C---:B------:R-:W-:Y:S01]  /*0680*/  SHF.L.U32 R25, R12.reuse, 0x10, RZ ;  /* 0x000000100c197819 */ /* 0x040fe200000006ff */
[C-C-:B------:R-:W-:Y:S01]  /*0690*/  FFMA.FTZ R97, R85.reuse, R32, R24.reuse ;  /* 0x0000002055617223 */ /* 0x140fe20000010018 */
[----:B------:R-:W-:Y:S01]  /*06a0*/  PRMT R24, R12, 0x7632, R24 ;  /* 0x000076320c187816 */ /* 0x000fe20000000018 */
[----:B------:R-:W-:Y:S01]  /*06b0*/  FFMA.FTZ R89, R85, R34, R27 ;  /* 0x0000002255597223 */ /* 0x000fe2000001001b */
[C---:B------:R-:W-:Y:S01]  /*06c0*/  PRMT R12, R13.reuse, 0x7632, R12 ;  /* 0x000076320d0c7816 */ /* 0x040fe2000000000c */
[----:B------:R-:W-:Y:S01]  /*06d0*/  FFMA.FTZ R25, R0, R25, RZ ;  /* 0x0000001900197223 */ /* 0x000fe200000100ff */
[----:B------:R-:W-:Y:S01]  /*06e0*/  SHF.L.U32 R27, R13, 0x10, RZ ;  /* 0x000000100d1b7819 */ /* 0x000fe200000006ff */
[----:B------:R-:W-:Y:S01]  /*06f0*/  IMAD.U32 R13, R24, 0x10000, RZ ;  /* 0x00010000180d7824 */ /* 0x000fe200078e00ff */
[----:B------:R-:W-:-:S02]  /*0700*/  PRMT R24, R28, 0x7632, R24 ;  /* 0x000076321c187816 */ /* 0x000fc40000000018 */
[----:B------:R-:W-:Y:S01]  /*0710*/  SHF.L.U32 R77, R28, 0x10, RZ ;  /* 0x000000101c4d7819 */ /* 0x000fe200000006ff */
[----:B------:R-:W-:Y:S01]  /*0720*/  FFMA.FTZ R13, R92, R13, R25 ;  /* 0x0000000d5c0d7223 */ /* 0x000fe20000010019 */
[----:B------:R-:W-:Y:S01]  /*0730*/  FFMA.FTZ R95, R85, R26, R33 ;  /* 0x0000001a555f7223 */ /* 0x000fe20000010021 */
[----:B------:R-:W-:Y:S01]  /*0740*/  PRMT R26, R14, 0x7632, R26 ;  /* 0x000076320e1a7816 */ /* 0x000fe2000000001a */
[----:B------:R-:W-:Y:S01]  /*0750*/  IMAD.U32 R25, R12, 0x10000, RZ ;  /* 0x000100000c197824 */ /* 0x000fe200078e00ff */
[----:B------:R-:W-:Y:S01]  /*0760*/  SHF.L.U32 R33, R14, 0x10, RZ ;  /* 0x000000100e217819 */ /* 0x000fe200000006ff */
[----:B------:R-:W-:Y:S01]  /*0770*/  FFMA.FTZ R27, R94, R27, R13 ;  /* 0x0000001b5e1b7223 */ /* 0x000fe2000001000d */
[C---:B------:R-:W-:Y:S01]  /*0780*/  PRMT R32, R15.reuse, 0x7632, R32 ;  /* 0x000076320f207816 */ /* 0x040fe20000000020 */
[----:B------:R-:W-:Y:S01]  /*0790*/  FFMA.FTZ R77, R0, R77, RZ ;  /* 0x0000004d004d7223 */ /* 0x000fe200000100ff */
[----:B------:R-:W-:Y:S02]  /*07a0*/  SHF.L.U32 R35, R15, 0x10, RZ ;  /* 0x000000100f237819 */ /* 0x000fe400000006ff */
[----:B------:R-:W-:Y:S01]  /*07b0*/  SHF.L.U32 R79, R24, 0x10, RZ ;  /* 0x00000010184f7819 */ /* 0x000fe200000006ff */
[----:B------:R-:W5:Y:S01]  /*07c0*/  LDG.E.128 R12, desc[UR6][R2.64+0x19000] ;  /* 0x01900006020c7981 */ /* 0x000f62000c1e1d00 */
[C---:B------:R-:W-:Y:S01]  /*07d0*/  PRMT R24, R29.reuse, 0x7632, R24 ;  /* 0x000076321d187816 */ /* 0x040fe20000000018 */
[----:B------:R-:W-:Y:S01]  /*07e0*/  FFMA.FTZ R25, R88, R25, R27 ;  /* 0x0000001958197223 */ /* 0x000fe2000001001b */
[----:B------:R-:W-:Y:S01]  /*07f0*/  SHF.L.U32 R29, R29, 0x10, RZ ;  /* 0x000000101d1d7819 */ /* 0x000fe200000006ff */
[----:B------:R-:W-:-:S02]  /*0800*/  FFMA.FTZ R77, R92, R79, R77 ;  /* 0x0000004f5c4d7223 */ /* 0x000fc4000001004d */
[----:B------:R-:W-:Y:S01]  /*0810*/  FFMA.FTZ R33, R86, R33, R25 ;  /* 0x0000002156217223 */ /* 0x000fe20000010019 */
[----:B------:R-:W-:Y:S02]  /*0820*/  IMAD.U32 R27, R24, 0x10000, RZ ;  /* 0x00010000181b7824 */ /* 0x000fe400078e00ff */
[----:B------:R-:W-:Y:S01]  /*0830*/  FFMA.FTZ R29, R94, R29, R77 ;  /* 0x0000001d5e1d7223 */ /* 0x000fe2000001004d */
[----:B------:R-:W-:-:S03]  /*0840*/  SHF.L.U32 R25, R26, 0x10, RZ ;  /* 0x000000101a197819 */ /* 0x000fc600000006ff */
[----:B------:R-:W-:Y:S01]  /*0850*/  FFMA.FTZ R29, R88, R27, R29 ;  /* 0x0000001b581d7223 */ /* 0x000fe2000001001d */
[----:B------:R-:W-:Y:S01]  /*0860*/  SHF.L.U32 R27, R30, 0x10, RZ ;  /* 0x000000101e1b7819 */ /* 0x000fe200000006ff */
[----:B------:R-:W-:Y:S01]  /*0870*/  FFMA.FTZ R25, R90, R25, R33 ;  /* 0x000000195a197223 */ /* 0x000fe20000010021 */
[C---:B------:R-:W-:Y:S02]  /*0880*/  PRMT R24, R8.reuse, 0x7632, R24 ;  /* 0x0000763208187816 */ /* 0x040fe40000000018 */
[----:B------:R-:W-:Y:S02]  /*0890*/  SHF.L.U32 R77, R8, 0x10, RZ ;  /* 0x00000010084d7819 */ /* 0x000fe400000006ff */
[----:B------:R-:W-:Y:S01]  /*08a0*/  PRMT R30, R30, 0x7632, R30 ;  /* 0x000076321e1e7816 */ /* 0x000fe2000000001e */
[----:B------:R-:W-:Y:S01]  /*08b0*/  FFMA.FTZ R33, R86, R27, R29 ;  /* 0x0000001b56217223 */ /* 0x000fe2000001001d */
[----:B------:R-:W-:Y:S01]  /*08c0*/  SHF.L.U32 R79, R24, 0x10, RZ ;  /* 0x00000010184f7819 */ /* 0x000fe200000006ff */
[----:B------:R-:W-:Y:S01]  /*08d0*/  FFMA.FTZ R77, R0, R77, RZ ;  /* 0x0000004d004d7223 */ /* 0x000fe200000100ff */
[----:B------:R-:W-:Y:S01]  /*08e0*/  FFMA.FTZ R8, R84, R35, R25 ;  /* 0x0000002354087223 */ /* 0x000fe20000010019 */
[----:B------:R-:W-:Y:S01]  /*08f0*/  IMAD.U32 R29, R30, 0x10000, RZ ;  /* 0x000100001e1d7824 */ /* 0x000fe200078e00ff */
[----:B------:R-:W5:Y:S01]  /*0900*/  LDG.E.128 R24, desc[UR6][R2.64+0x1c800] ;  /* 0x01c8000602187981 */ /* 0x000f62000c1e1d00 */
[----:B------:R-:W-:-:S02]  /*0910*/  PRMT R28, R9, 0x7632, R28 ;  /* 0x00007632091c7816 */ /* 0x000fc4000000001c */
[----:B------:R-:W-:Y:S02]  /*0920*/  SHF.L.U32 R35, R9, 0x10, RZ ;  /* 0x0000001009237819 */ /* 0x000fe400000006ff */
[----:B------:R-:W-:Y:S01]  /*0930*/  SHF.L.U32 R32, R32, 0x10, RZ ;  /* 0x0000001020207819 */ /* 0x000fe200000006ff */
[----:B------:R-:W-:Y:S01]  /*0940*/  FFMA.FTZ R77, R92, R79, R77 ;  /* 0x0000004f5c4d7223 */ /* 0x000fe2000001004d */
[----:B------:R-:W-:Y:S01]  /*0950*/  SHF.L.U32 R9, R31, 0x10, RZ ;  /* 0x000000101f097819 */ /* 0x000fe200000006ff */
[----:B------:R-:W-:Y:S01]  /*0960*/  FFMA.FTZ R29, R90, R29, R33 ;  /* 0x0000001d5a1d7223 */ /* 0x000fe20000010021 */
[----:B------:R-:W-:Y:S02]  /*0970*/  IMAD.U32 R33, R28, 0x10000, RZ ;  /* 0x000100001c217824 */ /* 0x000fe400078e00ff */
[----:B------:R-:W-:Y:S01]  /*0980*/  FFMA.FTZ R101, R85, R32, R8 ;  /* 0x0000002055657223 */ /* 0x000fe20000010008 */
[----:B------:R-:W-:Y:S01]  /*0990*/  FFMA.FTZ R35, R94, R35, R77 ;  /* 0x000000235e237223 */ /* 0x000fe2000001004d */
[----:B------:R-:W-:Y:S01]  /*09a0*/  PRMT R31, R31, 0x7632, R31 ;  /* 0x000076321f1f7816 */ /* 0x000fe2000000001f */
[----:B------:R-:W-:Y:S01]  /*09b0*/  FFMA.FTZ R8, R84, R9, R29 ;  /* 0x0000000954087223 */ /* 0x000fe2000001001d */
[----:B------:R-:W-:-:S02]  /*09c0*/  PRMT R9, R10, 0x7632, R9 ;  /* 0x000076320a097816 */ /* 0x000fc40000000009 */
[----:B------:R-:W-:Y:S02]  /*09d0*/  SHF.L.U32 R29, R10, 0x10, RZ ;  /* 0x000000100a1d7819 */ /* 0x000fe400000006ff */
[C---:B------:R-:W-:Y:S02]  /*09e0*/  PRMT R10, R4.reuse, 0x7632, R10 ;  /* 0x00007632040a7816 */ /* 0x040fe4000000000a */
[----:B------:R-:W-:Y:S01]  /*09f0*/  SHF.L.U32 R79, R4, 0x10, RZ ;  /* 0x00000010044f7819 */ /* 0x000fe200000006ff */
[----:B------:R-:W-:Y:S01]  /*0a00*/  FFMA.FTZ R77, R88, R33, R35 ;  /* 0x00000021584d7223 */ /* 0x000fe20000010023 */
[----:B------:R-:W-:Y:S01]  /*0a10*/  IMAD.U32 R4, R31, 0x10000, RZ ;  /* 0x000100001f047824 */ /* 0x000fe200078e00ff */
[----:B------:R-:W-:Y:S01]  /*0a20*/  SHF.L.U32 R31, R10, 0x10, RZ ;  /* 0x000000100a1f7819 */ /* 0x000fe200000006ff */
[----:B------:R-:W5:Y:S01]  /*0a30*/  LDG.E.128 R32, desc[UR6][R2.64+0x20000] ;  /* 0x0200000602207981 */ /* 0x000f62000c1e1d00 */
[----:B------:R-:W-:Y:S01]  /*0a40*/  SHF.L.U32 R9, R9, 0x10, RZ ;  /* 0x0000001009097819 */ /* 0x000fe200000006ff */
[----:B------:R-:W-:Y:S01]  /*0a50*/  FFMA.FTZ R79, R0, R79, RZ ;  /* 0x0000004f004f7223 */ /* 0x000fe200000100ff */
[----:B------:R-:W-:Y:S01]  /*0a60*/  FFMA.FTZ R29, R86, R29, R77 ;  /* 0x0000001d561d7223 */ /* 0x000fe2000001004d */
[----:B------:R-:W-:-:S02]  /*0a70*/  SHF.L.U32 R77, R5, 0x10, RZ ;  /* 0x00000010054d7819 */ /* 0x000fc400000006ff */
[----:B------:R-:W-:Y:S01]  /*0a80*/  PRMT R5, R5, 0x7632, R5 ;  /* 0x0000763205057816 */ /* 0x000fe20000000005 */
[----:B------:R-:W-:Y:S01]  /*0a90*/  FFMA.FTZ R31, R92, R31, R79 ;  /* 0x0000001f5c1f7223 */ /* 0x000fe2000001004f */
[----:B------:R-:W-:Y:S01]  /*0aa0*/  FFMA.FTZ R29, R90, R9, R29 ;  /* 0x000000095a1d7223 */ /* 0x000fe2000001001d */
[----:B------:R-:W-:Y:S02]  /*0ab0*/  SHF.L.U32 R9, R11, 0x10, RZ ;  /* 0x000000100b097819 */ /* 0x000fe400000006ff */
[----:B------:R-:W-:Y:S01]  /*0ac0*/  SHF.L.U32 R5, R5, 0x10, RZ ;  /* 0x0000001005057819 */ /* 0x000fe200000006ff */
[----:B------:R-:W-:Y:S01]  /*0ad0*/  FFMA.FTZ R77, R94, R77, R31 ;  /* 0x0000004d5e4d7223 */ /* 0x000fe2000001001f */
[----:B------:R-:W-:Y:S01]  /*0ae0*/  FFMA.FTZ R99, R85, R4, R8 ;  /* 0x0000000455637223 */ /* 0x000fe20000010008 */
[----:B------:R-:W-:Y:S01]  /*0af0*/  FFMA.FTZ R8, R84, R9, R29 ;  /* 0x0000000954087223 */ /* 0x000fe2000001001d */
[C---:B------:R-:W-:Y:S01]  /*0b00*/  PRMT R4, R6.reuse, 0x7632, R4 ;  /* 0x0000763206047816 */ /* 0x040fe20000000004 */
[----:B------:R-:W-:Y:S01]  /*0b10*/  IMAD.U32 R9, R6, 0x10000, RZ ;  /* 0x0001000006097824 */ /* 0x000fe200078e00ff */
[----:B------:R-:W-:Y:S01]  /*0b20*/  PRMT R10, R80, 0x7632, R10 ;  /* 0x00007632500a7816 */ /* 0x000fe2000000000a */
[----:B------:R-:W-:Y:S01]  /*0b30*/  FFMA.FTZ R77, R88, R5, R77 ;  /* 0x00000005584d7223 */ /* 0x000fe2000001004d */
[----:B------:R-:W-:Y:S01]  /*0b40*/  SHF.L.U32 R79, R80, 0x10, RZ ;  /* 0x00000010504f7819 */ /* 0x000fe200000006ff */
[----:B------:R-:W5:Y:S01]  /*0b50*/  LDG.E.128 R28, desc[UR6][R2.64+0x23800] ;  /* 0x02380006021c7981 */ /* 0x000f62000c1e1d00 */
[----:B------:R-:W-:Y:S01]  /*0b60*/  SHF.L.U32 R5, R4, 0x10, RZ ;  /* 0x0000001004057819 */ /* 0x000fe200000006ff */
[----:B------:R-:W-:Y:S01]  /*0b70*/  FFMA.FTZ R9, R86, R9, R77 ;  /* 0x0000000956097223 */ /* 0x000fe2000001004d */
[----:B------:R-:W-:-:S02]  /*0b80*/  IMAD.U32 R87, R10, 0x10000, RZ ;  /* 0x000100000a577824 */ /* 0x000fc400078e00ff */
[----:B------:R-:W-:Y:S01]  /*0b90*/  FFMA.FTZ R79, R0, R79, RZ ;  /* 0x0000004f004f7223 */ /* 0x000fe200000100ff */
[----:B------:R-:W-:Y:S01]  /*0ba0*/  PRMT R6, R7, 0x7632, R6 ;  /* 0x0000763207067816 */ /* 0x000fe20000000006 */
[----:B------:R-:W-:Y:S01]  /*0bb0*/  FFMA.FTZ R5, R90, R5, R9 ;  /* 0x000000055a057223 */ /* 0x000fe20000010009 */
[----:B------:R-:W-:Y:S02]  /*0bc0*/  PRMT R11, R11, 0x7632, R11 ;  /* 0x000076320b0b7816 */ /* 0x000fe4000000000b */
[----:B------:R-:W-:Y:S02]  /*0bd0*/  SHF.L.U32 R7, R7, 0x10, RZ ;  /* 0x0000001007077819 */ /* 0x000fe400000006ff */
[C---:B------:R-:W-:Y:S01]  /*0be0*/  SHF.L.U32 R77, R81.reuse, 0x10, RZ ;  /* 0x00000010514d7819 */ /* 0x040fe200000006ff */
[----:B------:R-:W-:Y:S01]  /*0bf0*/  FFMA.FTZ R79, R92, R87, R79 ;  /* 0x000000575c4f7223 */ /* 0x000fe2000001004f */
[----:B------:R-:W-:Y:S01]  /*0c00*/  PRMT R81, R81, 0x7632, R81 ;  /* 0x0000763251517816 */ /* 0x000fe20000000051 */
[----:B------:R-:W-:Y:S01]  /*0c10*/  FFMA.FTZ R5, R84, R7, R5 ;  /* 0x0000000754057223 */ /* 0x000fe20000010005 */
[----:B------:R-:W-:-:S02]  /*0c20*/  SHF.L.U32 R4, R11, 0x10, RZ ;  /* 0x000000100b047819 */ /* 0x000fc400000006ff */
[----:B------:R-:W-:Y:S01]  /*0c30*/  SHF.L.U32 R6, R6, 0x10, RZ ;  /* 0x0000001006067819 */ /* 0x000fe200000006ff */
[----:B------:R-:W-:Y:S01]  /*0c40*/  FFMA.FTZ R77, R94, R77, R79 ;  /* 0x0000004d5e4d7223 */ /* 0x000fe2000001004f */
[----:B------:R-:W-:Y:S02]  /*0c50*/  IMAD.U32 R81, R81, 0x10000, RZ ;  /* 0x0001000051517824 */ /* 0x000fe400078e00ff */
[C---:B------:R-:W-:Y:S01]  /*0c60*/  FFMA.FTZ R103, R85.reuse, R4, R8 ;  /* 0x0000000455677223 */ /* 0x040fe20000010008 */
[----:B------:R-:W-:Y:S01]  /*0c70*/  SHF.L.U32 R7, R82, 0x10, RZ ;  /* 0x0000001052077819 */ /* 0x000fe200000006ff */
[----:B------:R-:W-:Y:S01]  /*0c80*/  FFMA.FTZ R91, R85, R6, R5 ;  /* 0x00000006555b7223 */ /* 0x000fe20000010005 */
[----:B------:R-:W-:Y:S01]  /*0c90*/  FFMA.FTZ R77, R88, R81, R77 ;  /* 0x00000051584d7223 */ /* 0x000fe2000001004d */
[C---:B------:R-:W-:Y:S01]  /*0ca0*/  PRMT R4, R36.reuse, 0x7632, R4 ;  /* 0x0000763224047816 */ /* 0x040fe20000000004 */
[----:B------:R-:W5:Y:S01]  /*0cb0*/  LDG.E.128 R8, desc[UR6][R2.64+0x1000] ;  /* 0x0010000602087981 */ /* 0x000f62000c1e1d00 */
[----:B------:R-:W-:Y:S01]  /*0cc0*/  SHF.L.U32 R5, R36, 0x10, RZ ;  /* 0x0000001024057819 */ /* 0x000fe200000006ff */
[----:B------:R-:W-:Y:S01]  /*0cd0*/  FFMA.FTZ R81, R86, R7, R77 ;  /* 0x0000000756517223 */ /* 0x000fe2000001004d */
[----:B------:R-:W-:Y:S01]  /*0ce0*/  PRMT R82, R82, 0x7632, R82 ;  /* 0x0000763252527816 */ /* 0x000fe20000000052 */
[----:B------:R-:W-:Y:S01]  /*0cf0*/  IMAD.U32 R7, R4, 0x10000, RZ ;  /* 0x0001000004077824 */ /* 0x000fe200078e00ff */
[C---:B------:R-:W-:Y:S01]  /*0d00*/  PRMT R36, R37.reuse, 0x7632, R36 ;  /* 0x0000763225247816 */ /* 0x040fe20000000024 */
[----:B------:R-:W-:Y:S01]  /*0d10*/  FFMA.FTZ R5, R0, R5, RZ ;  /* 0x0000000500057223 */ /* 0x000fe200000100ff */
[----:B------:R-:W-:Y:S01]  /*0d20*/  SHF.L.U32 R87, R37, 0x10, RZ ;  /* 0x0000001025577819 */ /* 0x000fe200000006ff */
[----:B------:R-:W5:Y:S01]  /*0d30*/  LDG.E.128 R76, desc[UR6][R56.64+0x1000] ;  /* 0x00100006384c7981 */ /* 0x000f62000c1e1d00 */
[----:B------:R-:W-:Y:S01]  /*0d40*/  SHF.L.U32 R37, R82, 0x10, RZ ;  /* 0x0000001052257819 */ /* 0x000fe200000006ff */
[----:B------:R-:W-:Y:S01]  /*0d50*/  FFMA.FTZ R105, R92, R7, R5 ;  /* 0x000000075c697223 */ /* 0x000fe20000010005 */
[----:B------:R-:W-:Y:S01]  /*0d60*/  SHF.L.U32 R93, R36, 0x10, RZ ;  /* 0x00000010245d7819 */ /* 0x000fe200000006ff */
[----:B------:R-:W5:Y:S01]  /*0d70*/  LDG.E.128 R4, desc[UR6][R2.64+0x4800] ;  /* 0x0048000602047981 */ /* 0x000f62000c1e1d00 */
[C---:B------:R-:W-:Y:S01]  /*0d80*/  PRMT R36, R83.reuse, 0x7632, R36 ;  /* 0x0000763253247816 */ /* 0x040fe20000000024 */
[----:B------:R-:W-:Y:S01]  /*0d90*/  FFMA.FTZ R87, R94, R87, R105 ;  /* 0x000000575e577223 */ /* 0x000fe20000010069 */
[----:B------:R-:W-:-:S02]  /*0da0*/  IMAD.U32 R83, R83, 0x10000, RZ ;  /* 0x0001000053537824 */ /* 0x000fc400078e00ff */
[----:B------:R-:W-:Y:S01]  /*0db0*/  FFMA.FTZ R37, R90, R37, R81 ;  /* 0x000000255a257223 */ /* 0x000fe20000010051 */
[----:B------:R-:W-:Y:S01]  /*0dc0*/  PRMT R80, R38, 0x7632, R80 ;  /* 0x0000763226507816 */ /* 0x000fe20000000050 */
[----:B------:R-:W-:Y:S01]  /*0dd0*/  FFMA.FTZ R87, R88, R93, R87 ;  /* 0x0000005d58577223 */ /* 0x000fe20000010057 */
[----:B------:R-:W-:Y:S01]  /*0de0*/  SHF.L.U32 R81, R38, 0x10, RZ ;  /* 0x0000001026517819 */ /* 0x000fe200000006ff */
[----:B------:R-:W-:Y:S01]  /*0df0*/  FFMA.FTZ R38, R84, R83, R37 ;  /* 0x0000005354267223 */ /* 0x000fe20000010025 */
[C---:B------:R-:W-:Y:S02]  /*0e00*/  PRMT R82, R72.reuse, 0x7632, R82 ;  /* 0x0000763248527816 */ /* 0x040fe40000000052 */
[----:B------:R-:W-:Y:S01]  /*0e10*/  SHF.L.U32 R93, R72, 0x10, RZ ;  /* 0x00000010485d7819 */ /* 0x000fe200000006ff */
[----:B------:R-:W-:Y:S01]  /*0e20*/  FFMA.FTZ R87, R86, R81, R87 ;  /* 0x0000005156577223 */ /* 0x000fe20000010057 */
[----:B------:R-:W-:Y:S01]  /*0e30*/  SHF.L.U32 R37, R80, 0x10, RZ ;  /* 0x0000001050257819 */ /* 0x000fe200000006ff */
[----:B------:R-:W-:Y:S01]  /*0e40*/  IMAD.U32 R83, R82, 0x10000, RZ ;  /* 0x0001000052537824 */ /* 0x000fe200078e00ff */
[C---:B------:R-:W-:Y:S01]  /*0e50*/  SHF.L.U32 R81, R39.reuse, 0x10, RZ ;  /* 0x0000001027517819 */ /* 0x040fe200000006ff */
[----:B------:R-:W-:Y:S01]  /*0e60*/  FFMA.FTZ R93, R0, R93, RZ ;  /* 0x0000005d005d7223 */ /* 0x000fe200000100ff */
[----:B------:R-:W-:Y:S01]  /*0e70*/  PRMT R39, R39, 0x7632, R39 ;  /* 0x0000763227277816 */ /* 0x000fe20000000027 */
[----:B------:R-:W-:Y:S01]  /*0e80*/  FFMA.FTZ R37, R90, R37, R87 ;  /* 0x000000255a257223 */ /* 0x000fe20000010057 */
[C---:B------:R-:W-:Y:S01]  /*0e90*/  SHF.L.U32 R87, R73.reuse, 0x10, RZ ;  /* 0x0000001049577819 */ /* 0x040fe200000006ff */
[----:B------:R-:W-:Y:S01]  /*0ea0*/  FFMA.FTZ R83, R92, R83, R93 ;  /* 0x000000535c537223 */ /* 0x000fe2000001005d */
[----:B------:R-:W-:Y:S01]  /*0eb0*/  PRMT R73, R73, 0x7632, R73 ;  /* 0x0000763249497816 */ /* 0x000fe20000000049 */
[----:B------:R-:W-:Y:S01]  /*0ec0*/  FFMA.FTZ R37, R84, R81, R37 ;  /* 0x0000005154257223 */ /* 0x000fe20000010025 */
[----:B------:R-:W-:-:S02]  /*0ed0*/  IMAD.U32 R72, R39, 0x10000, RZ ;  /* 0x0001000027487824 */ /* 0x000fc400078e00ff */
[----:B------:R-:W-:Y:S01]  /*0ee0*/  FFMA.FTZ R83, R94, R87, R83 ;  /* 0x000000575e537223 */ /* 0x000fe20000010053 */
[----:B------:R-:W-:Y:S02]  /*0ef0*/  SHF.L.U32 R73, R73, 0x10, RZ ;  /* 0x0000001049497819 */ /* 0x000fe400000006ff */
[C---:B------:R-:W-:Y:S02]  /*0f00*/  PRMT R39, R48.reuse, 0x7632, R39 ;  /* 0x0000763230277816 */ /* 0x040fe40000000027 */
[----:B------:R-:W-:Y:S01]  /*0f10*/  SHF.L.U32 R81, R48, 0x10, RZ ;  /* 0x0000001030517819 */ /* 0x000fe200000006ff */
[----:B------:R-:W-:Y:S01]  /*0f20*/  FFMA.FTZ R73, R88, R73, R83 ;  /* 0x0000004958497223 */ /* 0x000fe20000010053 */
[----:B------:R-:W-:Y:S02]  /*0f30*/  SHF.L.U32 R36, R36, 0x10, RZ ;  /* 0x0000001024247819 */ /* 0x000fe400000006ff */
[----:B------:R-:W-:Y:S01]  /*0f40*/  SHF.L.U32 R39, R39, 0x10, RZ ;  /* 0x0000001027277819 */ /* 0x000fe200000006ff */
[----:B------:R-:W-:Y:S01]  /*0f50*/  FFMA.FTZ R83, R0, R81, RZ ;  /* 0x0000005100537223 */ /* 0x000fe200000100ff */
[----:B------:R-:W-:Y:S01]  /*0f60*/  FFMA.FTZ R93, R85, R72, R37 ;  /* 0x00000048555d7223 */ /* 0x000fe20000010025 */
[C---:B------:R-:W-:Y:S01]  /*0f70*/  PRMT R0, R74.reuse, 0x7632, R0 ;  /* 0x000076324a007816 */ /* 0x040fe20000000000 */
        /* <DEDUP_REMOVED lines=11> */
[----:B------:R-:W-:Y:S01]  /*1030*/  IMAD.U32 R49, R75, 0x10000, RZ ;  /* 0x000100004b317824 */ /* 0x000fe200078e00ff */
[----:B------:R-:W5:Y:S01]  /*1040*/  LDG.E.128 R36, desc[UR6][R2.64+0x8000] ;  /* 0x0080000602247981 */ /* 0x000f62000c1e1d00 */
[----:B------:R-:W-:Y:S01]  /*1050*/  PRMT R50, R50, 0x7632, R50 ;  /* 0x0000763232327816 */ /* 0x000fe20000000032 */
        /* <DEDUP_REMOVED lines=9> */
[C---:B------:R-:W-:Y:S01]  /*10f0*/  SHF.L.U32 R73, R51.reuse, 0x10, RZ ;  /* 0x0000001033497819 */ /* 0x040fe200000006ff */
[----:B------:R-:W-:Y:S01]  /*1100*/  FFMA.FTZ R81, R90, R49, R81 ;  /* 0x000000315a517223 */ /* 0x000fe20000010051 */
[----:B------:R-:W-:-:S02]  /*1110*/  PRMT R64, R51, 0x7632, R64 ;  /* 0x0000763233407816 */ /* 0x000fc40000000040 */
[----:B------:R-:W5:Y:S01]  /*1120*/  LDG.E.128 R48, desc[UR6][R2.64+0xb800] ;  /* 0x00b8000602307981 */ /* 0x000f62000c1e1d00 */
[----:B------:R-:W-:Y:S02]  /*1130*/  SHF.L.U32 R0, R0, 0x10, RZ ;  /* 0x0000001000007819 */ /* 0x000fe400000006ff */
[----:B------:R-:W-:Y:S02]  /*1140*/  SHF.L.U32 R83, R83, 0x10, RZ ;  /* 0x0000001053537819 */ /* 0x000fe400000006ff */
[----:B------:R-:W-:-:S03]  /*1150*/  PRMT R75, R75, 0x7632, R75 ;  /* 0x000076324b4b7816 */ /* 0x000fc6000000004b */
[--C-:B------:R-:W-:Y:S01]  /*1160*/  FFMA.FTZ R105, R83, R0, R68.reuse ;  /* 0x0000000053697223 */ /* 0x100fe20000010044 */
        /* <DEDUP_REMOVED lines=13> */
[----:B------:R-:W-:Y:S02]  /*1240*/  PRMT R65, R65, 0x7632, R65 ;  /* 0x0000763241417816 */ /* 0x000fe40000000041 */
[----:B------:R-:W-:Y:S02]  /*1250*/  SHF.L.U32 R69, R61, 0x10, RZ ;  /* 0x000000103d457819 */ /* 0x000fe400000006ff */
        /* <DEDUP_REMOVED lines=8> */
[----:B------:R-:W-:-:S02]  /*12e0*/  PRMT R97, R71, 0x7632, R97 ;  /* 0x0000763247617816 */ /* 0x000fc40000000061 */
[----:B------:R-:W-:Y:S02]  /*12f0*/  SHF.L.U32 R0, R71, 0x10, RZ ;  /* 0x0000001047007819 */ /* 0x000fe400000006ff */
[----:B------:R-:W-:Y:S01]  /*1300*/  PRMT R64, R52, 0x7632, R64 ;  /* 0x0000763234407816 */ /* 0x000fe20000000040 */
[----:B------:R-:W5:Y:S01]  /*1310*/  LDG.E.128 R68, desc[UR6][R2.64+0xf000] ;  /* 0x00f0000602447981 */ /* 0x000f62000c1e1d00 */
[----:B------:R-:W-:Y:S01]  /*1320*/  PRMT R60, R61, 0x7632, R60 ;  /* 0x000076323d3c7816 */ /* 0x000fe2000000003c */
        /* <DEDUP_REMOVED lines=8> */
[----:B------:R-:W-:Y:S01]  /*13b0*/  SHF.L.U32 R73, R67, 0x10, RZ ;  /* 0x0000001043497819 */ /* 0x000fe200000006ff */
[----:B------:R-:W-:Y:S01]  /*13c0*/  FFMA.FTZ R95, R88, R89, R95 ;  /* 0x00000059585f7223 */ /* 0x000fe2000001005f */
[----:B------:R-:W5:Y:S01]  /*13d0*/  LDG.E.128 R64, desc[UR6][R2.64+0x12800] ;  /* 0x0128000602407981 */ /* 0x000f62000c1e1d00 */
[C---:B------:R-:W-:Y:S01]  /*13e0*/  PRMT R72, R62.reuse, 0x7632, R72 ;  /* 0x000076323e487816 */ /* 0x040fe20000000048 */
[----:B------:R-:W-:Y:S01]  /*13f0*/  IMAD.U32 R89, R62, 0x10000, RZ ;  /* 0x000100003e597824 */ /* 0x000fe200078e00ff */
[----:B------:R-:W-:-:S02]  /*1400*/  SHF.L.U32 R61, R52, 0x10, RZ ;  /* 0x00000010343d7819 */ /* 0x000fc400000006ff */
[----:B------:R-:W-:Y:S01]  /*1410*/  SHF.L.U32 R86, R86, 0x10, RZ ;  /* 0x0000001056567819 */ /* 0x000fe200000006ff */
[----:B------:R-:W-:Y:S01]  /*1420*/  FFMA.FTZ R52, R80, R89, R95 ;  /* 0x0000005950347223 */ /* 0x000fe2000001005f */
[C---:B------:R-:W-:Y:S02]  /*1430*/  PRMT R62, R53.reuse, 0x7632, R62 ;  /* 0x00007632353e7816 */ /* 0x040fe4000000003e */
        /* <DEDUP_REMOVED lines=13> */
[----:B------:R-:W-:-:S02]  /*1510*/  SHF.L.U32 R97, R97, 0x10, RZ ;  /* 0x0000001061617819 */ /* 0x000fc400000006ff */
[----:B------:R-:W-:Y:S02]  /*1520*/  SHF.L.U32 R54, R63, 0x10, RZ ;  /* 0x000000103f367819 */ /* 0x000fe400000006ff */
[C---:B--2---:R-:W-:Y:S01]  /*1530*/  PRMT R62, R44.reuse, 0x7632, R62 ;  /* 0x000076322c3e7816 */ /* 0x044fe2000000003e */
[----:B------:R-:W-:Y:S01]  /*1540*/  IMAD.U32 R44, R44, 0x10000, RZ ;  /* 0x000100002c2c7824 */ /* 0x000fe200078e00ff */
[----:B------:R-:W-:Y:S01]  /*1550*/  SHF.L.U32 R61, R61, 0x10, RZ ;  /* 0x000000103d3d7819 */ /* 0x000fe200000006ff */
[----:B------:R-:W-:Y:S01]  /*1560*/  FFMA.FTZ R75, R80, R89, R75 ;  /* 0x00000059504b7223 */ /* 0x000fe2000001004b */
        /* <DEDUP_REMOVED lines=8> */
[----:B------:R-:W2:Y:S01]  /*15f0*/  LDG.E.128 R72, desc[UR6][R2.64+0x16000] ;  /* 0x0160000602487981 */ /* 0x000ea2000c1e1d00 */
[----:B------:R-:W-:Y:S01]  /*1600*/  FFMA.FTZ R95, R97, R60, R52 ;  /* 0x0000003c615f7223 */ /* 0x000fe20000010034 */
[----:B------:R-:W-:Y:S01]  /*1610*/  FFMA.FTZ R101, R83, R62, R44 ;  /* 0x0000003e53657223 */ /* 0x000fe2000001002c */
[----:B---3--:R-:W-:Y:S01]  /*1620*/  PRMT R54, R40, 0x7632, R54 ;  /* 0x0000763228367816 */ /* 0x008fe20000000036 */
        /* <DEDUP_REMOVED lines=9> */
[----:B------:R-:W3:Y:S01]  /*16c0*/  LDG.E.128 R60, desc[UR6][R2.64+0x19800] ;  /* 0x01980006023c7981 */ /* 0x000ee2000c1e1d00 */
[----:B------:R-:W-:Y:S01]  /*16d0*/  SHF.L.U32 R55, R41, 0x10, RZ ;  /* 0x0000001029377819 */ /* 0x000fe200000006ff */
[----:B------:R-:W-:Y:S01]  /*16e0*/  FFMA.FTZ R53, R88, R45, R53 ;  /* 0x0000002d58357223 */ /* 0x000fe20000010035 */
[C---:B------:R-:W-:Y:S01]  /*16f0*/  PRMT R40, R46.reuse, 0x7632, R40 ;  /* 0x000076322e287816 */ /* 0x040fe20000000028 */
[--C-:B------:R-:W-:Y:S01]  /*1700*/  FFMA.FTZ R99, R83, R54, R44.reuse ;  /* 0x0000003653637223 */ /* 0x100fe2000001002c */
[----:B------:R-:W-:Y:S01]  /*1710*/  IMAD.U32 R45, R46, 0x10000, RZ ;  /* 0x000100002e2d7824 */ /* 0x000fe200078e00ff */
[----:B------:R-:W-:-:S02]  /*1720*/  PRMT R44, R41, 0x7632, R44 ;  /* 0x00007632292c7816 */ /* 0x000fc4000000002c */
[----:B------:R-:W-:Y:S01]  /*1730*/  SHF.L.U32 R41, R40, 0x10, RZ ;  /* 0x0000001028297819 */ /* 0x000fe200000006ff */
[----:B------:R-:W-:Y:S01]  /*1740*/  FFMA.FTZ R99, R84, R55, R99 ;  /* 0x0000003754637223 */ /* 0x000fe20000010063 */
[----:B------:R-:W-:Y:S01]  /*1750*/  FFMA.FTZ R53, R80, R45, R53 ;  /* 0x0000002d50357223 */ /* 0x000fe20000010035 */
[----:B------:R-:W-:Y:S01]  /*1760*/  SHF.L.U32 R55, R44, 0x10, RZ ;  /* 0x000000102c377819 */ /* 0x000fe200000006ff */
[C---:B------:R-:W-:Y:S02]  /*1770*/  IMAD.U32 R45, R47.reuse, 0x10000, RZ ;  /* 0x000100002f2d7824 */ /* 0x040fe400078e00ff */
[----:B------:R-:W-:Y:S01]  /*1780*/  FFMA.FTZ R41, R86, R41, R53 ;  /* 0x0000002956297223 */ /* 0x000fe20000010035 */
[----:B------:R-:W-:Y:S01]  /*1790*/  SHF.L.U32 R53, R42, 0x10, RZ ;  /* 0x000000102a357819 */ /* 0x000fe200000006ff */
[----:B------:R-:W-:Y:S01]  /*17a0*/  FFMA.FTZ R55, R88, R55, R99 ;  /* 0x0000003758377223 */ /* 0x000fe20000010063 */
[----:B------:R-:W-:Y:S01]  /*17b0*/  PRMT R42, R42, 0x7632, R42 ;  /* 0x000076322a2a7816 */ /* 0x000fe2000000002a */
[----:B------:R-:W-:Y:S01]  /*17c0*/  FFMA.FTZ R40, R0, R45, R41 ;  /* 0x0000002d00287223 */ /* 0x000fe20000010029 */
[----:B------:R-:W-:Y:S01]  /*17d0*/  PRMT R47, R47, 0x7632, R47 ;  /* 0x000076322f2f7816 */ /* 0x000fe2000000002f */
[----:B------:R-:W-:Y:S01]  /*17e0*/  FFMA.FTZ R45, R80, R53, R55 ;  /* 0x00000035502d7223 */ /* 0x000fe20000010037 */
[C---:B----4-:R-:W-:Y:S01]  /*17f0*/  SHF.L.U32 R46, R20.reuse, 0x10, RZ ;  /* 0x00000010142e7819 */ /* 0x050fe200000006ff */
[----:B------:R-:W4:Y:S01]  /*1800*/  LDG.E.128 R52, desc[UR6][R2.64+0x1d000] ;  /* 0x01d0000602347981 */ /* 0x000f22000c1e1d00 */
        /* <DEDUP_REMOVED lines=10> */
[----:B-----5:R-:W-:-:S02]  /*18b0*/  PRMT R40, R16, 0x7632, R40 ;  /* 0x0000763210287816 */ /* 0x020fc40000000028 */
[----:B------:R-:W-:Y:S01]  /*18c0*/  SHF.L.U32 R16, R16, 0x10, RZ ;  /* 0x0000001010107819 */ /* 0x000fe200000006ff */
[----:B------:R-:W-:Y:S01]  /*18d0*/  FFMA.FTZ R47, R84, R45, R47 ;  /* 0x0000002d542f7223 */ /* 0x000fe2000001002f */
[----:B------:R-:W-:Y:S02]  /*18e0*/  SHF.L.U32 R45, R20, 0x10, RZ ;  /* 0x00000010142d7819 */ /* 0x000fe400000006ff */
        /* <DEDUP_REMOVED lines=11> */
[----:B------:R-:W-:Y:S01]  /*19a0*/  SHF.L.U32 R91, R44, 0x10, RZ ;  /* 0x000000102c5b7819 */ /* 0x000fe200000006ff */
[----:B------:R-:W-:-:S04]  /*19b0*/  IMAD.U32 R21, R22, 0x10000, RZ ;  /* 0x0001000016157824 */ /* 0x000fc800078e00ff */
[----:B------:R-:W-:Y:S01]  /*19c0*/  FFMA.FTZ R21, R80, R21, R45 ;  /* 0x0000001550157223 */ /* 0x000fe2000001002d */
[----:B------:R-:W-:Y:S02]  /*19d0*/  FFMA.FTZ R105, R88, R91, R47 ;  /* 0x0000005b58697223 */ /* 0x000fe4000001002f */
[----:B------:R-:W5:Y:S01]  /*19e0*/  LDG.E.128 R44, desc[UR6][R2.64+0x24000] ;  /* 0x02400006022c7981 */ /* 0x000f62000c1e1d00 */
[----:B------:R-:W-:Y:S02]  /*19f0*/  PRMT R17, R22, 0x7632, R17 ;  /* 0x0000763216117816 */ /* 0x000fe40000000011 */
[C---:B------:R-:W-:Y:S02]  /*1a00*/  PRMT R90, R18.reuse, 0x7632, R90 ;  /* 0x00007632125a7816 */ /* 0x040fe4000000005a */
[----:B------:R-:W-:Y:S01]  /*1a10*/  SHF.L.U32 R99, R18, 0x10, RZ ;  /* 0x0000001012637819 */ /* 0x000fe200000006ff */
[----:B------:R-:W-:Y:S01]  /*1a20*/  IMAD.U32 R17, R17, 0x10000, RZ ;  /* 0x0001000011117824 */ /* 0x000fe200078e00ff */
[----:B------:R-:W-:-:S02]  /*1a30*/  SHF.L.U32 R91, R90, 0x10, RZ ;  /* 0x000000105a5b7819 */ /* 0x000fc400000006ff */
[----:B------:R-:W-:Y:S01]  /*1a40*/  PRMT R90, R12, 0x7632, R90 ;  /* 0x000076320c5a7816 */ /* 0x000fe2000000005a */
[----:B------:R-:W-:Y:S01]  /*1a50*/  FFMA.FTZ R18, R80, R99, R105 ;  /* 0x0000006350127223 */ /* 0x000fe20000010069 */
[----:B------:R-:W-:Y:S01]  /*1a60*/  SHF.L.U32 R12, R12, 0x10, RZ ;  /* 0x000000100c0c7819 */ /* 0x000fe200000006ff */
[C---:B------:R-:W-:Y:S01]  /*1a70*/  FFMA.FTZ R17, R86.reuse, R17, R21 ;  /* 0x0000001156117223 */ /* 0x040fe20000010015 */
[----:B------:R-:W-:Y:S01]  /*1a80*/  SHF.L.U32 R21, R19, 0x10, RZ ;  /* 0x0000001013157819 */ /* 0x000fe200000006ff */
[----:B------:R-:W-:Y:S01]  /*1a90*/  FFMA.FTZ R18, R86, R91, R18 ;  /* 0x0000005b56127223 */ /* 0x000fe20000010012 */
[C---:B------:R-:W-:Y:S02]  /*1aa0*/  PRMT R22, R23.reuse, 0x7632, R22 ;  /* 0x0000763217167816 */ /* 0x040fe40000000016 */
[----:B------:R-:W-:Y:S01]  /*1ab0*/  SHF.L.U32 R23, R23, 0x10, RZ ;  /* 0x0000001017177819 */ /* 0x000fe200000006ff */
[----:B------:R-:W-:Y:S02]  /*1ac0*/  IMAD.U32 R90, R90, 0x10000, RZ ;  /* 0x000100005a5a7824 */ /* 0x000fe400078e00ff */
[----:B------:R-:W-:Y:S01]  /*1ad0*/  FFMA.FTZ R12, R82, R12, R87 ;  /* 0x0000000c520c7223 */ /* 0x000fe20000010057 */
[----:B------:R-:W-:Y:S01]  /*1ae0*/  PRMT R19, R19, 0x7632, R19 ;  /* 0x0000763213137816 */ /* 0x000fe20000000013 */
[C-C-:B------:R-:W-:Y:S01]  /*1af0*/  FFMA.FTZ R21, R0.reuse, R21, R18.reuse ;  /* 0x0000001500157223 */ /* 0x140fe20000010012 */
[C---:B------:R-:W-:Y:S01]  /*1b00*/  PRMT R18, R13.reuse, 0x7632, R18 ;  /* 0x000076320d127816 */ /* 0x040fe20000000012 */
[----:B------:R-:W-:Y:S01]  /*1b10*/  FFMA.FTZ R17, R0, R23, R17 ;  /* 0x0000001700117223 */ /* 0x000fe20000010011 */
[----:B------:R-:W-:Y:S01]  /*1b20*/  SHF.L.U32 R13, R13, 0x10, RZ ;  /* 0x000000100d0d7819 */ /* 0x000fe200000006ff */
[----:B------:R-:W-:Y:S01]  /*1b30*/  FFMA.FTZ R23, R83, R90, R12 ;  /* 0x0000005a53177223 */ /* 0x000fe2000001000c */
[----:B------:R-:W-:Y:S01]  /*1b40*/  IMAD.U32 R12, R19, 0x10000, RZ ;  /* 0x00010000130c7824 */ /* 0x000fe200078e00ff */
[----:B------:R-:W-:-:S02]  /*1b50*/  SHF.L.U32 R20, R20, 0x10, RZ ;  /* 0x0000001014147819 */ /* 0x000fc400000006ff */
[----:B------:R-:W-:Y:S01]  /*1b60*/  SHF.L.U32 R19, R18, 0x10, RZ ;  /* 0x0000001012137819 */ /* 0x000fe200000006ff */
[----:B------:R-:W-:Y:S01]  /*1b70*/  FFMA.FTZ R13, R84, R13, R23 ;  /* 0x0000000d540d7223 */ /* 0x000fe20000010017 */
[----:B------:R-:W-:Y:S01]  /*1b80*/  SHF.L.U32 R22, R22, 0x10, RZ ;  /* 0x0000001016167819 */ /* 0x000fe200000006ff */
[C-C-:B------:R-:W-:Y:S01]  /*1b90*/  FFMA.FTZ R105, R97.reuse, R20, R16.reuse ;  /* 0x0000001461697223 */ /* 0x140fe20000010010 */
[----:B------:R-:W-:Y:S01]  /*1ba0*/  FFMA.FTZ R91, R97, R12, R21 ;  /* 0x0000000c615b7223 */ /* 0x000fe20000010015 */
[----:B------:R-:W-:Y:S01]  /*1bb0*/  FFMA.FTZ R19, R88, R19, R13 ;  /* 0x0000001358137223 */ /* 0x000fe2000001000d */
[C---:B------:R-:W-:Y:S02]  /*1bc0*/  PRMT R16, R14.reuse, 0x7632, R16 ;  /* 0x000076320e107816 */ /* 0x040fe40000000010 */
[----:B------:R-:W-:Y:S02]  /*1bd0*/  SHF.L.U32 R13, R14, 0x10, RZ ;  /* 0x000000100e0d7819 */ /* 0x000fe400000006ff */
[----:B------:R-:W-:-:S02]  /*1be0*/  PRMT R12, R24, 0x7632, R12 ;  /* 0x00007632180c7816 */ /* 0x000fc4000000000c */
[----:B------:R-:W-:Y:S01]  /*1bf0*/  SHF.L.U32 R14, R24, 0x10, RZ ;  /* 0x00000010180e7819 */ /* 0x000fe200000006ff */
[----:B------:R-:W-:Y:S01]  /*1c00*/  FFMA.FTZ R87, R97, R22, R17 ;  /* 0x0000001661577223 */ /* 0x000fe20000010011 */
[C---:B------:R-:W-:Y:S01]  /*1c10*/  PRMT R24, R15.reuse, 0x7632, R24 ;  /* 0x000076320f187816 */ /* 0x040fe20000000018 */
[----:B------:R-:W-:Y:S02]  /*1c20*/  IMAD.U32 R23, R15, 0x10000, RZ ;  /* 0x000100000f177824 */ /* 0x000fe400078e00ff */
[----:B------:R-:W-:Y:S01]  /*1c30*/  FFMA.FTZ R99, R80, R13, R19 ;  /* 0x0000000d50637223 */ /* 0x000fe20000010013 */
[----:B------:R-:W-:Y:S01]  /*1c40*/  SHF.L.U32 R20, R12, 0x10, RZ ;  /* 0x000000100c147819 */ /* 0x000fe200000006ff */
[----:B------:R-:W-:Y:S01]  /*1c50*/  FFMA.FTZ R22, R82, R14, R93 ;  /* 0x0000000e52167223 */ /* 0x000fe2000001005d */
[----:B------:R-:W-:Y:S01]  /*1c60*/  SHF.L.U32 R21, R16, 0x10, RZ ;  /* 0x0000001010157819 */ /* 0x000fe200000006ff */
[----:B------:R-:W5:Y:S04]  /*1c70*/  LDG.E.128 R12, desc[UR6][R2.64+0x1800] ;  /* 0x00180006020c7981 */ /* 0x000f68000c1e1d00 */
[----:B------:R-:W5:Y:S01]  /*1c80*/  LDG.E.128 R16, desc[UR6][R56.64+0x1800] ;  /* 0x0018000638107981 */ /* 0x000f62000c1e1d00 */
[----:B------:R-:W-:Y:S01]  /*1c90*/  SHF.L.U32 R93, R25, 0x10, RZ ;  /* 0x00000010195d7819 */ /* 0x000fe200000006ff */
[----:B------:R-:W-:Y:S01]  /*1ca0*/  FFMA.FTZ R107, R83, R20, R22 ;  /* 0x00000014536b7223 */ /* 0x000fe20000010016 */
[----:B------:R-:W-:-:S02]  /*1cb0*/  PRMT R25, R25, 0x7632, R25 ;  /* 0x0000763219197816 */ /* 0x000fc40000000019 */
[C---:B------:R-:W-:Y:S01]  /*1cc0*/  PRMT R20, R32.reuse, 0x7632, R20 ;  /* 0x0000763220147816 */ /* 0x040fe20000000014 */
        /* <DEDUP_REMOVED lines=15> */
[----:B------:R-:W5:Y:S01]  /*1dc0*/  LDG.E.128 R20, desc[UR6][R2.64+0x5000] ;  /* 0x0050000602147981 */ /* 0x000f62000c1e1d00 */
[----:B------:R-:W-:Y:S01]  /*1dd0*/  SHF.L.U32 R25, R26, 0x10, RZ ;  /* 0x000000101a197819 */ /* 0x000fe200000006ff */
[----:B------:R-:W-:Y:S01]  /*1de0*/  FFMA.FTZ R81, R84, R81, R99 ;  /* 0x0000005154517223 */ /* 0x000fe20000010063 */
[----:B------:R-:W-:Y:S02]  /*1df0*/  SHF.L.U32 R24, R24, 0x10, RZ ;  /* 0x0000001018187819 */ /* 0x000fe400000006ff */
[----:B------:R-:W-:-:S02]  /*1e00*/  PRMT R26, R28, 0x7632, R26 ;  /* 0x000076321c1a7816 */ /* 0x000fc4000000001a */
        /* <DEDUP_REMOVED lines=17> */
[----:B------:R-:W5:Y:S01]  /*1f20*/  LDG.E.128 R24, desc[UR6][R2.64+0x8800] ;  /* 0x0088000602187981 */ /* 0x000f62000c1e1d00 */
[----:B------:R-:W-:Y:S01]  /*1f30*/  FFMA.FTZ R93, R86, R29, R93 ;  /* 0x0000001d565d7223 */ /* 0x000fe2000001005d */
[C---:B------:R-:W-:Y:S01]  /*1f40*/  SHF.L.U32 R33, R30.reuse, 0x10, RZ ;  /* 0x000000101e217819 */ /* 0x040fe200000006ff */
[----:B------:R-:W-:Y:S01]  /*1f50*/  IMAD.U32 R29, R35, 0x10000, RZ ;  /* 0x00010000231d7824 */ /* 0x000fe200078e00ff */
[----:B------:R-:W-:Y:S01]  /*1f60*/  PRMT R30, R30, 0x7632, R30 ;  /* 0x000076321e1e7816 */ /* 0x000fe2000000001e */
[----:B------:R-:W-:Y:S01]  /*1f70*/  FFMA.FTZ R85, R84, R85, R99 ;  /* 0x0000005554557223 */ /* 0x000fe20000010063 */
[----:B------:R-:W-:Y:S01]  /*1f80*/  SHF.L.U32 R28, R28, 0x10, RZ ;  /* 0x000000101c1c7819 */ /* 0x000fe200000006ff */
[----:B------:R-:W-:Y:S01]  /*1f90*/  FFMA.FTZ R90, R0, R29, R93 ;  /* 0x0000001d005a7223 */ /* 0x000fe2000001005d */
[----:B------:R-:W-:Y:S01]  /*1fa0*/  SHF.L.U32 R34, R8, 0x10, RZ ;  /* 0x0000001008227819 */ /* 0x000fe200000006ff */
[----:B------:R-:W-:Y:S01]  /*1fb0*/  FFMA.FTZ R83, R88, R83, R85 ;  /* 0x0000005358537223 */ /* 0x000fe20000010055 */
[----:B------:R-:W-:Y:S01]  /*1fc0*/  IMAD.U32 R29, R30, 0x10000, RZ ;  /* 0x000100001e1d7824 */ /* 0x000fe200078e00ff */
[----:B------:R-:W-:Y:S01]  /*1fd0*/  SHF.L.U32 R88, R76, 0x10, RZ ;  /* 0x000000104c587819 */ /* 0x000fe200000006ff */
[----:B------:R-:W-:Y:S01]  /*1fe0*/  FFMA.FTZ R99, R97, R28, R32 ;  /* 0x0000001c61637223 */ /* 0x000fe20000010020 */
[----:B------:R-:W-:-:S02]  /*1ff0*/  PRMT R8, R8, 0x7632, R8 ;  /* 0x0000763208087816 */ /* 0x000fc40000000008 */
        /* <DEDUP_REMOVED lines=8> */
[----:B------:R-:W-:Y:S01]  /*2080*/  SHF.L.U32 R28, R28, 0x10, RZ ;  /* 0x000000101c1c7819 */ /* 0x000fe200000006ff */
[C---:B------:R-:W-:Y:S01]  /*2090*/  IMAD.U32 R33, R31.reuse, 0x10000, RZ ;  /* 0x000100001f217824 */ /* 0x040fe200078e00ff */
[----:B------:R-:W-:Y:S01]  /*20a0*/  PRMT R4, R31, 0x7632, R4 ;  /* 0x000076321f047816 */ /* 0x000fe20000000004 */
[C---:B------:R-:W-:Y:S01]  /*20b0*/  FFMA.FTZ R95, R93.reuse, R8, R34 ;  /* 0x000000085d5f7223 */ /* 0x040fe20000010022 */
[----:B------:R-:W-:Y:S01]  /*20c0*/  FFMA.FTZ R83, R86, R29, R83 ;  /* 0x0000001d56537223 */ /* 0x000fe20000010053 */
[----:B------:R-:W-:Y:S01]  /*20d0*/  FFMA.FTZ R8, R93, R28, R30 ;  /* 0x0000001c5d087223 */ /* 0x000fe2000001001e */
[----:B------:R-:W-:Y:S01]  /*20e0*/  SHF.L.U32 R85, R9, 0x10, RZ ;  /* 0x0000001009557819 */ /* 0x000fe200000006ff */
[----:B------:R-:W5:Y:S01]  /*20f0*/  LDG.E.128 R28, desc[UR6][R2.64+0xc000] ;  /* 0x00c00006021c7981 */ /* 0x000f62000c1e1d00 */
[----:B------:R-:W-:-:S02]  /*2100*/  SHF.L.U32 R84, R77, 0x10, RZ ;  /* 0x000000104d547819 */ /* 0x000fc400000006ff */
[----:B------:R-:W-:Y:S01]  /*2110*/  PRMT R35, R35, 0x7632, R35 ;  /* 0x0000763223237816 */ /* 0x000fe20000000023 */
[----:B------:R-:W-:Y:S02]  /*2120*/  FFMA.FTZ R83, R0, R33, R83 ;  /* 0x0000002100537223 */ /* 0x000fe40000010053 */
[----:B------:R-:W-:Y:S01]  /*2130*/  FFMA.FTZ R85, R84, R85, R95 ;  /* 0x0000005554557223 */ /* 0x000fe2000001005f */
[----:B------:R-:W-:Y:S02]  /*2140*/  SHF.L.U32 R95, R35, 0x10, RZ ;  /* 0x00000010235f7819 */ /* 0x000fe400000006ff */
[----:B------:R-:W5:Y:S01]  /*2150*/  LDG.E.128 R32, desc[UR6][R2.64+0xf800] ;  /* 0x00f8000602207981 */ /* 0x000f62000c1e1d00 */
[C---:B------:R-:W-:Y:S01]  /*2160*/  IMAD.U32 R89, R5.reuse, 0x10000, RZ ;  /* 0x0001000005597824 */ /* 0x040fe200078e00ff */
[----:B------:R-:W-:Y:S02]  /*2170*/  PRMT R5, R5, 0x7632, R5 ;  /* 0x0000763205057816 */ /* 0x000fe40000000005 */
[----:B------:R-:W-:-:S02]  /*2180*/  PRMT R82, R77, 0x7632, R82 ;  /* 0x000076324d527816 */ /* 0x000fc40000000052 */
[----:B------:R-:W-:Y:S02]  /*2190*/  PRMT R9, R9, 0x7632, R9 ;  /* 0x0000763209097816 */ /* 0x000fe40000000009 */
[----:B------:R-:W-:Y:S01]  /*21a0*/  SHF.L.U32 R4, R4, 0x10, RZ ;  /* 0x0000001004047819 */ /* 0x000fe200000006ff */
[----:B------:R-:W-:Y:S01]  /*21b0*/  FFMA.FTZ R8, R84, R89, R8 ;  /* 0x0000005954087223 */ /* 0x000fe20000010008 */
[----:B------:R-:W-:Y:S01]  /*21c0*/  SHF.L.U32 R5, R5, 0x10, RZ ;  /* 0x0000001005057819 */ /* 0x000fe200000006ff */
[----:B------:R-:W-:Y:S01]  /*21d0*/  IMAD.U32 R82, R82, 0x10000, RZ ;  /* 0x0001000052527824 */ /* 0x000fe200078e00ff */
[----:B------:R-:W-:Y:S01]  /*21e0*/  SHF.L.U32 R9, R9, 0x10, RZ ;  /* 0x0000001009097819 */ /* 0x000fe200000006ff */
[C---:B------:R-:W-:Y:S01]  /*21f0*/  FFMA.FTZ R95, R97.reuse, R95, R90 ;  /* 0x0000005f615f7223 */ /* 0x040fe2000001005a */
        /* <DEDUP_REMOVED lines=8> */
[----:B------:R-:W-:Y:S01]  /*2280*/  PRMT R6, R6, 0x7632, R6 ;  /* 0x0000763206067816 */ /* 0x000fe20000000006 */
[C---:B------:R-:W-:Y:S01]  /*2290*/  FFMA.FTZ R5, R83.reuse, R76, R5 ;  /* 0x0000004c53057223 */ /* 0x040fe20000010005 */
[----:B------:R-:W-:Y:S01]  /*22a0*/  PRMT R9, R36, 0x7632, R9 ;  /* 0x0000763224097816 */ /* 0x000fe20000000009 */
[----:B------:R-:W-:Y:S01]  /*22b0*/  FFMA.FTZ R8, R83, R0, R4 ;  /* 0x0000000053087223 */ /* 0x000fe20000010004 */
[----:B------:R-:W-:Y:S01]  /*22c0*/  SHF.L.U32 R10, R10, 0x10, RZ ;  /* 0x000000100a0a7819 */ /* 0x000fe200000006ff */
[----:B------:R-:W-:Y:S01]  /*22d0*/  IMAD.U32 R76, R6, 0x10000, RZ ;  /* 0x00010000064c7824 */ /* 0x000fe200078e00ff */
        /* <DEDUP_REMOVED lines=10> */
[----:B------:R-:W5:Y:S01]  /*2380*/  LDG.E.128 R8, desc[UR6][R2.64+0x13000] ;  /* 0x0130000602087981 */ /* 0x000f62000c1e1d00 */
[----:B------:R-:W-:Y:S01]  /*2390*/  PRMT R92, R79, 0x7632, R92 ;  /* 0x000076324f5c7816 */ /* 0x000fe2000000005c */
[----:B------:R-:W-:Y:S01]  /*23a0*/  FFMA.FTZ R77, R85, R4, R6 ;  /* 0x00000004554d7223 */ /* 0x000fe20000010006 */
[----:B------:R-:W-:-:S02]  /*23b0*/  PRMT R7, R7, 0x7632, R7 ;  /* 0x0000763207077816 */ /* 0x000fc40000000007 */
[----:B------:R-:W-:Y:S02]  /*23c0*/  SHF.L.U32 R79, R37, 0x10, RZ ;  /* 0x00000010254f7819 */ /* 0x000fe400000006ff */
[C---:B------:R-:W-:Y:S01]  /*23d0*/  PRMT R4, R48.reuse, 0x7632, R4 ;  /* 0x0000763230047816 */ /* 0x040fe20000000004 */
[----:B------:R-:W-:Y:S01]  /*23e0*/  FFMA.FTZ R101, R93, R76, R78 ;  /* 0x0000004c5d657223 */ /* 0x000fe2000001004e */
        /* <DEDUP_REMOVED lines=11> */
[C---:B------:R-:W-:Y:S01]  /*24a0*/  IMAD.U32 R36, R38.reuse, 0x10000, RZ ;  /* 0x0001000026247824 */ /* 0x040fe200078e00ff */
[----:B------:R-:W-:Y:S01]  /*24b0*/  PRMT R38, R38, 0x7632, R38 ;  /* 0x0000763226267816 */ /* 0x000fe20000000026 */
[----:B------:R-:W-:Y:S01]  /*24c0*/  FFMA.FTZ R94, R92, R5, R77 ;  /* 0x000000055c5e7223 */ /* 0x000fe2000001004d */
[----:B------:R-:W-:Y:S01]  /*24d0*/  FFMA.FTZ R48, R82, R37, R79 ;  /* 0x0000002552307223 */ /* 0x000fe2000001004f */
[----:B------:R-:W-:Y:S01]  /*24e0*/  FFMA.FTZ R77, R93, R4, R6 ;  /* 0x000000045d4d7223 */ /* 0x000fe20000010006 */
[----:B------:R-:W-:Y:S01]  /*24f0*/  SHF.L.U32 R38, R38, 0x10, RZ ;  /* 0x0000001026267819 */ /* 0x000fe200000006ff */
[----:B------:R-:W5:Y:S01]  /*2500*/  LDG.E.128 R4, desc[UR6][R2.64+0x16800] ;  /* 0x0168000602047981 */ /* 0x000f62000c1e1d00 */
[----:B------:R-:W-:Y:S01]  /*2510*/  PRMT R37, R49, 0x7632, R37 ;  /* 0x0000763231257816 */ /* 0x000fe20000000025 */
[----:B------:R-:W-:Y:S01]  /*2520*/  FFMA.FTZ R36, R83, R36, R48 ;  /* 0x0000002453247223 */ /* 0x000fe20000010030 */
[----:B------:R-:W-:Y:S01]  /*2530*/  SHF.L.U32 R49, R49, 0x10, RZ ;  /* 0x0000001031317819 */ /* 0x000fe200000006ff */
[----:B------:R-:W-:Y:S01]  /*2540*/  IMAD.U32 R76, R39, 0x10000, RZ ;  /* 0x00010000274c7824 */ /* 0x000fe200078e00ff */
[----:B------:R-:W-:Y:S01]  /*2550*/  SHF.L.U32 R37, R37, 0x10, RZ ;  /* 0x0000001025257819 */ /* 0x000fe200000006ff */
[----:B------:R-:W-:-:S02]  /*2560*/  FFMA.FTZ R78, R89, R38, R36 ;  /* 0x00000026594e7223 */ /* 0x000fc40000010024 */
[----:B------:R-:W-:Y:S01]  /*2570*/  FFMA.FTZ R49, R84, R49, R77 ;  /* 0x0000003154317223 */ /* 0x000fe2000001004d */
[C---:B------:R-:W-:Y:S01]  /*2580*/  SHF.L.U32 R79, R68.reuse, 0x10, RZ ;  /* 0x00000010444f7819 */ /* 0x040fe200000006ff */
[----:B------:R-:W-:Y:S01]  /*2590*/  FFMA.FTZ R77, R85, R76, R78 ;  /* 0x0000004c554d7223 */ /* 0x000fe2000001004e */
[----:B------:R-:W-:Y:S01]  /*25a0*/  PRMT R76, R68, 0x7632, R76 ;  /* 0x00007632444c7816 */ /* 0x000fe2000000004c */
[--C-:B------:R-:W-:Y:S01]  /*25b0*/  FFMA.FTZ R80, R82, R37, R49.reuse ;  /* 0x0000002552507223 */ /* 0x100fe20000010031 */
[C---:B------:R-:W-:Y:S02]  /*25c0*/  PRMT R49, R50.reuse, 0x7632, R49 ;  /* 0x0000763232317816 */ /* 0x040fe40000000031 */
[----:B------:R-:W-:Y:S02]  /*25d0*/  PRMT R48, R39, 0x7632, R48 ;  /* 0x0000763227307816 */ /* 0x000fe40000000030 */
[----:B------:R-:W-:Y:S01]  /*25e0*/  SHF.L.U32 R50, R50, 0x10, RZ ;  /* 0x0000001032327819 */ /* 0x000fe200000006ff */
[----:B------:R-:W5:Y:S01]  /*25f0*/  LDG.E.128 R36, desc[UR6][R2.64+0x1a000] ;  /* 0x01a0000602247981 */ /* 0x000f62000c1e1d00 */
[----:B------:R-:W-:Y:S01]  /*2600*/  FFMA.FTZ R78, R88, R79, R105 ;  /* 0x0000004f584e7223 */ /* 0x000fe20000010069 */
[----:B------:R-:W-:Y:S01]  /*2610*/  IMAD.U32 R76, R76, 0x10000, RZ ;  /* 0x000100004c4c7824 */ /* 0x000fe200078e00ff */
[----:B------:R-:W-:Y:S01]  /*2620*/  SHF.L.U32 R68, R49, 0x10, RZ ;  /* 0x0000001031447819 */ /* 0x000fe200000006ff */
[----:B------:R-:W-:Y:S01]  /*2630*/  FFMA.FTZ R80, R83, R50, R80 ;  /* 0x0000003253507223 */ /* 0x000fe20000010050 */
[----:B------:R-:W-:Y:S01]  /*2640*/  SHF.L.U32 R79, R69, 0x10, RZ ;  /* 0x00000010454f7819 */ /* 0x000fe200000006ff */
[----:B------:R-:W-:Y:S01]  /*2650*/  FFMA.FTZ R101, R93, R76, R78 ;  /* 0x0000004c5d657223 */ /* 0x000fe2000001004e */
[----:B------:R-:W-:-:S02]  /*2660*/  PRMT R69, R69, 0x7632, R69 ;  /* 0x0000763245457816 */ /* 0x000fc40000000045 */
[----:B------:R-:W-:Y:S02]  /*2670*/  SHF.L.U32 R49, R48, 0x10, RZ ;  /* 0x0000001030317819 */ /* 0x000fe400000006ff */
[C---:B------:R-:W-:Y:S02]  /*2680*/  SHF.L.U32 R48, R64.reuse, 0x10, RZ ;  /* 0x0000001040307819 */ /* 0x040fe400000006ff */
[----:B------:R-:W-:Y:S01]  /*2690*/  PRMT R64, R64, 0x7632, R64 ;  /* 0x0000763240407816 */ /* 0x000fe20000000040 */
[----:B------:R-:W-:Y:S01]  /*26a0*/  FFMA.FTZ R68, R89, R68, R80 ;  /* 0x0000004459447223 */ /* 0x000fe20000010050 */
[----:B------:R-:W-:Y:S01]  /*26b0*/  SHF.L.U32 R50, R51, 0x10, RZ ;  /* 0x0000001033327819 */ /* 0x000fe200000006ff */
[----:B------:R-:W-:Y:S01]  /*26c0*/  FFMA.FTZ R79, R84, R79, R101 ;  /* 0x0000004f544f7223 */ /* 0x000fe20000010065 */
[----:B------:R-:W-:Y:S02]  /*26d0*/  SHF.L.U32 R69, R69, 0x10, RZ ;  /* 0x0000001045457819 */ /* 0x000fe400000006ff */
[----:B------:R-:W-:-:S02]  /*26e0*/  PRMT R51, R51, 0x7632, R51 ;  /* 0x0000763233337816 */ /* 0x000fc40000000033 */
[----:B------:R-:W-:Y:S01]  /*26f0*/  SHF.L.U32 R76, R64, 0x10, RZ ;  /* 0x00000010404c7819 */ /* 0x000fe200000006ff */
[----:B------:R-:W-:Y:S02]  /*2700*/  IMAD.U32 R64, R70, 0x10000, RZ ;  /* 0x0001000046407824 */ /* 0x000fe400078e00ff */
[----:B------:R-:W-:Y:S01]  /*2710*/  FFMA.FTZ R50, R85, R50, R68 ;  /* 0x0000003255327223 */ /* 0x000fe20000010044 */
[----:B------:R-:W-:Y:S01]  /*2720*/  FFMA.FTZ R78, R88, R48, R87 ;  /* 0x00000030584e7223 */ /* 0x000fe20000010057 */
[----:B------:R-:W-:Y:S01]  /*2730*/  PRMT R70, R70, 0x7632, R70 ;  /* 0x0000763246467816 */ /* 0x000fe20000000046 */
[----:B------:R-:W-:Y:S01]  /*2740*/  FFMA.FTZ R68, R82, R69, R79 ;  /* 0x0000004552447223 */ /* 0x000fe2000001004f */
[----:B------:R-:W-:Y:S01]  /*2750*/  IMAD.U32 R51, R51, 0x10000, RZ ;  /* 0x0001000033337824 */ /* 0x000fe200078e00ff */
[C---:B------:R-:W-:Y:S01]  /*2760*/  SHF.L.U32 R69, R65.reuse, 0x10, RZ ;  /* 0x0000001041457819 */ /* 0x040fe200000006ff */
        /* <DEDUP_REMOVED lines=8> */
[----:B------:R-:W-:Y:S01]  /*27f0*/  FFMA.FTZ R69, R84, R69, R77 ;  /* 0x0000004554457223 */ /* 0x000fe2000001004d */
[----:B------:R-:W-:Y:S01]  /*2800*/  FFMA.FTZ R70, R89, R70, R76 ;  /* 0x0000004659467223 */ /* 0x000fe2000001004c */
[----:B------:R-:W-:-:S02]  /*2810*/  SHF.L.U32 R76, R66, 0x10, RZ ;  /* 0x00000010424c7819 */ /* 0x000fc400000006ff */
[----:B------:R-:W-:Y:S01]  /*2820*/  PRMT R66, R66, 0x7632, R66 ;  /* 0x0000763242427816 */ /* 0x000fe20000000042 */
[----:B------:R-:W-:Y:S01]  /*2830*/  FFMA.FTZ R78, R82, R65, R69 ;  /* 0x00000041524e7223 */ /* 0x000fe20000010045 */
[C---:B------:R-:W-:Y:S01]  /*2840*/  IMAD.U32 R68, R71.reuse, 0x10000, RZ ;  /* 0x0001000047447824 */ /* 0x040fe200078e00ff */
[----:B------:R-:W-:Y:S02]  /*2850*/  PRMT R64, R71, 0x7632, R64 ;  /* 0x0000763247407816 */ /* 0x000fe40000000040 */
[----:B------:R-:W-:Y:S01]  /*2860*/  SHF.L.U32 R66, R66, 0x10, RZ ;  /* 0x0000001042427819 */ /* 0x000fe200000006ff */
[----:B------:R-:W-:Y:S01]  /*2870*/  FFMA.FTZ R76, R83, R76, R78 ;  /* 0x0000004c534c7223 */ /* 0x000fe2000001004e */
[----:B------:R-:W-:Y:S01]  /*2880*/  FFMA.FTZ R65, R85, R68, R70 ;  /* 0x0000004455417223 */ /* 0x000fe20000010046 */
[----:B------:R-:W-:Y:S02]  /*2890*/  SHF.L.U32 R87, R64, 0x10, RZ ;  /* 0x0000001040577819 */ /* 0x000fe400000006ff */
[C---:B--2---:R-:W-:Y:S01]  /*28a0*/  PRMT R68, R72.reuse, 0x7632, R68 ;  /* 0x0000763248447816 */ /* 0x044fe20000000044 */
[----:B------:R-:W-:Y:S01]  /*28b0*/  IMAD.U32 R72, R72, 0x10000, RZ ;  /* 0x0001000048487824 */ /* 0x000fe200078e00ff */
[----:B------:R-:W-:Y:S01]  /*28c0*/  SHF.L.U32 R64, R67, 0x10, RZ ;  /* 0x0000001043407819 */ /* 0x000fe200000006ff */
[----:B------:R-:W-:Y:S01]  /*28d0*/  FFMA.FTZ R66, R89, R66, R76 ;  /* 0x0000004259427223 */ /* 0x000fe2000001004c */
[----:B------:R-:W-:Y:S01]  /*28e0*/  FFMA.FTZ R87, R92, R87, R65 ;  /* 0x000000575c577223 */ /* 0x000fe20000010041 */
[----:B------:R-:W-:Y:S01]  /*28f0*/  FFMA.FTZ R70, R88, R72, R91 ;  /* 0x0000004858467223 */ /* 0x000fe2000001005b */
[----:B------:R-:W-:Y:S01]  /*2900*/  PRMT R72, R67, 0x7632, R72 ;  /* 0x0000763243487816 */ /* 0x000fe20000000048 */
[----:B------:R-:W-:Y:S01]  /*2910*/  FFMA.FTZ R79, R85, R64, R66 ;  /* 0x00000040554f7223 */ /* 0x000fe20000010042 */
[----:B------:R-:W-:Y:S01]  /*2920*/  SHF.L.U32 R68, R68, 0x10, RZ ;  /* 0x0000001044447819 */ /* 0x000fe200000006ff */
[----:B------:R-:W2:Y:S01]  /*2930*/  LDG.E.128 R64, desc[UR6][R2.64+0x21000] ;  /* 0x0210000602407981 */ /* 0x000ea2000c1e1d00 */
[----:B---3--:R-:W-:-:S02]  /*2940*/  PRMT R76, R60, 0x7632, R76 ;  /* 0x000076323c4c7816 */ /* 0x008fc4000000004c */
[----:B------:R-:W-:Y:S01]  /*2950*/  SHF.L.U32 R60, R60, 0x10, RZ ;  /* 0x000000103c3c7819 */ /* 0x000fe200000006ff */
[----:B------:R-:W-:Y:S01]  /*2960*/  FFMA.FTZ R101, R93, R68, R70 ;  /* 0x000000445d657223 */ /* 0x000fe20000010046 */
[C---:B------:R-:W-:Y:S01]  /*2970*/  SHF.L.U32 R91, R73.reuse, 0x10, RZ ;  /* 0x00000010495b7819 */ /* 0x040fe200000006ff */
[----:B------:R-:W-:Y:S01]  /*2980*/  IMAD.U32 R77, R72, 0x10000, RZ ;  /* 0x00010000484d7824 */ /* 0x000fe200078e00ff */
[----:B------:R-:W-:Y:S01]  /*2990*/  PRMT R73, R73, 0x7632, R73 ;  /* 0x0000763249497816 */ /* 0x000fe20000000049 */
[----:B------:R-:W3:Y:S01]  /*29a0*/  LDG.E.128 R68, desc[UR6][R2.64+0x24800] ;  /* 0x0248000602447981 */ /* 0x000ee2000c1e1d00 */
[----:B------:R-:W-:Y:S01]  /*29b0*/  SHF.L.U32 R76, R76, 0x10, RZ ;  /* 0x000000104c4c7819 */ /* 0x000fe200000006ff */
[----:B------:R-:W-:Y:S01]  /*29c0*/  FFMA.FTZ R60, R88, R60, R81 ;  /* 0x0000003c583c7223 */ /* 0x000fe20000010051 */
[----:B------:R-:W-:Y:S01]  /*29d0*/  FFMA.FTZ R81, R92, R77, R79 ;  /* 0x0000004d5c517223 */ /* 0x000fe2000001004f */
[----:B------:R-:W-:Y:S01]  /*29e0*/  SHF.L.U32 R73, R73, 0x10, RZ ;  /* 0x0000001049497819 */ /* 0x000fe200000006ff */
[----:B------:R-:W-:Y:S01]  /*29f0*/  FFMA.FTZ R91, R84, R91, R101 ;  /* 0x0000005b545b7223 */ /* 0x000fe20000010065 */
[----:B------:R-:W-:-:S02]  /*2a00*/  IMAD.U32 R77, R61, 0x10000, RZ ;  /* 0x000100003d4d7824 */ /* 0x000fc400078e00ff */
[--C-:B------:R-:W-:Y:S01]  /*2a10*/  FFMA.FTZ R79, R93, R76, R60.reuse ;  /* 0x0000004c5d4f7223 */ /* 0x100fe2000001003c */
[----:B------:R-:W-:Y:S02]  /*2a20*/  PRMT R61, R61, 0x7632, R61 ;  /* 0x000076323d3d7816 */ /* 0x000fe4000000003d */
[----:B------:R-:W-:Y:S01]  /*2a30*/  PRMT R60, R74, 0x7632, R60 ;  /* 0x000076324a3c7816 */ /* 0x000fe2000000003c */
[----:B------:R-:W-:Y:S01]  /*2a40*/  FFMA.FTZ R72, R82, R73, R91 ;  /* 0x0000004952487223 */ /* 0x000fe2000001005b */
[----:B------:R-:W-:Y:S01]  /*2a50*/  SHF.L.U32 R74, R74, 0x10, RZ ;  /* 0x000000104a4a7819 */ /* 0x000fe200000006ff */
[----:B------:R-:W-:Y:S01]  /*2a60*/  FFMA.FTZ R77, R84, R77, R79 ;  /* 0x0000004d544d7223 */ /* 0x000fe2000001004f */
[----:B------:R-:W-:Y:S02]  /*2a70*/  SHF.L.U32 R61, R61, 0x10, RZ ;  /* 0x000000103d3d7819 */ /* 0x000fe400000006ff */
[----:B------:R-:W-:Y:S01]  /*2a80*/  PRMT R73, R62, 0x7632, R73 ;  /* 0x000076323e497816 */ /* 0x000fe20000000049 */
[----:B------:R-:W-:Y:S01]  /*2a90*/  FFMA.FTZ R72, R83, R74, R72 ;  /* 0x0000004a53487223 */ /* 0x000fe20000010048 */
[----:B------:R-:W-:Y:S01]  /*2aa0*/  SHF.L.U32 R60, R60, 0x10, RZ ;  /* 0x000000103c3c7819 */ /* 0x000fe200000006ff */
[----:B------:R-:W-:Y:S01]  /*2ab0*/  IMAD.U32 R62, R62, 0x10000, RZ ;  /* 0x000100003e3e7824 */ /* 0x000fe200078e00ff */
[----:B------:R-:W-:Y:S01]  /*2ac0*/  SHF.L.U32 R74, R73, 0x10, RZ ;  /* 0x00000010494a7819 */ /* 0x000fe200000006ff */
[----:B------:R-:W-:Y:S01]  /*2ad0*/  FFMA.FTZ R76, R82, R61, R77 ;  /* 0x0000003d524c7223 */ /* 0x000fe2000001004d */
[----:B----4-:R-:W-:-:S02]  /*2ae0*/  SHF.L.U32 R73, R52, 0x10, RZ ;  /* 0x0000001034497819 */ /* 0x010fc400000006ff */
[----:B------:R-:W-:Y:S01]  /*2af0*/  PRMT R52, R75, 0x7632, R52 ;  /* 0x000076324b347816 */ /* 0x000fe20000000034 */
[----:B------:R-:W-:Y:S01]  /*2b00*/  FFMA.FTZ R72, R89, R60, R72 ;  /* 0x0000003c59487223 */ /* 0x000fe20000010048 */
[----:B------:R-:W-:Y:S01]  /*2b10*/  SHF.L.U32 R60, R75, 0x10, RZ ;  /* 0x000000104b3c7819 */ /* 0x000fe200000006ff */
[--C-:B------:R-:W-:Y:S01]  /*2b20*/  FFMA.FTZ R62, R83, R62, R76.reuse ;  /* 0x0000003e533e7223 */ /* 0x100fe2000001004c */
[----:B------:R-:W-:Y:S01]  /*2b30*/  PRMT R76, R52, 0x7632, R76 ;  /* 0x00007632344c7816 */ /* 0x000fe2000000004c */
[----:B------:R-:W-:Y:S02]  /*2b40*/  FFMA.FTZ R96, R88, R73, R99 ;  /* 0x0000004958607223 */ /* 0x000fe40000010063 */
[----:B------:R-:W-:Y:S01]  /*2b50*/  FFMA.FTZ R61, R85, R60, R72 ;  /* 0x0000003c553d7223 */ /* 0x000fe20000010048 */
[----:B------:R-:W-:Y:S01]  /*2b60*/  FFMA.FTZ R62, R89, R74, R62 ;  /* 0x0000004a593e7223 */ /* 0x000fe2000001003e */
[----:B------:R-:W-:Y:S01]  /*2b70*/  SHF.L.U32 R86, R76, 0x10, RZ ;  /* 0x000000104c567819 */ /* 0x000fe200000006ff */
[----:B------:R-:W4:Y:S01]  /*2b80*/  LDG.E.128 R72, desc[UR6][R2.64+0x2000] ;  /* 0x0020000602487981 */ /* 0x000f22000c1e1d00 */
[C---:B------:R-:W-:Y:S01]  /*2b90*/  IMAD.U32 R60, R63.reuse, 0x10000, RZ ;  /* 0x000100003f3c7824 */ /* 0x040fe200078e00ff */
[----:B------:R-:W-:-:S02]  /*2ba0*/  PRMT R63, R63, 0x7632, R63 ;  /* 0x000076323f3f7816 */ /* 0x000fc4000000003f */
[----:B------:R-:W4:Y:S01]  /*2bb0*/  LDG.E.128 R76, desc[UR6][R56.64+0x2000] ;  /* 0x00200006384c7981 */ /* 0x000f22000c1e1d00 */
[----:B------:R-:W-:Y:S01]  /*2bc0*/  SHF.L.U32 R99, R53, 0x10, RZ ;  /* 0x0000001035637819 */ /* 0x000fe200000006ff */
[----:B------:R-:W-:Y:S01]  /*2bd0*/  FFMA.FTZ R101, R93, R86, R96 ;  /* 0x000000565d657223 */ /* 0x000fe20000010060 */
[----:B------:R-:W-:Y:S01]  /*2be0*/  PRMT R53, R53, 0x7632, R53 ;  /* 0x0000763235357816 */ /* 0x000fe20000000035 */
[----:B------:R-:W-:Y:S01]  /*2bf0*/  FFMA.FTZ R60, R85, R60, R62 ;  /* 0x0000003c553c7223 */ /* 0x000fe2000001003e */
[----:B------:R-:W-:Y:S02]  /*2c00*/  IMAD.U32 R63, R63, 0x10000, RZ ;  /* 0x000100003f3f7824 */ /* 0x000fe400078e00ff */
[----:B------:R-:W-:Y:S01]  /*2c10*/  FFMA.FTZ R99, R84, R99, R101 ;  /* 0x0000006354637223 */ /* 0x000fe20000010065 */
[----:B------:R-:W-:Y:S01]  /*2c20*/  SHF.L.U32 R53, R53, 0x10, RZ ;  /* 0x0000001035357819 */ /* 0x000fe200000006ff */
[----:B------:R-:W-:Y:S01]  /*2c30*/  FFMA.FTZ R86, R92, R63, R60 ;  /* 0x0000003f5c567223 */ /* 0x000fe2000001003c */
[----:B-----5:R-:W-:-:S02]  /*2c40*/  SHF.L.U32 R62, R40, 0x10, RZ ;  /* 0x00000010283e7819 */ /* 0x020fc400000006ff */
[----:B------:R-:W-:Y:S02]  /*2c50*/  PRMT R60, R40, 0x7632, R60 ;  /* 0x00007632283c7816 */ /* 0x000fe4000000003c */
[----:B------:R-:W-:Y:S01]  /*2c60*/  SHF.L.U32 R91, R52, 0x10, RZ ;  /* 0x00000010345b7819 */ /* 0x000fe200000006ff */
[----:B------:R-:W-:Y:S01]  /*2c70*/  FFMA.FTZ R52, R82, R53, R99 ;  /* 0x0000003552347223 */ /* 0x000fe20000010063 */
[----:B------:R-:W-:Y:S01]  /*2c80*/  SHF.L.U32 R40, R54, 0x10, RZ ;  /* 0x0000001036287819 */ /* 0x000fe200000006ff */
[----:B------:R-:W-:Y:S01]  /*2c90*/  FFMA.FTZ R98, R88, R62, R95 ;  /* 0x0000003e58627223 */ /* 0x000fe2000001005f */
[----:B------:R-:W-:Y:S01]  /*2ca0*/  IMAD.U32 R96, R60, 0x10000, RZ ;  /* 0x000100003c607824 */ /* 0x000fe200078e00ff */
[----:B------:R-:W-:Y:S02]  /*2cb0*/  PRMT R54, R54, 0x7632, R54 ;  /* 0x0000763236367816 */ /* 0x000fe40000000036 */
[--C-:B------:R-:W-:Y:S01]  /*2cc0*/  FFMA.FTZ R40, R83, R40, R52.reuse ;  /* 0x0000002853287223 */ /* 0x100fe20000010034 */
[----:B------:R-:W-:-:S02]  /*2cd0*/  PRMT R52, R44, 0x7632, R52 ;  /* 0x000076322c347816 */ /* 0x000fc40000000034 */
[----:B------:R-:W-:Y:S01]  /*2ce0*/  SHF.L.U32 R44, R44, 0x10, RZ ;  /* 0x000000102c2c7819 */ /* 0x000fe200000006ff */
[----:B------:R-:W-:Y:S01]  /*2cf0*/  IMAD.U32 R53, R41, 0x10000, RZ ;  /* 0x0001000029357824 */ /* 0x000fe200078e00ff */
[C---:B------:R-:W-:Y:S02]  /*2d00*/  PRMT R60, R55.reuse, 0x7632, R60 ;  /* 0x00007632373c7816 */ /* 0x040fe4000000003c */
[----:B------:R-:W-:Y:S01]  /*2d10*/  SHF.L.U32 R62, R55, 0x10, RZ ;  /* 0x00000010373e7819 */ /* 0x000fe200000006ff */
[----:B------:R-:W-:Y:S01]  /*2d20*/  FFMA.FTZ R55, R93, R96, R98 ;  /* 0x000000605d377223 */ /* 0x000fe20000010062 */
[----:B------:R-:W-:Y:S01]  /*2d30*/  SHF.L.U32 R54, R54, 0x10, RZ ;  /* 0x0000001036367819 */ /* 0x000fe200000006ff */
[----:B------:R-:W-:Y:S01]  /*2d40*/  FFMA.FTZ R44, R88, R44, R97 ;  /* 0x0000002c582c7223 */ /* 0x000fe20000010061 */
[----:B------:R-:W-:Y:S02]  /*2d50*/  SHF.L.U32 R52, R52, 0x10, RZ ;  /* 0x0000001034347819 */ /* 0x000fe400000006ff */
        /* <DEDUP_REMOVED lines=8> */
[----:B------:R-:W-:Y:S01]  /*2de0*/  FFMA.FTZ R93, R85, R62, R40 ;  /* 0x0000003e555d7223 */ /* 0x000fe20000010028 */
[----:B------:R-:W-:Y:S01]  /*2df0*/  FFMA.FTZ R44, R82, R41, R61 ;  /* 0x00000029522c7223 */ /* 0x000fe2000001003d */
[----:B------:R-:W-:-:S02]  /*2e00*/  IMAD.U32 R41, R60, 0x10000, RZ ;  /* 0x000100003c297824 */ /* 0x000fc400078e00ff */
[----:B------:R-:W-:Y:S02]  /*2e10*/  FFMA.FTZ R95, R84, R63, R95 ;  /* 0x0000003f545f7223 */ /* 0x000fe4000001005f */
[----:B------:R-:W5:Y:S01]  /*2e20*/  LDG.E.128 R60, desc[UR6][R2.64+0x9000] ;  /* 0x00900006023c7981 */ /* 0x000f62000c1e1d00 */
[----:B------:R-:W-:-:S04]  /*2e30*/  PRMT R45, R45, 0x7632, R45 ;  /* 0x000076322d2d7816 */ /* 0x000fc8000000002d */
[----:B------:R-:W-:Y:S02]  /*2e40*/  SHF.L.U32 R45, R45, 0x10, RZ ;  /* 0x000000102d2d7819 */ /* 0x000fe400000006ff */
[C---:B------:R-:W-:Y:S02]  /*2e50*/  SHF.L.U32 R40, R42.reuse, 0x10, RZ ;  /* 0x000000102a287819 */ /* 0x040fe400000006ff */
[----:B------:R-:W-:Y:S01]  /*2e60*/  PRMT R42, R42, 0x7632, R42 ;  /* 0x000076322a2a7816 */ /* 0x000fe2000000002a */
[----:B------:R-:W-:Y:S01]  /*2e70*/  FFMA.FTZ R96, R82, R45, R95 ;  /* 0x0000002d52607223 */ /* 0x000fe2000001005f */
[C---:B------:R-:W-:Y:S01]  /*2e80*/  IMAD.U32 R82, R46.reuse, 0x10000, RZ ;  /* 0x000100002e527824 */ /* 0x040fe200078e00ff */
[----:B------:R-:W-:Y:S01]  /*2e90*/  PRMT R46, R46, 0x7632, R46 ;  /* 0x000076322e2e7816 */ /* 0x000fe2000000002e */
[C---:B------:R-:W-:Y:S01]  /*2ea0*/  FFMA.FTZ R88, R83.reuse, R40, R44 ;  /* 0x0000002853587223 */ /* 0x040fe2000001002c */
[----:B------:R-:W-:Y:S01]  /*2eb0*/  SHF.L.U32 R42, R42, 0x10, RZ ;  /* 0x000000102a2a7819 */ /* 0x000fe200000006ff */
[----:B------:R-:W-:Y:S01]  /*2ec0*/  FFMA.FTZ R84, R92, R41, R93 ;  /* 0x000000295c547223 */ /* 0x000fe2000001005d */
[----:B------:R-:W-:Y:S01]  /*2ed0*/  SHF.L.U32 R46, R46, 0x10, RZ ;  /* 0x000000102e2e7819 */ /* 0x000fe200000006ff */
[----:B------:R-:W-:Y:S01]  /*2ee0*/  FFMA.FTZ R82, R83, R82, R96 ;  /* 0x0000005253527223 */ /* 0x000fe20000010060 */
[----:B------:R-:W-:-:S02]  /*2ef0*/  PRMT R40, R43, 0x7632, R40 ;  /* 0x000076322b287816 */ /* 0x000fc40000000028 */
[----:B------:R-:W-:Y:S01]  /*2f00*/  SHF.L.U32 R44, R43, 0x10, RZ ;  /* 0x000000102b2c7819 */ /* 0x000fe200000006ff */
[----:B------:R-:W-:Y:S01]  /*2f10*/  IMAD.U32 R83, R16, 0x10000, RZ ;  /* 0x0001000010537824 */ /* 0x000fe200078e00ff */
[C---:B------:R-:W-:Y:S02]  /*2f20*/  PRMT R43, R12.reuse, 0x7632, R43 ;  /* 0x000076320c2b7816 */ /* 0x040fe4000000002b */
[----:B------:R-:W-:Y:S02]  /*2f30*/  SHF.L.U32 R45, R12, 0x10, RZ ;  /* 0x000000100c2d7819 */ /* 0x000fe400000006ff */
[----:B------:R-:W-:Y:S01]  /*2f40*/  PRMT R41, R16, 0x7632, R41 ;  /* 0x0000763210297816 */ /* 0x000fe20000000029 */
[C---:B------:R-:W-:Y:S01]  /*2f50*/  FFMA.FTZ R42, R89.reuse, R42, R88 ;  /* 0x0000002a592a7223 */ /* 0x040fe20000010058 */
[----:B------:R-:W-:Y:S01]  /*2f60*/  FFMA.FTZ R89, R89, R46, R82 ;  /* 0x0000002e59597223 */ /* 0x000fe20000010052 */
[----:B------:R-:W-:Y:S01]  /*2f70*/  SHF.L.U32 R12, R47, 0x10, RZ ;  /* 0x000000102f0c7819 */ /* 0x000fe200000006ff */
[----:B------:R-:W-:Y:S01]  /*2f80*/  FFMA.FTZ R45, R83, R45, R94 ;  /* 0x0000002d532d7223 */ /* 0x000fe2000001005e */
[----:B------:R-:W-:-:S02]  /*2f90*/  SHF.L.U32 R43, R43, 0x10, RZ ;  /* 0x000000102b2b7819 */ /* 0x000fc400000006ff */
[----:B------:R-:W-:Y:S01]  /*2fa0*/  SHF.L.U32 R82, R41, 0x10, RZ ;  /* 0x0000001029527819 */ /* 0x000fe200000006ff */
[----:B------:R-:W-:Y:S01]  /*2fb0*/  FFMA.FTZ R41, R85, R44, R42 ;  /* 0x0000002c55297223 */ /* 0x000fe2000001002a */
[----:B------:R-:W-:Y:S01]  /*2fc0*/  PRMT R47, R47, 0x7632, R47 ;  /* 0x000076322f2f7816 */ /* 0x000fe2000000002f */
[C---:B------:R-:W-:Y:S01]  /*2fd0*/  IMAD.U32 R42, R13.reuse, 0x10000, RZ ;  /* 0x000100000d2a7824 */ /* 0x040fe200078e00ff */
        /* <DEDUP_REMOVED lines=8> */
[----:B------:R-:W-:-:S02]  /*3060*/  FFMA.FTZ R43, R85, R42, R44 ;  /* 0x0000002a552b7223 */ /* 0x000fc4000001002c */
[----:B------:R-:W-:Y:S02]  /*3070*/  FFMA.FTZ R92, R92, R47, R12 ;  /* 0x0000002f5c5c7223 */ /* 0x000fe4000001000c */
[----:B------:R-:W5:Y:S01]  /*3080*/  LDG.E.128 R44, desc[UR6][R2.64+0xc800] ;  /* 0x00c80006022c7981 */ /* 0x000f62000c1e1d00 */
[----:B------:R-:W-:Y:S01]  /*3090*/  SHF.L.U32 R88, R88, 0x10, RZ ;  /* 0x0000001058587819 */ /* 0x000fe200000006ff */
[----:B------:R-:W-:Y:S01]  /*30a0*/  IMAD.U32 R17, R16, 0x10000, RZ ;  /* 0x0001000010117824 */ /* 0x000fe200078e00ff */
[C---:B------:R-:W-:Y:S01]  /*30b0*/  PRMT R13, R20.reuse, 0x7632, R13 ;  /* 0x00007632140d7816 */ /* 0x040fe2000000000d */
[----:B------:R-:W-:Y:S02]  /*30c0*/  IMAD.U32 R20, R20, 0x10000, RZ ;  /* 0x0001000014147824 */ /* 0x000fe400078e00ff */
[----:B------:R-:W-:Y:S02]  /*30d0*/  FFMA.FTZ R96, R88, R17, R43 ;  /* 0x0000001158607223 */ /* 0x000fe4000001002b */
[----:B------:R-:W5:Y:S01]  /*30e0*/  LDG.E.128 R40, desc[UR6][R2.64+0x10000] ;  /* 0x0100000602287981 */ /* 0x000f62000c1e1d00 */
[----:B------:R-:W-:-:S02]  /*30f0*/  SHF.L.U32 R16, R14, 0x10, RZ ;  /* 0x000000100e107819 */ /* 0x000fc400000006ff */
[C---:B------:R-:W-:Y:S02]  /*3100*/  SHF.L.U32 R89, R18.reuse, 0x10, RZ ;  /* 0x0000001012597819 */ /* 0x040fe400000006ff */
[C---:B------:R-:W-:Y:S02]  /*3110*/  PRMT R12, R19.reuse, 0x7632, R12 ;  /* 0x00007632130c7816 */ /* 0x040fe4000000000c */
[----:B------:R-:W-:Y:S01]  /*3120*/  SHF.L.U32 R93, R19, 0x10, RZ ;  /* 0x00000010135d7819 */ /* 0x000fe200000006ff */
[----:B------:R-:W-:Y:S01]  /*3130*/  FFMA.FTZ R19, R83, R20, R0 ;  /* 0x0000001453137223 */ /* 0x000fe20000010000 */
[----:B------:R-:W-:Y:S02]  /*3140*/  SHF.L.U32 R13, R13, 0x10, RZ ;  /* 0x000000100d0d7819 */ /* 0x000fe400000006ff */
[----:B------:R-:W-:Y:S02]  /*3150*/  PRMT R18, R18, 0x7632, R18 ;  /* 0x0000763212127816 */ /* 0x000fe40000000012 */
[----:B------:R-:W-:Y:S01]  /*3160*/  PRMT R14, R14, 0x7632, R14 ;  /* 0x000076320e0e7816 */ /* 0x000fe2000000000e */
[----:B------:R-:W-:Y:S01]  /*3170*/  FFMA.FTZ R17, R89, R16, R96 ;  /* 0x0000001059117223 */ /* 0x000fe20000010060 */
[----:B------:R-:W-:Y:S01]  /*3180*/  FFMA.FTZ R96, R82, R13, R19 ;  /* 0x0000000d52607223 */ /* 0x000fe20000010013 */
[----:B------:R-:W-:-:S02]  /*3190*/  SHF.L.U32 R0, R18, 0x10, RZ ;  /* 0x0000001012007819 */ /* 0x000fc400000006ff */
[C---:B------:R-:W-:Y:S01]  /*31a0*/  PRMT R16, R21.reuse, 0x7632, R16 ;  /* 0x0000763215107816 */ /* 0x040fe20000000010 */
[----:B------:R-:W-:Y:S01]  /*31b0*/  IMAD.U32 R13, R14, 0x10000, RZ ;  /* 0x000100000e0d7824 */ /* 0x000fe200078e00ff */
[----:B------:R-:W-:Y:S02]  /*31c0*/  SHF.L.U32 R20, R21, 0x10, RZ ;  /* 0x0000001015147819 */ /* 0x000fe400000006ff */
[----:B------:R-:W-:Y:S01]  /*31d0*/  SHF.L.U32 R19, R16, 0x10, RZ ;  /* 0x0000001010137819 */ /* 0x000fe200000006ff */
[----:B------:R-:W-:Y:S01]  /*31e0*/  FFMA.FTZ R18, R0, R13, R17 ;  /* 0x0000000d00127223 */ /* 0x000fe20000010011 */
[C---:B------:R-:W-:Y:S01]  /*31f0*/  SHF.L.U32 R17, R24.reuse, 0x10, RZ ;  /* 0x0000001018117819 */ /* 0x040fe200000006ff */
[----:B------:R-:W-:Y:S01]  /*3200*/  FFMA.FTZ R21, R85, R20, R96 ;  /* 0x0000001455157223 */ /* 0x000fe20000010060 */
[----:B------:R-:W-:Y:S01]  /*3210*/  PRMT R24, R24, 0x7632, R24 ;  /* 0x0000763218187816 */ /* 0x000fe20000000018 */
[----:B------:R-:W-:Y:S01]  /*3220*/  IMAD.U32 R20, R22, 0x10000, RZ ;  /* 0x0001000016147824 */ /* 0x000fe200078e00ff */
[----:B------:R-:W-:Y:S01]  /*3230*/  SHF.L.U32 R16, R15, 0x10, RZ ;  /* 0x000000100f107819 */ /* 0x000fe200000006ff */
[----:B------:R-:W-:Y:S01]  /*3240*/  FFMA.FTZ R96, R88, R19, R21 ;  /* 0x0000001358607223 */ /* 0x000fe20000010015 */
[----:B------:R-:W-:Y:S01]  /*3250*/  FFMA.FTZ R19, R83, R17, R90 ;  /* 0x0000001153137223 */ /* 0x000fe2000001005a */
[----:B------:R-:W-:-:S02]  /*3260*/  PRMT R22, R22, 0x7632, R22 ;  /* 0x0000763216167816 */ /* 0x000fc40000000016 */
[----:B------:R-:W-:Y:S02]  /*3270*/  SHF.L.U32 R17, R24, 0x10, RZ ;  /* 0x0000001018117819 */ /* 0x000fe400000006ff */
[----:B------:R-:W-:Y:S01]  /*3280*/  PRMT R14, R15, 0x7632, R14 ;  /* 0x000076320f0e7816 */ /* 0x000fe2000000000e */
[----:B------:R-:W-:Y:S01]  /*3290*/  FFMA.FTZ R95, R93, R16, R18 ;  /* 0x000000105d5f7223 */ /* 0x000fe20000010012 */
[----:B------:R-:W-:Y:S01]  /*32a0*/  SHF.L.U32 R13, R22, 0x10, RZ ;  /* 0x00000010160d7819 */ /* 0x000fe200000006ff */
[----:B------:R-:W-:Y:S01]  /*32b0*/  FFMA.FTZ R15, R89, R20, R96 ;  /* 0x00000014590f7223 */ /* 0x000fe20000010060 */
[C---:B------:R-:W-:Y:S01]  /*32c0*/  SHF.L.U32 R16, R25.reuse, 0x10, RZ ;  /* 0x0000001019107819 */ /* 0x040fe200000006ff */
[----:B------:R-:W-:Y:S01]  /*32d0*/  FFMA.FTZ R18, R82, R17, R19 ;  /* 0x0000001152127223 */ /* 0x000fe20000010013 */
[----:B------:R-:W-:Y:S02]  /*32e0*/  PRMT R25, R25, 0x7632, R25 ;  /* 0x0000763219197816 */ /* 0x000fe40000000019 */
[----:B------:R-:W-:-:S02]  /*32f0*/  SHF.L.U32 R21, R14, 0x10, RZ ;  /* 0x000000100e157819 */ /* 0x000fc400000006ff */
[----:B------:R-:W-:Y:S02]  /*3300*/  SHF.L.U32 R90, R12, 0x10, RZ ;  /* 0x000000100c5a7819 */ /* 0x000fe400000006ff */
[C---:B------:R-:W-:Y:S01]  /*3310*/  PRMT R20, R23.reuse, 0x7632, R20 ;  /* 0x0000763217147816 */ /* 0x040fe20000000014 */
[----:B------:R-:W-:Y:S02]  /*3320*/  IMAD.U32 R22, R23, 0x10000, RZ ;  /* 0x0001000017167824 */ /* 0x000fe400078e00ff */
[----:B------:R-:W-:Y:S01]  /*3330*/  FFMA.FTZ R24, R0, R13, R15 ;  /* 0x0000000d00187223 */ /* 0x000fe2000001000f */
[----:B------:R-:W-:Y:S01]  /*3340*/  FFMA.FTZ R23, R85, R16, R18 ;  /* 0x0000001055177223 */ /* 0x000fe20000010012 */
[----:B------:R-:W-:Y:S02]  /*3350*/  IMAD.U32 R25, R25, 0x10000, RZ ;  /* 0x0001000019197824 */ /* 0x000fe400078e00ff */
[----:B------:R-:W-:Y:S01]  /*3360*/  FFMA.FTZ R96, R90, R21, R95 ;  /* 0x000000155a607223 */ /* 0x000fe2000001005f */
[----:B------:R-:W5:Y:S01]  /*3370*/  LDG.E.128 R12, desc[UR6][R2.64+0x13800] ;  /* 0x01380006020c7981 */ /* 0x000f62000c1e1d00 */
[----:B------:R-:W-:Y:S01]  /*3380*/  SHF.L.U32 R95, R20, 0x10, RZ ;  /* 0x00000010145f7819 */ /* 0x000fe200000006ff */
[----:B------:R-:W-:Y:S01]  /*3390*/  FFMA.FTZ R21, R93, R22, R24 ;  /* 0x000000165d157223 */ /* 0x000fe20000010018 */
[C---:B------:R-:W-:Y:S01]  /*33a0*/  SHF.L.U32 R20, R26.reuse, 0x10, RZ ;  /* 0x000000101a147819 */ /* 0x040fe200000006ff */
[----:B------:R-:W5:Y:S01]  /*33b0*/  LDG.E.128 R16, desc[UR6][R2.64+0x17000] ;  /* 0x0170000602107981 */ /* 0x000f62000c1e1d00 */
[----:B------:R-:W-:Y:S01]  /*33c0*/  PRMT R26, R26, 0x7632, R26 ;  /* 0x000076321a1a7816 */ /* 0x000fe2000000001a */
        /* <DEDUP_REMOVED lines=8> */
[--C-:B------:R-:W-:Y:S01]  /*3450*/  FFMA.FTZ R22, R0, R21, R23.reuse ;  /* 0x0000001500167223 */ /* 0x100fe20000010017 */
[C---:B------:R-:W-:Y:S01]  /*3460*/  PRMT R23, R32.reuse, 0x7632, R23 ;  /* 0x0000763220177816 */ /* 0x040fe20000000017 */
[----:B------:R-:W-:Y:S01]  /*3470*/  IMAD.U32 R32, R32, 0x10000, RZ ;  /* 0x0001000020207824 */ /* 0x000fe200078e00ff */
[----:B------:R-:W-:Y:S01]  /*3480*/  SHF.L.U32 R24, R29, 0x10, RZ ;  /* 0x000000101d187819 */ /* 0x000fe200000006ff */
[C---:B------:R-:W-:Y:S01]  /*3490*/  FFMA.FTZ R26, R82.reuse, R25, R97 ;  /* 0x00000019521a7223 */ /* 0x040fe20000010061 */
        /* <DEDUP_REMOVED lines=10> */
[----:B------:R-:W-:-:S02]  /*3540*/  IMAD.U32 R24, R30, 0x10000, RZ ;  /* 0x000100001e187824 */ /* 0x000fc400078e00ff */
[----:B------:R-:W-:Y:S01]  /*3550*/  FFMA.FTZ R26, R88, R29, R21 ;  /* 0x0000001d581a7223 */ /* 0x000fe20000010015 */
[----:B------:R-:W-:Y:S01]  /*3560*/  SHF.L.U32 R25, R20, 0x10, RZ ;  /* 0x0000001014197819 */ /* 0x000fe200000006ff */
[----:B------:R-:W-:Y:S01]  /*3570*/  FFMA.FTZ R29, R85, R22, R32 ;  /* 0x00000016551d7223 */ /* 0x000fe20000010020 */
[----:B------:R-:W-:Y:S01]  /*3580*/  PRMT R28, R27, 0x7632, R28 ;  /* 0x000076321b1c7816 */ /* 0x000fe2000000001c */
[----:B------:R-:W5:Y:S01]  /*3590*/  LDG.E.128 R20, desc[UR6][R2.64+0x1a800] ;  /* 0x01a8000602147981 */ /* 0x000f62000c1e1d00 */
[----:B------:R-:W-:Y:S01]  /*35a0*/  FFMA.FTZ R27, R89, R24, R26 ;  /* 0x00000018591b7223 */ /* 0x000fe2000001001a */
[----:B------:R-:W-:Y:S02]  /*35b0*/  PRMT R30, R30, 0x7632, R30 ;  /* 0x000076321e1e7816 */ /* 0x000fe4000000001e */
[----:B------:R-:W-:Y:S01]  /*35c0*/  PRMT R24, R34, 0x7632, R24 ;  /* 0x0000763222187816 */ /* 0x000fe20000000018 */
[----:B------:R-:W-:Y:S01]  /*35d0*/  FFMA.FTZ R26, R88, R25, R29 ;  /* 0x00000019581a7223 */ /* 0x000fe2000001001d */
[----:B------:R-:W-:-:S02]  /*35e0*/  SHF.L.U32 R34, R34, 0x10, RZ ;  /* 0x0000001022227819 */ /* 0x000fc400000006ff */
[----:B------:R-:W-:Y:S01]  /*35f0*/  SHF.L.U32 R25, R30, 0x10, RZ ;  /* 0x000000101e197819 */ /* 0x000fe200000006ff */
[C---:B------:R-:W-:Y:S01]  /*3600*/  IMAD.U32 R30, R31.reuse, 0x10000, RZ ;  /* 0x000100001f1e7824 */ /* 0x040fe200078e00ff */
        /* <DEDUP_REMOVED lines=8> */
[----:B------:R-:W5:Y:S01]  /*3690*/  LDG.E.128 R24, desc[UR6][R2.64+0x1e000] ;  /* 0x01e0000602187981 */ /* 0x000f62000c1e1d00 */
[----:B------:R-:W-:-:S02]  /*36a0*/  IMAD.U32 R33, R33, 0x10000, RZ ;  /* 0x0001000021217824 */ /* 0x000fc400078e00ff */
[----:B------:R-:W-:Y:S01]  /*36b0*/  FFMA.FTZ R81, R83, R34, R81 ;  /* 0x0000002253517223 */ /* 0x000fe20000010051 */
[----:B------:R-:W-:Y:S01]  /*36c0*/  PRMT R35, R35, 0x7632, R35 ;  /* 0x0000763223237816 */ /* 0x000fe20000000023 */
[C---:B------:R-:W-:Y:S01]  /*36d0*/  FFMA.FTZ R30, R93.reuse, R30, R32 ;  /* 0x0000001e5d1e7223 */ /* 0x040fe20000010020 */
[--C-:B------:R-:W-:Y:S01]  /*36e0*/  FFMA.FTZ R8, R93, R8, R31.reuse ;  /* 0x000000085d087223 */ /* 0x100fe2000001001f */
        /* <DEDUP_REMOVED lines=8> */
[----:B------:R-:W-:Y:S01]  /*3770*/  SHF.L.U32 R8, R10, 0x10, RZ ;  /* 0x000000100a087819 */ /* 0x000fe200000006ff */
[----:B------:R-:W-:Y:S01]  /*3780*/  FFMA.FTZ R80, R90, R29, R30 ;  /* 0x0000001d5a507223 */ /* 0x000fe2000001001e */
[----:B------:R-:W-:Y:S01]  /*3790*/  SHF.L.U32 R32, R4, 0x10, RZ ;  /* 0x0000001004207819 */ /* 0x000fe200000006ff */
[----:B------:R-:W-:Y:S01]  /*37a0*/  FFMA.FTZ R30, R88, R31, R9 ;  /* 0x0000001f581e7223 */ /* 0x000fe20000010009 */
[----:B------:R-:W-:-:S02]  /*37b0*/  PRMT R10, R10, 0x7632, R10 ;  /* 0x000076320a0a7816 */ /* 0x000fc4000000000a */
        /* <DEDUP_REMOVED lines=10> */
[----:B------:R-:W5:Y:S01]  /*3860*/  LDG.E.128 R8, desc[UR6][R2.64+0x21800] ;  /* 0x0218000602087981 */ /* 0x000f62000c1e1d00 */
[----:B------:R-:W-:Y:S01]  /*3870*/  FFMA.FTZ R4, R0, R29, R31 ;  /* 0x0000001d00047223 */ /* 0x000fe2000001001f */
[----:B------:R-:W-:Y:S01]  /*3880*/  FFMA.FTZ R32, R82, R33, R91 ;  /* 0x0000002152207223 */ /* 0x000fe2000001005b */
[----:B------:R-:W-:-:S02]  /*3890*/  PRMT R34, R36, 0x7632, R34 ;  /* 0x0000763224227816 */ /* 0x000fc40000000022 */
[----:B------:R-:W-:Y:S01]  /*38a0*/  FFMA.FTZ R91, R93, R28, R4 ;  /* 0x0000001c5d5b7223 */ /* 0x000fe20000010004 */
[----:B------:R-:W-:Y:S01]  /*38b0*/  FFMA.FTZ R33, R85, R30, R32 ;  /* 0x0000001e55217223 */ /* 0x000fe20000010020 */
[----:B------:R-:W-:Y:S01]  /*38c0*/  SHF.L.U32 R36, R36, 0x10, RZ ;  /* 0x0000001024247819 */ /* 0x000fe200000006ff */
[----:B------:R-:W5:Y:S01]  /*38d0*/  LDG.E.128 R28, desc[UR6][R2.64+0x25000] ;  /* 0x02500006021c7981 */ /* 0x000f62000c1e1d00 */
[----:B------:R-:W-:Y:S01]  /*38e0*/  IMAD.U32 R35, R34, 0x10000, RZ ;  /* 0x0001000022237824 */ /* 0x000fe200078e00ff */
[----:B------:R-:W-:Y:S02]  /*38f0*/  PRMT R5, R5, 0x7632, R5 ;  /* 0x0000763205057816 */ /* 0x000fe40000000005 */
[----:B------:R-:W-:Y:S01]  /*3900*/  FFMA.FTZ R99, R83, R36, R86 ;  /* 0x0000002453637223 */ /* 0x000fe20000010056 */
[C---:B------:R-:W-:Y:S02]  /*3910*/  PRMT R34, R37.reuse, 0x7632, R34 ;  /* 0x0000763225227816 */ /* 0x040fe40000000022 */
[----:B------:R-:W-:Y:S01]  /*3920*/  SHF.L.U32 R86, R37, 0x10, RZ ;  /* 0x0000001025567819 */ /* 0x000fe200000006ff */
[----:B------:R-:W-:Y:S01]  /*3930*/  FFMA.FTZ R98, R82, R35, R99 ;  /* 0x0000002352627223 */ /* 0x000fe20000010063 */
[----:B------:R-:W-:-:S02]  /*3940*/  SHF.L.U32 R5, R5, 0x10, RZ ;  /* 0x0000001005057819 */ /* 0x000fc400000006ff */
[----:B------:R-:W-:Y:S01]  /*3950*/  PRMT R4, R6, 0x7632, R4 ;  /* 0x0000763206047816 */ /* 0x000fe20000000004 */
[----:B------:R-:W-:Y:S01]  /*3960*/  FFMA.FTZ R86, R85, R86, R98 ;  /* 0x0000005655567223 */ /* 0x000fe20000010062 */
[C---:B------:R-:W-:Y:S02]  /*3970*/  PRMT R36, R7.reuse, 0x7632, R36 ;  /* 0x0000763207247816 */ /* 0x040fe40000000024 */
[----:B------:R-:W-:Y:S01]  /*3980*/  SHF.L.U32 R32, R7, 0x10, RZ ;  /* 0x0000001007207819 */ /* 0x000fe200000006ff */
[----:B------:R-:W-:Y:S01]  /*3990*/  IMAD.U32 R7, R34, 0x10000, RZ ;  /* 0x0001000022077824 */ /* 0x000fe200078e00ff */
[----:B------:R-:W-:Y:S01]  /*39a0*/  SHF.L.U32 R6, R6, 0x10, RZ ;  /* 0x0000001006067819 */ /* 0x000fe200000006ff */
[--C-:B------:R-:W-:Y:S01]  /*39b0*/  FFMA.FTZ R34, R88, R5, R33.reuse ;  /* 0x0000000558227223 */ /* 0x100fe20000010021 */
[----:B------:R-:W-:Y:S01]  /*39c0*/  PRMT R33, R38, 0x7632, R33 ;  /* 0x0000763226217816 */ /* 0x000fe20000000021 */
[----:B------:R-:W-:Y:S01]  /*39d0*/  FFMA.FTZ R35, R88, R7, R86 ;  /* 0x0000000758237223 */ /* 0x000fe20000010056 */
[----:B------:R-:W-:Y:S01]  /*39e0*/  SHF.L.U32 R38, R38, 0x10, RZ ;  /* 0x0000001026267819 */ /* 0x000fe200000006ff */
[----:B------:R-:W-:Y:S01]  /*39f0*/  FFMA.FTZ R7, R89, R6, R34 ;  /* 0x0000000659077223 */ /* 0x000fe20000010022 */
[----:B------:R-:W-:-:S02]  /*3a00*/  SHF.L.U32 R5, R4, 0x10, RZ ;  /* 0x0000001004057819 */ /* 0x000fc400000006ff */
[C---:B------:R-:W-:Y:S01]  /*3a10*/  PRMT R34, R48.reuse, 0x7632, R34 ;  /* 0x0000763230227816 */ /* 0x040fe20000000022 */
[----:B------:R-:W-:Y:S01]  /*3a20*/  FFMA.FTZ R38, R89, R38, R35 ;  /* 0x0000002659267223 */ /* 0x000fe20000010023 */
[----:B------:R-:W-:Y:S02]  /*3a30*/  SHF.L.U32 R33, R33, 0x10, RZ ;  /* 0x0000001021217819 */ /* 0x000fe400000006ff */
[----:B------:R-:W-:Y:S01]  /*3a40*/  SHF.L.U32 R48, R48, 0x10, RZ ;  /* 0x0000001030307819 */ /* 0x000fe200000006ff */
[C---:B------:R-:W-:Y:S01]  /*3a50*/  FFMA.FTZ R4, R0.reuse, R5, R7 ;  /* 0x0000000500047223 */ /* 0x040fe20000010007 */
[----:B------:R-:W-:Y:S02]  /*3a60*/  IMAD.U32 R6, R39, 0x10000, RZ ;  /* 0x0001000027067824 */ /* 0x000fe400078e00ff */
[----:B------:R-:W-:Y:S01]  /*3a70*/  FFMA.FTZ R33, R0, R33, R38 ;  /* 0x0000002100217223 */ /* 0x000fe20000010026 */
[----:B------:R-:W-:Y:S01]  /*3a80*/  SHF.L.U32 R5, R34, 0x10, RZ ;  /* 0x0000001022057819 */ /* 0x000fe200000006ff */
[----:B------:R-:W-:Y:S01]  /*3a90*/  FFMA.FTZ R7, R83, R48, R84 ;  /* 0x0000003053077223 */ /* 0x000fe20000010054 */
[----:B------:R-:W-:Y:S01]  /*3aa0*/  PRMT R39, R39, 0x7632, R39 ;  /* 0x0000763227277816 */ /* 0x000fe20000000027 */
[C---:B------:R-:W-:Y:S01]  /*3ab0*/  FFMA.FTZ R38, R93.reuse, R32, R4 ;  /* 0x000000205d267223 */ /* 0x040fe20000010004 */
[----:B------:R-:W-:Y:S01]  /*3ac0*/  FFMA.FTZ R84, R93, R6, R33 ;  /* 0x000000065d547223 */ /* 0x000fe20000010021 */
[----:B------:R-:W-:Y:S01]  /*3ad0*/  FFMA.FTZ R98, R82, R5, R7 ;  /* 0x0000000552627223 */ /* 0x000fe20000010007 */
[C---:B------:R-:W-:Y:S01]  /*3ae0*/  PRMT R37, R49.reuse, 0x7632, R37 ;  /* 0x0000763231257816 */ /* 0x040fe20000000025 */
[----:B------:R-:W5:Y:S01]  /*3af0*/  LDG.E.128 R4, desc[UR6][R2.64+0x2800] ;  /* 0x0028000602047981 */ /* 0x000f62000c1e1d00 */
[----:B------:R-:W-:-:S03]  /*3b00*/  SHF.L.U32 R48, R49, 0x10, RZ ;  /* 0x0000001031307819 */ /* 0x000fc600000006ff */
[----:B------:R-:W5:Y:S01]  /*3b10*/  LDG.E.128 R32, desc[UR6][R56.64+0x2800] ;  /* 0x0028000638207981 */ /* 0x000f62000c1e1d00 */
[----:B------:R-:W-:Y:S01]  /*3b20*/  SHF.L.U32 R86, R87, 0x10, RZ ;  /* 0x0000001057567819 */ /* 0x000fe200000006ff */
[----:B------:R-:W-:Y:S01]  /*3b30*/  IMAD.U32 R39, R39, 0x10000, RZ ;  /* 0x0001000027277824 */ /* 0x000fe200078e00ff */
[----:B------:R-:W-:Y:S01]  /*3b40*/  SHF.L.U32 R87, R36, 0x10, RZ ;  /* 0x0000001024577819 */ /* 0x000fe200000006ff */
[----:B------:R-:W-:Y:S01]  /*3b50*/  FFMA.FTZ R49, R85, R48, R98 ;  /* 0x0000003055317223 */ /* 0x000fe20000010062 */
[----:B------:R-:W-:Y:S02]  /*3b60*/  SHF.L.U32 R37, R37, 0x10, RZ ;  /* 0x0000001025257819 */ /* 0x000fe400000006ff */
[----:B------:R-:W-:Y:S02]  /*3b70*/  PRMT R48, R50, 0x7632, R48 ;  /* 0x0000763232307816 */ /* 0x000fe40000000030 */
[----:B--2---:R-:W-:Y:S01]  /*3b80*/  SHF.L.U32 R99, R64, 0x10, RZ ;  /* 0x0000001040637819 */ /* 0x004fe200000006ff */
[----:B------:R-:W-:Y:S01]  /*3b90*/  FFMA.FTZ R87, R90, R87, R38 ;  /* 0x000000575a577223 */ /* 0x000fe20000010026 */
[----:B------:R-:W-:Y:S01]  /*3ba0*/  SHF.L.U32 R50, R50, 0x10, RZ ;  /* 0x0000001032327819 */ /* 0x000fe200000006ff */
[----:B------:R-:W-:Y:S01]  /*3bb0*/  FFMA.FTZ R84, R90, R39, R84 ;  /* 0x000000275a547223 */ /* 0x000fe20000010054 */
[----:B------:R-:W-:Y:S01]  /*3bc0*/  FFMA.FTZ R100, R88, R37, R49 ;  /* 0x0000002558647223 */ /* 0x000fe20000010031 */
[----:B------:R-:W-:Y:S01]  /*3bd0*/  PRMT R64, R64, 0x7632, R64 ;  /* 0x0000763240407816 */ /* 0x000fe20000000040 */
[----:B------:R-:W2:Y:S01]  /*3be0*/  LDG.E.128 R36, desc[UR6][R2.64+0x6000] ;  /* 0x0060000602247981 */ /* 0x000ea2000c1e1d00 */
[--C-:B------:R-:W-:Y:S01]  /*3bf0*/  FFMA.FTZ R86, R90, R86, R91.reuse ;  /* 0x000000565a567223 */ /* 0x100fe2000001005b */
[----:B------:R-:W-:Y:S01]  /*3c00*/  PRMT R91, R51, 0x7632, R91 ;  /* 0x00007632335b7816 */ /* 0x000fe2000000005b */
[----:B------:R-:W-:Y:S01]  /*3c10*/  FFMA.FTZ R101, R83, R99, R94 ;  /* 0x0000006353657223 */ /* 0x000fe2000001005e */
[----:B------:R-:W-:Y:S01]  /*3c20*/  SHF.L.U32 R98, R51, 0x10, RZ ;  /* 0x0000001033627819 */ /* 0x000fe200000006ff */
[----:B------:R-:W-:Y:S01]  /*3c30*/  FFMA.FTZ R51, R89, R50, R100 ;  /* 0x0000003259337223 */ /* 0x000fe20000010064 */
[----:B------:R-:W-:Y:S01]  /*3c40*/  IMAD.U32 R49, R48, 0x10000, RZ ;  /* 0x0001000030317824 */ /* 0x000fe200078e00ff */
[----:B---3--:R-:W-:-:S02]  /*3c50*/  PRMT R94, R68, 0x7632, R94 ;  /* 0x00007632445e7816 */ /* 0x008fc4000000005e */
[----:B------:R-:W-:Y:S02]  /*3c60*/  SHF.L.U32 R99, R64, 0x10, RZ ;  /* 0x0000001040637819 */ /* 0x000fe400000006ff */
        /* <DEDUP_REMOVED lines=8> */
[----:B------:R-:W-:Y:S01]  /*3cf0*/  FFMA.FTZ R92, R82, R51, R83 ;  /* 0x00000033525c7223 */ /* 0x000fe20000010053 */
[----:B------:R-:W-:Y:S01]  /*3d00*/  SHF.L.U32 R65, R65, 0x10, RZ ;  /* 0x0000001041417819 */ /* 0x000fe200000006ff */
[----:B------:R-:W-:Y:S01]  /*3d10*/  FFMA.FTZ R99, R93, R98, R48 ;  /* 0x000000625d637223 */ /* 0x000fe20000010030 */
        /* <DEDUP_REMOVED lines=8> */
[----:B------:R-:W-:Y:S02]  /*3da0*/  IMAD.U32 R49, R48, 0x10000, RZ ;  /* 0x0001000030317824 */ /* 0x000fe400078e00ff */
[----:B------:R-:W-:Y:S01]  /*3db0*/  FFMA.FTZ R51, R89, R66, R50 ;  /* 0x0000004259337223 */ /* 0x000fe20000010032 */
[----:B------:R-:W-:Y:S01]  /*3dc0*/  PRMT R70, R70, 0x7632, R70 ;  /* 0x0000763246467816 */ /* 0x000fe20000000046 */
[----:B------:R-:W-:Y:S01]  /*3dd0*/  FFMA.FTZ R88, R88, R65, R85 ;  /* 0x0000004158587223 */ /* 0x000fe20000010055 */
[C---:B------:R-:W-:Y:S01]  /*3de0*/  PRMT R68, R67.reuse, 0x7632, R68 ;  /* 0x0000763243447816 */ /* 0x040fe20000000044 */
[----:B------:R-:W-:Y:S01]  /*3df0*/  FFMA.FTZ R66, R0, R49, R51 ;  /* 0x0000003100427223 */ /* 0x000fe20000010033 */
[----:B------:R-:W-:Y:S01]  /*3e00*/  SHF.L.U32 R65, R70, 0x10, RZ ;  /* 0x0000001046417819 */ /* 0x000fe200000006ff */
[----:B------:R-:W3:Y:S01]  /*3e10*/  LDG.E.128 R48, desc[UR6][R2.64+0x9800] ;  /* 0x0098000602307981 */ /* 0x000ee2000c1e1d00 */
[----:B------:R-:W-:Y:S01]  /*3e20*/  SHF.L.U32 R64, R67, 0x10, RZ ;  /* 0x0000001043407819 */ /* 0x000fe200000006ff */
[----:B------:R-:W-:Y:S01]  /*3e30*/  FFMA.FTZ R89, R89, R82, R88 ;  /* 0x0000005259597223 */ /* 0x000fe20000010058 */
[----:B----4-:R-:W-:-:S02]  /*3e40*/  PRMT R69, R72, 0x7632, R69 ;  /* 0x0000763248457816 */ /* 0x010fc40000000045 */
        /* <DEDUP_REMOVED lines=8> */
[C---:B------:R-:W-:Y:S01]  /*3ed0*/  FFMA.FTZ R82, R93.reuse, R64, R66 ;  /* 0x000000405d527223 */ /* 0x040fe20000010042 */
[----:B------:R-:W-:Y:S01]  /*3ee0*/  FFMA.FTZ R70, R93, R70, R65 ;  /* 0x000000465d467223 */ /* 0x000fe20000010041 */
[----:B------:R-:W-:Y:S01]  /*3ef0*/  PRMT R71, R71, 0x7632, R71 ;  /* 0x0000763247477816 */ /* 0x000fe20000000047 */
[----:B------:R-:W-:Y:S01]  /*3f00*/  FFMA.FTZ R94, R0, R69, R67 ;  /* 0x00000045005e7223 */ /* 0x000fe20000010043 */
[C---:B------:R-:W-:Y:S01]  /*3f10*/  PRMT R72, R73.reuse, 0x7632, R72 ;  /* 0x0000763249487816 */ /* 0x040fe20000000048 */
[----:B------:R-:W4:Y:S01]  /*3f20*/  LDG.E.128 R64, desc[UR6][R2.64+0xd000] ;  /* 0x00d0000602407981 */ /* 0x000f22000c1e1d00 */
[----:B------:R-:W-:-:S02]  /*3f30*/  SHF.L.U32 R92, R73, 0x10, RZ ;  /* 0x00000010495c7819 */ /* 0x000fc400000006ff */
[C---:B------:R-:W-:Y:S01]  /*3f40*/  PRMT R76, R77.reuse, 0x7632, R76 ;  /* 0x000076324d4c7816 */ /* 0x040fe2000000004c */
[----:B------:R-:W-:Y:S01]  /*3f50*/  IMAD.U32 R77, R77, 0x10000, RZ ;  /* 0x000100004d4d7824 */ /* 0x000fe200078e00ff */
[----:B------:R-:W-:Y:S02]  /*3f60*/  SHF.L.U32 R88, R91, 0x10, RZ ;  /* 0x000000105b587819 */ /* 0x000fe400000006ff */
[----:B------:R-:W-:Y:S02]  /*3f70*/  SHF.L.U32 R69, R68, 0x10, RZ ;  /* 0x0000001044457819 */ /* 0x000fe400000006ff */
[----:B------:R-:W-:Y:S01]  /*3f80*/  SHF.L.U32 R71, R71, 0x10, RZ ;  /* 0x0000001047477819 */ /* 0x000fe200000006ff */
[----:B------:R-:W-:Y:S01]  /*3f90*/  FFMA.FTZ R85, R77, R92, R94 ;  /* 0x0000005c4d557223 */ /* 0x000fe2000001005e */
[----:B------:R-:W-:Y:S02]  /*3fa0*/  SHF.L.U32 R73, R72, 0x10, RZ ;  /* 0x0000001048497819 */ /* 0x000fe400000006ff */
[----:B------:R-:W-:Y:S01]  /*3fb0*/  SHF.L.U32 R76, R76, 0x10, RZ ;  /* 0x000000104c4c7819 */ /* 0x000fe200000006ff */
[C---:B------:R-:W-:Y:S01]  /*3fc0*/  FFMA.FTZ R88, R90.reuse, R88, R99 ;  /* 0x000000585a587223 */ /* 0x040fe20000010063 */
[C---:B------:R-:W-:Y:S01]  /*3fd0*/  FFMA.FTZ R82, R90.reuse, R69, R82 ;  /* 0x000000455a527223 */ /* 0x040fe20000010052 */
[----:B------:R-:W-:Y:S01]  /*3fe0*/  FFMA.FTZ R90, R90, R71, R70 ;  /* 0x000000475a5a7223 */ /* 0x000fe20000010046 */
[----:B------:R-:W-:-:S02]  /*3ff0*/  IMAD.U32 R68, R74, 0x10000, RZ ;  /* 0x000100004a447824 */ /* 0x000fc400078e00ff */
[----:B------:R-:W-:Y:S01]  /*4000*/  FFMA.FTZ R70, R76, R73, R85 ;  /* 0x000000494c467223 */ /* 0x000fe20000010055 */
[----:B------:R-:W-:Y:S02]  /*4010*/  SHF.L.U32 R85, R78, 0x10, RZ ;  /* 0x000000104e557819 */ /* 0x000fe400000006ff */
[----:B------:R-:W-:Y:S02]  /*4020*/  PRMT R74, R74, 0x7632, R74 ;  /* 0x000076324a4a7816 */ /* 0x000fe4000000004a */
[----:B------:R-:W-:Y:S01]  /*4030*/  PRMT R78, R78, 0x7632, R78 ;  /* 0x000076324e4e7816 */ /* 0x000fe2000000004e */
[----:B------:R-:W-:Y:S01]  /*4040*/  FFMA.FTZ R71, R85, R68, R70 ;  /* 0x0000004455477223 */ /* 0x000fe20000010046 */
[----:B------:R-:W-:Y:S02]  /*4050*/  SHF.L.U32 R69, R74, 0x10, RZ ;  /* 0x000000104a457819 */ /* 0x000fe400000006ff */
[----:B------:R-:W-:Y:S01]  /*4060*/  SHF.L.U32 R78, R78, 0x10, RZ ;  /* 0x000000104e4e7819 */ /* 0x000fe200000006ff */
[C---:B-----5:R-:W-:Y:S01]  /*4070*/  IMAD.U32 R92, R52.reuse, 0x10000, RZ ;  /* 0x00010000345c7824 */ /* 0x060fe200078e00ff */
[----:B------:R-:W-:-:S03]  /*4080*/  PRMT R73, R52, 0x7632, R73 ;  /* 0x0000763234497816 */ /* 0x000fc60000000049 */
[----:B------:R-:W-:Y:S01]  /*4090*/  FFMA.FTZ R74, R78, R69, R71 ;  /* 0x000000454e4a7223 */ /* 0x000fe20000010047 */
[----:B------:R-:W-:Y:S01]  /*40a0*/  SHF.L.U32 R73, R73, 0x10, RZ ;  /* 0x0000001049497819 */ /* 0x000fe200000006ff */
[----:B------:R-:W5:Y:S01]  /*40b0*/  LDG.E.128 R68, desc[UR6][R2.64+0x10800] ;  /* 0x0108000602447981 */ /* 0x000f62000c1e1d00 */
[----:B------:R-:W-:Y:S01]  /*40c0*/  PRMT R72, R75, 0x7632, R72 ;  /* 0x000076324b487816 */ /* 0x000fe20000000048 */
[----:B------:R-:W-:Y:S01]  /*40d0*/  FFMA.FTZ R95, R83, R92, R95 ;  /* 0x0000005c535f7223 */ /* 0x000fe2000001005f */
[----:B------:R-:W-:Y:S02]  /*40e0*/  SHF.L.U32 R52, R75, 0x10, RZ ;  /* 0x000000104b347819 */ /* 0x000fe400000006ff */
[C---:B------:R-:W-:Y:S02]  /*40f0*/  PRMT R75, R60.reuse, 0x7632, R75 ;  /* 0x000076323c4b7816 */ /* 0x040fe4000000004b */
[----:B------:R-:W-:Y:S01]  /*4100*/  SHF.L.U32 R94, R60, 0x10, RZ ;  /* 0x000000103c5e7819 */ /* 0x000fe200000006ff */
[----:B------:R-:W-:Y:S01]  /*4110*/  FFMA.FTZ R92, R0, R73, R95 ;  /* 0x00000049005c7223 */ /* 0x000fe2000001005f */
[----:B------:R-:W-:-:S02]  /*4120*/  SHF.L.U32 R60, R53, 0x10, RZ ;  /* 0x00000010353c7819 */ /* 0x000fc400000006ff */
        /* <DEDUP_REMOVED lines=8> */
[C---:B------:R-:W-:Y:S02]  /*41b0*/  SHF.L.U32 R60, R61.reuse, 0x10, RZ ;  /* 0x000000103d3c7819 */ /* 0x040fe400000006ff */
[----:B------:R-:W-:Y:S01]  /*41c0*/  PRMT R61, R61, 0x7632, R61 ;  /* 0x000076323d3d7816 */ /* 0x000fe2000000003d */
[----:B------:R-:W-:Y:S01]  /*41d0*/  FFMA.FTZ R92, R79, R52, R74 ;  /* 0x000000344f5c7223 */ /* 0x000fe2000001004a */
[----:B------:R-:W-:Y:S01]  /*41e0*/  FFMA.FTZ R74, R76, R53, R73 ;  /* 0x000000354c4a7223 */ /* 0x000fe20000010049 */
[----:B------:R-:W-:Y:S01]  /*41f0*/  FFMA.FTZ R53, R77, R60, R94 ;  /* 0x0000003c4d357223 */ /* 0x000fe2000001005e */
[----:B------:R-:W-:-:S02]  /*4200*/  SHF.L.U32 R52, R54, 0x10, RZ ;  /* 0x0000001036347819 */ /* 0x000fc400000006ff */
[----:B------:R-:W-:Y:S01]  /*4210*/  SHF.L.U32 R61, R61, 0x10, RZ ;  /* 0x000000103d3d7819 */ /* 0x000fe200000006ff */
[----:B------:R-:W-:Y:S01]  /*4220*/  IMAD.U32 R94, R55, 0x10000, RZ ;  /* 0x00010000375e7824 */ /* 0x000fe200078e00ff */
[----:B------:R-:W-:Y:S01]  /*4230*/  PRMT R60, R54, 0x7632, R60 ;  /* 0x00007632363c7816 */ /* 0x000fe2000000003c */
[----:B------:R-:W-:Y:S01]  /*4240*/  FFMA.FTZ R73, R85, R52, R74 ;  /* 0x0000003455497223 */ /* 0x000fe2000001004a */
[----:B------:R-:W-:Y:S01]  /*4250*/  PRMT R93, R55, 0x7632, R93 ;  /* 0x00007632375d7816 */ /* 0x000fe2000000005d */
[----:B------:R-:W-:Y:S02]  /*4260*/  FFMA.FTZ R98, R76, R61, R53 ;  /* 0x0000003d4c627223 */ /* 0x000fe40000010035 */
[----:B------:R-:W5:Y:S01]  /*4270*/  LDG.E.128 R52, desc[UR6][R2.64+0x14000] ;  /* 0x0140000602347981 */ /* 0x000f62000c1e1d00 */
[----:B------:R-:W-:Y:S02]  /*4280*/  SHF.L.U32 R61, R60, 0x10, RZ ;  /* 0x000000103c3d7819 */ /* 0x000fe400000006ff */
[----:B------:R-:W-:-:S02]  /*4290*/  PRMT R91, R62, 0x7632, R91 ;  /* 0x000076323e5b7816 */ /* 0x000fc4000000005b */
[----:B------:R-:W-:Y:S01]  /*42a0*/  SHF.L.U32 R96, R62, 0x10, RZ ;  /* 0x000000103e607819 */ /* 0x000fe200000006ff */
[----:B------:R-:W-:Y:S01]  /*42b0*/  FFMA.FTZ R62, R78, R61, R73 ;  /* 0x0000003d4e3e7223 */ /* 0x000fe20000010049 */
[----:B------:R-:W-:Y:S02]  /*42c0*/  SHF.L.U32 R60, R72, 0x10, RZ ;  /* 0x00000010483c7819 */ /* 0x000fe400000006ff */
[----:B------:R-:W5:Y:S01]  /*42d0*/  LDG.E.128 R72, desc[UR6][R2.64+0x17800] ;  /* 0x0178000602487981 */ /* 0x000f62000c1e1d00 */
[----:B------:R-:W-:Y:S01]  /*42e0*/  SHF.L.U32 R89, R89, 0x10, RZ ;  /* 0x0000001059597819 */ /* 0x000fe200000006ff */
[----:B------:R-:W-:Y:S02]  /*42f0*/  IMAD.U32 R61, R91, 0x10000, RZ ;  /* 0x000100005b3d7824 */ /* 0x000fe400078e00ff */
[----:B------:R-:W-:Y:S02]  /*4300*/  FFMA.FTZ R95, R85, R96, R98 ;  /* 0x00000060555f7223 */ /* 0x000fe40000010062 */
[----:B------:R-:W-:-:S02]  /*4310*/  FFMA.FTZ R91, R89, R60, R92 ;  /* 0x0000003c595b7223 */ /* 0x000fc4000001005c */
[----:B------:R-:W-:Y:S01]  /*4320*/  FFMA.FTZ R60, R78, R61, R95 ;  /* 0x0000003d4e3c7223 */ /* 0x000fe2000001005f */
[C---:B------:R-:W-:Y:S01]  /*4330*/  SHF.L.U32 R61, R44.reuse, 0x10, RZ ;  /* 0x000000102c3d7819 */ /* 0x040fe200000006ff */
[----:B------:R-:W-:Y:S01]  /*4340*/  FFMA.FTZ R62, R79, R94, R62 ;  /* 0x0000005e4f3e7223 */ /* 0x000fe2000001003e */
[----:B------:R-:W-:Y:S02]  /*4350*/  SHF.L.U32 R96, R93, 0x10, RZ ;  /* 0x000000105d607819 */ /* 0x000fe400000006ff */
[----:B------:R-:W-:Y:S02]  /*4360*/  PRMT R44, R44, 0x7632, R44 ;  /* 0x000076322c2c7816 */ /* 0x000fe4000000002c */
[C---:B------:R-:W-:Y:S02]  /*4370*/  SHF.L.U32 R94, R63.reuse, 0x10, RZ ;  /* 0x000000103f5e7819 */ /* 0x040fe400000006ff */
[----:B------:R-:W-:Y:S01]  /*4380*/  PRMT R92, R63, 0x7632, R92 ;  /* 0x000076323f5c7816 */ /* 0x000fe2000000005c */
[----:B------:R-:W-:Y:S01]  /*4390*/  FFMA.FTZ R63, R83, R61, R80 ;  /* 0x0000003d533f7223 */ /* 0x000fe20000010050 */
[----:B------:R-:W-:Y:S01]  /*43a0*/  SHF.L.U32 R61, R44, 0x10, RZ ;  /* 0x000000102c3d7819 */ /* 0x000fe200000006ff */
[--C-:B------:R-:W-:Y:S01]  /*43b0*/  FFMA.FTZ R96, R89, R96, R62.reuse ;  /* 0x0000006059607223 */ /* 0x100fe2000001003e */
[C---:B------:R-:W-:Y:S01]  /*43c0*/  PRMT R62, R40.reuse, 0x7632, R62 ;  /* 0x00007632283e7816 */ /* 0x040fe2000000003e */
[----:B------:R-:W-:-:S02]  /*43d0*/  IMAD.U32 R80, R40, 0x10000, RZ ;  /* 0x0001000028507824 */ /* 0x000fc400078e00ff */
        /* <DEDUP_REMOVED lines=11> */
[----:B------:R-:W-:-:S02]  /*4490*/  FFMA.FTZ R44, R76, R45, R61 ;  /* 0x0000002d4c2c7223 */ /* 0x000fc4000001003d */
[----:B------:R-:W-:Y:S02]  /*44a0*/  IMAD.U32 R41, R40, 0x10000, RZ ;  /* 0x0001000028297824 */ /* 0x000fe400078e00ff */
[----:B------:R-:W-:Y:S01]  /*44b0*/  FFMA.FTZ R45, R77, R80, R98 ;  /* 0x000000504d2d7223 */ /* 0x000fe20000010062 */
[----:B------:R-:W-:Y:S01]  /*44c0*/  SHF.L.U32 R40, R46, 0x10, RZ ;  /* 0x000000102e287819 */ /* 0x000fe200000006ff */
[----:B------:R-:W5:Y:S01]  /*44d0*/  LDG.E.128 R60, desc[UR6][R2.64+0x1b000] ;  /* 0x01b00006023c7981 */ /* 0x000f62000c1e1d00 */
[----:B------:R-:W-:Y:S01]  /*44e0*/  SHF.L.U32 R80, R42, 0x10, RZ ;  /* 0x000000102a507819 */ /* 0x000fe200000006ff */
[----:B------:R-:W-:Y:S01]  /*44f0*/  FFMA.FTZ R81, R76, R41, R45 ;  /* 0x000000294c517223 */ /* 0x000fe2000001002d */
[----:B------:R-:W-:Y:S02]  /*4500*/  PRMT R46, R46, 0x7632, R46 ;  /* 0x000076322e2e7816 */ /* 0x000fe4000000002e */
[----:B------:R-:W-:Y:S01]  /*4510*/  PRMT R42, R42, 0x7632, R42 ;  /* 0x000076322a2a7816 */ /* 0x000fe2000000002a */
[C---:B------:R-:W-:Y:S01]  /*4520*/  FFMA.FTZ R45, R85.reuse, R40, R44 ;  /* 0x00000028552d7223 */ /* 0x040fe2000001002c */
[----:B------:R-:W-:Y:S01]  /*4530*/  SHF.L.U32 R41, R46, 0x10, RZ ;  /* 0x000000102e297819 */ /* 0x000fe200000006ff */
[----:B------:R-:W-:Y:S01]  /*4540*/  FFMA.FTZ R44, R85, R80, R81 ;  /* 0x00000050552c7223 */ /* 0x000fe20000010051 */
[----:B------:R-:W-:Y:S01]  /*4550*/  SHF.L.U32 R81, R42, 0x10, RZ ;  /* 0x000000102a517819 */ /* 0x000fe200000006ff */
[----:B------:R-:W-:Y:S01]  /*4560*/  IMAD.U32 R42, R47, 0x10000, RZ ;  /* 0x000100002f2a7824 */ /* 0x000fe200078e00ff */
[----:B------:R-:W-:Y:S01]  /*4570*/  SHF.L.U32 R98, R43, 0x10, RZ ;  /* 0x000000102b627819 */ /* 0x000fe200000006ff */
[----:B------:R-:W-:-:S02]  /*4580*/  FFMA.FTZ R80, R78, R41, R45 ;  /* 0x000000294e507223 */ /* 0x000fc4000001002d */
[----:B------:R-:W-:Y:S01]  /*4590*/  FFMA.FTZ R41, R78, R81, R44 ;  /* 0x000000514e297223 */ /* 0x000fe2000001002c */
[----:B------:R-:W-:Y:S01]  /*45a0*/  PRMT R40, R47, 0x7632, R40 ;  /* 0x000076322f287816 */ /* 0x000fe20000000028 */
[C---:B------:R-:W-:Y:S01]  /*45b0*/  FFMA.FTZ R81, R79.reuse, R42, R80 ;  /* 0x0000002a4f517223 */ /* 0x040fe20000010050 */
[----:B------:R-:W5:Y:S01]  /*45c0*/  LDG.E.128 R44, desc[UR6][R2.64+0x1e800] ;  /* 0x01e80006022c7981 */ /* 0x000f62000c1e1d00 */
[----:B------:R-:W-:Y:S01]  /*45d0*/  FFMA.FTZ R41, R79, R98, R41 ;  /* 0x000000624f297223 */ /* 0x000fe20000010029 */
[----:B------:R-:W-:Y:S01]  /*45e0*/  IMAD.U32 R42, R12, 0x10000, RZ ;  /* 0x000100000c2a7824 */ /* 0x000fe200078e00ff */
[----:B------:R-:W-:Y:S02]  /*45f0*/  SHF.L.U32 R98, R16, 0x10, RZ ;  /* 0x0000001010627819 */ /* 0x000fe400000006ff */
[----:B------:R-:W-:Y:S02]  /*4600*/  SHF.L.U32 R92, R92, 0x10, RZ ;  /* 0x000000105c5c7819 */ /* 0x000fe400000006ff */
[----:B------:R-:W-:Y:S01]  /*4610*/  PRMT R16, R13, 0x7632, R16 ;  /* 0x000076320d107816 */ /* 0x000fe20000000010 */
[----:B------:R-:W-:Y:S01]  /*4620*/  FFMA.FTZ R93, R83, R42, R86 ;  /* 0x0000002a535d7223 */ /* 0x000fe20000010056 */
[----:B------:R-:W-:-:S02]  /*4630*/  PRMT R43, R43, 0x7632, R43 ;  /* 0x000076322b2b7816 */ /* 0x000fc4000000002b */
[----:B------:R-:W-:Y:S01]  /*4640*/  PRMT R12, R12, 0x7632, R12 ;  /* 0x000076320c0c7816 */ /* 0x000fe2000000000c */
[----:B------:R-:W-:Y:S01]  /*4650*/  FFMA.FTZ R97, R89, R92, R94 ;  /* 0x0000005c59617223 */ /* 0x000fe2000001005e */
[----:B------:R-:W-:Y:S02]  /*4660*/  PRMT R86, R16, 0x7632, R86 ;  /* 0x0000763210567816 */ /* 0x000fe40000000056 */
[----:B------:R-:W-:Y:S02]  /*4670*/  SHF.L.U32 R92, R13, 0x10, RZ ;  /* 0x000000100d5c7819 */ /* 0x000fe400000006ff */
[----:B------:R-:W-:Y:S02]  /*4680*/  SHF.L.U32 R40, R40, 0x10, RZ ;  /* 0x0000001028287819 */ /* 0x000fe400000006ff */
[----:B------:R-:W-:Y:S02]  /*4690*/  SHF.L.U32 R80, R43, 0x10, RZ ;  /* 0x000000102b507819 */ /* 0x000fe400000006ff */
[----:B------:R-:W-:Y:S01]  /*46a0*/  SHF.L.U32 R13, R12, 0x10, RZ ;  /* 0x000000100c0d7819 */ /* 0x000fe200000006ff */
[--C-:B------:R-:W-:Y:S01]  /*46b0*/  FFMA.FTZ R100, R83, R98, R87.reuse ;  /* 0x0000006253647223 */ /* 0x100fe20000010057 */
[----:B------:R-:W-:Y:S01]  /*46c0*/  IMAD.U32 R95, R86, 0x10000, RZ ;  /* 0x00010000565f7824 */ /* 0x000fe200078e00ff */
[C---:B------:R-:W-:Y:S01]  /*46d0*/  PRMT R87, R14.reuse, 0x7632, R87 ;  /* 0x000076320e577816 */ /* 0x040fe20000000057 */
[C---:B------:R-:W-:Y:S01]  /*46e0*/  FFMA.FTZ R81, R89.reuse, R40, R81 ;  /* 0x0000002859517223 */ /* 0x040fe20000010051 */
[----:B------:R-:W-:Y:S01]  /*46f0*/  SHF.L.U32 R94, R14, 0x10, RZ ;  /* 0x000000100e5e7819 */ /* 0x000fe200000006ff */
[----:B------:R-:W-:Y:S01]  /*4700*/  FFMA.FTZ R80, R89, R80, R41 ;  /* 0x0000005059507223 */ /* 0x000fe20000010029 */
[C---:B------:R-:W-:Y:S01]  /*4710*/  FFMA.FTZ R12, R0.reuse, R13, R93 ;  /* 0x0000000d000c7223 */ /* 0x040fe2000001005d */
[C---:B------:R-:W-:Y:S01]  /*4720*/  SHF.L.U32 R14, R17.reuse, 0x10, RZ ;  /* 0x00000010110e7819 */ /* 0x040fe200000006ff */
[----:B------:R-:W5:Y:S01]  /*4730*/  LDG.E.128 R40, desc[UR6][R2.64+0x22000] ;  /* 0x0220000602287981 */ /* 0x000f62000c1e1d00 */
[----:B------:R-:W-:Y:S01]  /*4740*/  FFMA.FTZ R95, R0, R95, R100 ;  /* 0x0000005f005f7223 */ /* 0x000fe20000010064 */
[----:B------:R-:W-:Y:S01]  /*4750*/  PRMT R13, R17, 0x7632, R13 ;  /* 0x00007632110d7816 */ /* 0x000fe2000000000d */
[----:B------:R-:W-:Y:S01]  /*4760*/  FFMA.FTZ R93, R77, R92, R12 ;  /* 0x0000005c4d5d7223 */ /* 0x000fe2000001000c */
[----:B------:R-:W-:Y:S01]  /*4770*/  PRMT R86, R15, 0x7632, R86 ;  /* 0x000076320f567816 */ /* 0x000fe20000000056 */
[----:B------:R-:W-:Y:S01]  /*4780*/  FFMA.FTZ R100, R77, R14, R95 ;  /* 0x0000000e4d647223 */ /* 0x000fe2000001005f */
[----:B------:R-:W-:-:S02]  /*4790*/  SHF.L.U32 R98, R15, 0x10, RZ ;  /* 0x000000100f627819 */ /* 0x000fc400000006ff */
[----:B------:R-:W-:Y:S02]  /*47a0*/  SHF.L.U32 R17, R16, 0x10, RZ ;  /* 0x0000001010117819 */ /* 0x000fe400000006ff */
[----:B------:R-:W-:Y:S02]  /*47b0*/  SHF.L.U32 R95, R13, 0x10, RZ ;  /* 0x000000100d5f7819 */ /* 0x000fe400000006ff */
[----:B------:R-:W5:Y:S01]  /*47c0*/  LDG.E.128 R12, desc[UR6][R2.64+0x25800] ;  /* 0x02580006020c7981 */ /* 0x000f62000c1e1d00 */
[----:B------:R-:W-:Y:S01]  /*47d0*/  PRMT R92, R18, 0x7632, R92 ;  /* 0x00007632125c7816 */ /* 0x000fe2000000005c */
[----:B------:R-:W-:Y:S01]  /*47e0*/  FFMA.FTZ R16, R76, R17, R93 ;  /* 0x000000114c107223 */ /* 0x000fe2000001005d */
[----:B------:R-:W-:Y:S02]  /*47f0*/  IMAD.U32 R18, R18, 0x10000, RZ ;  /* 0x0001000012127824 */ /* 0x000fe400078e00ff */
[----:B------:R-:W-:Y:S01]  /*4800*/  FFMA.FTZ R95, R76, R95, R100 ;  /* 0x0000005f4c5f7223 */ /* 0x000fe20000010064 */
[----:B------:R-:W-:-:S02]  /*4810*/  SHF.L.U32 R93, R92, 0x10, RZ ;  /* 0x000000105c5d7819 */ /* 0x000fc400000006ff */
[C---:B------:R-:W-:Y:S01]  /*4820*/  PRMT R92, R20.reuse, 0x7632, R92 ;  /* 0x00007632145c7816 */ /* 0x040fe2000000005c */
[C---:B------:R-:W-:Y:S01]  /*4830*/  FFMA.FTZ R18, R85.reuse, R18, R95 ;  /* 0x0000001255127223 */ /* 0x040fe2000001005f */
        /* <DEDUP_REMOVED lines=14> */
[C---:B------:R-:W-:Y:S01]  /*4920*/  SHF.L.U32 R99, R24.reuse, 0x10, RZ ;  /* 0x0000001018637819 */ /* 0x040fe200000006ff */
[----:B------:R-:W-:Y:S01]  /*4930*/  FFMA.FTZ R98, R79, R98, R16 ;  /* 0x000000624f627223 */ /* 0x000fe20000010010 */
[----:B------:R-:W-:Y:S01]  /*4940*/  PRMT R24, R24, 0x7632, R24 ;  /* 0x0000763218187816 */ /* 0x000fe20000000018 */
[----:B------:R-:W-:Y:S01]  /*4950*/  FFMA.FTZ R84, R89, R20, R87 ;  /* 0x0000001459547223 */ /* 0x000fe20000010057 */
[----:B------:R-:W5:Y:S01]  /*4960*/  LDG.E.128 R16, desc[UR6][R2.64+0x3000] ;  /* 0x0030000602107981 */ /* 0x000f62000c1e1d00 */
[----:B------:R-:W-:Y:S01]  /*4970*/  SHF.L.U32 R86, R86, 0x10, RZ ;  /* 0x0000001056567819 */ /* 0x000fe200000006ff */
[----:B------:R-:W-:Y:S01]  /*4980*/  FFMA.FTZ R87, R77, R100, R102 ;  /* 0x000000644d577223 */ /* 0x000fe20000010066 */
[----:B------:R-:W-:Y:S01]  /*4990*/  IMAD.U32 R21, R21, 0x10000, RZ ;  /* 0x0001000015157824 */ /* 0x000fe200078e00ff */
[----:B------:R0:W5:Y:S01]  /*49a0*/  LDG.E.128 R92, desc[UR6][R56.64+0x3000] ;  /* 0x00300006385c7981 */ /* 0x000162000c1e1d00 */
[C---:B------:R-:W-:Y:S01]  /*49b0*/  PRMT R20, R22.reuse, 0x7632, R20 ;  /* 0x0000763216147816 */ /* 0x040fe20000000014 */
[----:B------:R-:W-:Y:S01]  /*49c0*/  FFMA.FTZ R99, R83, R99, R88 ;  /* 0x0000006353637223 */ /* 0x000fe20000010058 */
[----:B------:R-:W-:Y:S01]  /*49d0*/  SHF.L.U32 R22, R22, 0x10, RZ ;  /* 0x0000001016167819 */ /* 0x000fe200000006ff */
[----:B------:R-:W-:Y:S01]  /*49e0*/  FFMA.FTZ R88, R76, R21, R87 ;  /* 0x000000154c587223 */ /* 0x000fe20000010057 */
[----:B------:R-:W-:Y:S01]  /*49f0*/  FFMA.FTZ R86, R89, R86, R98 ;  /* 0x0000005659567223 */ /* 0x000fe20000010062 */
[----:B------:R-:W-:-:S02]  /*4a00*/  SHF.L.U32 R98, R25, 0x10, RZ ;  /* 0x0000001019627819 */ /* 0x000fc400000006ff */
[----:B0-----:R-:W-:Y:S02]  /*4a10*/  SHF.L.U32 R57, R24, 0x10, RZ ;  /* 0x0000001018397819 */ /* 0x001fe400000006ff */
[----:B------:R-:W-:Y:S01]  /*4a20*/  PRMT R21, R25, 0x7632, R21 ;  /* 0x0000763219157816 */ /* 0x000fe20000000015 */
[----:B------:R-:W-:Y:S02]  /*4a30*/  IMAD.U32 R25, R20, 0x10000, RZ ;  /* 0x0001000014197824 */ /* 0x000fe400078e00ff */
[----:B------:R-:W-:Y:S01]  /*4a40*/  FFMA.FTZ R100, R0, R57, R99 ;  /* 0x0000003900647223 */ /* 0x000fe20000010063 */
[----:B------:R-:W-:Y:S01]  /*4a50*/  FFMA.FTZ R57, R85, R22, R88 ;  /* 0x0000001655397223 */ /* 0x000fe20000010058 */
[----:B------:R-:W-:Y:S02]  /*4a60*/  SHF.L.U32 R87, R21, 0x10, RZ ;  /* 0x0000001015577819 */ /* 0x000fe400000006ff */
[----:B------:R-:W-:Y:S01]  /*4a70*/  FFMA.FTZ R99, R77, R98, R100 ;  /* 0x000000624d637223 */ /* 0x000fe20000010064 */
[----:B------:R-:W-:Y:S01]  /*4a80*/  FFMA.FTZ R88, R78, R25, R57 ;  /* 0x000000194e587223 */ /* 0x000fe20000010039 */
[----:B------:R-:W-:-:S02]  /*4a90*/  PRMT R24, R23, 0x7632, R24 ;  /* 0x0000763217187816 */ /* 0x000fc40000000018 */
[----:B------:R-:W-:Y:S02]  /*4aa0*/  SHF.L.U32 R56, R23, 0x10, RZ ;  /* 0x0000001017387819 */ /* 0x000fe400000006ff */
[C---:B------:R-:W-:Y:S01]  /*4ab0*/  PRMT R25, R26.reuse, 0x7632, R25 ;  /* 0x000076321a197816 */ /* 0x040fe20000000019 */
[----:B------:R-:W5:Y:S01]  /*4ac0*/  LDG.E.128 R20, desc[UR6][R2.64+0x6800] ;  /* 0x0068000602147981 */ /* 0x000f62000c1e1d00 */
        /* <DEDUP_REMOVED lines=23> */
[C---:B------:R-:W-:Y:S01]  /*4c40*/  SHF.L.U32 R26, R29.reuse, 0x10, RZ ;  /* 0x000000101d1a7819 */ /* 0x040fe200000006ff */
[----:B------:R-:W-:Y:S01]  /*4c50*/  FFMA.FTZ R82, R0, R57, R83 ;  /* 0x0000003900527223 */ /* 0x000fe20000010053 */
[----:B------:R-:W-:-:S02]  /*4c60*/  PRMT R29, R29, 0x7632, R29 ;  /* 0x000076321d1d7816 */ /* 0x000fc4000000001d */
        /* <DEDUP_REMOVED lines=9> */
[----:B------:R-:W5:Y:S01]  /*4d00*/  LDG.E.128 R24, desc[UR6][R2.64+0xa000] ;  /* 0x00a0000602187981 */ /* 0x000f62000c1e1d00 */
[----:B------:R-:W-:Y:S01]  /*4d10*/  SHF.L.U32 R30, R30, 0x10, RZ ;  /* 0x000000101e1e7819 */ /* 0x000fe200000006ff */
[----:B------:R-:W-:Y:S01]  /*4d20*/  FFMA.FTZ R77, R76, R29, R77 ;  /* 0x0000001d4c4d7223 */ /* 0x000fe2000001004d */
[----:B------:R-:W-:Y:S01]  /*4d30*/  FFMA.FTZ R29, R85, R8, R28 ;  /* 0x00000008551d7223 */ /* 0x000fe2000001001c */
[----:B------:R-:W-:-:S02]  /*4d40*/  SHF.L.U32 R9, R10, 0x10, RZ ;  /* 0x000000100a097819 */ /* 0x000fc400000006ff */
[----:B------:R-:W-:Y:S01]  /*4d50*/  SHF.L.U32 R57, R57, 0x10, RZ ;  /* 0x0000001039397819 */ /* 0x000fe200000006ff */
[----:B------:R-:W-:Y:S01]  /*4d60*/  FFMA.FTZ R8, R85, R30, R77 ;  /* 0x0000001e55087223 */ /* 0x000fe2000001004d */
[C---:B------:R-:W-:Y:S01]  /*4d70*/  PRMT R28, R11.reuse, 0x7632, R28 ;  /* 0x000076320b1c7816 */ /* 0x040fe2000000001c */
[C---:B------:R-:W-:Y:S01]  /*4d80*/  FFMA.FTZ R76, R78.reuse, R9, R29 ;  /* 0x000000094e4c7223 */ /* 0x040fe2000001001d */
[----:B------:R-:W-:Y:S01]  /*4d90*/  SHF.L.U32 R30, R11, 0x10, RZ ;  /* 0x000000100b1e7819 */ /* 0x000fe200000006ff */
[----:B------:R-:W-:Y:S02]  /*4da0*/  FFMA.FTZ R29, R78, R57, R8 ;  /* 0x000000394e1d7223 */ /* 0x000fe40000010008 */
[----:B------:R-:W5:Y:S01]  /*4db0*/  LDG.E.128 R8, desc[UR6][R2.64+0xd800] ;  /* 0x00d8000602087981 */ /* 0x000f62000c1e1d00 */
[C---:B------:R-:W-:Y:S01]  /*4dc0*/  PRMT R78, R4.reuse, 0x7632, R78 ;  /* 0x00007632044e7816 */ /* 0x040fe2000000004e */
[----:B------:R-:W-:Y:S01]  /*4dd0*/  IMAD.U32 R82, R4, 0x10000, RZ ;  /* 0x0001000004527824 */ /* 0x000fe200078e00ff */
[----:B------:R-:W-:-:S02]  /*4de0*/  PRMT R57, R32, 0x7632, R57 ;  /* 0x0000763220397816 */ /* 0x000fc40000000039 */
[----:B------:R-:W-:Y:S02]  /*4df0*/  SHF.L.U32 R77, R32, 0x10, RZ ;  /* 0x00000010204d7819 */ /* 0x000fe400000006ff */
[----:B------:R-:W-:Y:S02]  /*4e00*/  SHF.L.U32 R4, R31, 0x10, RZ ;  /* 0x000000101f047819 */ /* 0x000fe400000006ff */
[----:B------:R-:W-:Y:S01]  /*4e10*/  SHF.L.U32 R78, R78, 0x10, RZ ;  /* 0x000000104e4e7819 */ /* 0x000fe200000006ff */
[----:B------:R-:W-:Y:S01]  /*4e20*/  FFMA.FTZ R82, R77, R82, R91 ;  /* 0x000000524d527223 */ /* 0x000fe2000001005b */
[----:B------:R-:W-:Y:S02]  /*4e30*/  SHF.L.U32 R57, R57, 0x10, RZ ;  /* 0x0000001039397819 */ /* 0x000fe400000006ff */
[----:B------:R-:W-:Y:S01]  /*4e40*/  PRMT R31, R31, 0x7632, R31 ;  /* 0x000076321f1f7816 */ /* 0x000fe2000000001f */
[----:B------:R-:W-:Y:S01]  /*4e50*/  FFMA.FTZ R29, R79, R4, R29 ;  /* 0x000000044f1d7223 */ /* 0x000fe2000001001d */
[C---:B--2---:R-:W-:Y:S01]  /*4e60*/  PRMT R4, R36.reuse, 0x7632, R4 ;  /* 0x0000763224047816 */ /* 0x044fe20000000004 */
[----:B------:R-:W-:Y:S01]  /*4e70*/  FFMA.FTZ R83, R57, R78, R82 ;  /* 0x0000004e39537223 */ /* 0x000fe20000010052 */
[----:B------:R-:W-:Y:S01]  /*4e80*/  FFMA.FTZ R30, R79, R30, R76 ;  /* 0x0000001e4f1e7223 */ /* 0x000fe2000001004c */
[----:B------:R-:W-:Y:S01]  /*4e90*/  IMAD.U32 R36, R36, 0x10000, RZ ;  /* 0x0001000024247824 */ /* 0x000fe200078e00ff */
[----:B------:R-:W-:-:S02]  /*4ea0*/  SHF.L.U32 R28, R28, 0x10, RZ ;  /* 0x000000101c1c7819 */ /* 0x000fc400000006ff */
[----:B------:R-:W-:Y:S01]  /*4eb0*/  SHF.L.U32 R82, R31, 0x10, RZ ;  /* 0x000000101f527819 */ /* 0x000fe200000006ff */
[----:B------:R-:W-:Y:S01]  /*4ec0*/  IMAD.U32 R4, R4, 0x10000, RZ ;  /* 0x0001000004047824 */ /* 0x000fe200078e00ff */
[----:B------:R-:W-:Y:S01]  /*4ed0*/  SHF.L.U32 R79, R5, 0x10, RZ ;  /* 0x00000010054f7819 */ /* 0x000fe200000006ff */
[----:B------:R-:W-:Y:S01]  /*4ee0*/  FFMA.FTZ R36, R77, R36, R96 ;  /* 0x000000244d247223 */ /* 0x000fe20000010060 */
[----:B------:R-:W-:Y:S01]  /*4ef0*/  SHF.L.U32 R76, R33, 0x10, RZ ;  /* 0x00000010214c7819 */ /* 0x000fe200000006ff */
[C---:B------:R-:W-:Y:S01]  /*4f00*/  FFMA.FTZ R78, R89.reuse, R28, R30 ;  /* 0x0000001c594e7223 */ /* 0x040fe2000001001e */
[----:B------:R-:W-:Y:S01]  /*4f10*/  FFMA.FTZ R82, R89, R82, R29 ;  /* 0x0000005259527223 */ /* 0x000fe2000001001d */
[----:B------:R-:W-:Y:S01]  /*4f20*/  PRMT R5, R5, 0x7632, R5 ;  /* 0x0000763205057816 */ /* 0x000fe20000000005 */
[----:B------:R-:W2:Y:S01]  /*4f30*/  LDG.E.128 R28, desc[UR6][R2.64+0x11000] ;  /* 0x01100006021c7981 */ /* 0x000ea2000c1e1d00 */
[----:B------:R-:W-:Y:S01]  /*4f40*/  PRMT R85, R33, 0x7632, R85 ;  /* 0x0000763221557816 */ /* 0x000fe20000000055 */
[----:B------:R-:W-:Y:S01]  /*4f50*/  FFMA.FTZ R89, R57, R4, R36 ;  /* 0x0000000439597223 */ /* 0x000fe20000010024 */
[----:B------:R-:W-:Y:S01]  /*4f60*/  SHF.L.U32 R4, R5, 0x10, RZ ;  /* 0x0000001005047819 */ /* 0x000fe200000006ff */
[----:B------:R-:W-:Y:S01]  /*4f70*/  FFMA.FTZ R32, R76, R79, R83 ;  /* 0x0000004f4c207223 */ /* 0x000fe20000010053 */
[----:B------:R-:W-:-:S02]  /*4f80*/  SHF.L.U32 R85, R85, 0x10, RZ ;  /* 0x0000001055557819 */ /* 0x000fc400000006ff */
[----:B------:R-:W-:Y:S02]  /*4f90*/  SHF.L.U32 R33, R37, 0x10, RZ ;  /* 0x0000001025217819 */ /* 0x000fe400000006ff */
[----:B------:R-:W-:Y:S01]  /*4fa0*/  SHF.L.U32 R83, R34, 0x10, RZ ;  /* 0x0000001022537819 */ /* 0x000fe200000006ff */
[----:B------:R-:W-:Y:S01]  /*4fb0*/  FFMA.FTZ R88, R85, R4, R32 ;  /* 0x0000000455587223 */ /* 0x000fe20000010020 */
[----:B------:R-:W-:Y:S02]  /*4fc0*/  PRMT R37, R37, 0x7632, R37 ;  /* 0x0000763225257816 */ /* 0x000fe40000000025 */
[----:B------:R-:W-:Y:S02]  /*4fd0*/  SHF.L.U32 R4, R6, 0x10, RZ ;  /* 0x0000001006047819 */ /* 0x000fe400000006ff */
[----:B------:R-:W-:Y:S02]  /*4fe0*/  PRMT R87, R34, 0x7632, R87 ;  /* 0x0000763222577816 */ /* 0x000fe40000000057 */
[----:B------:R-:W-:Y:S01]  /*4ff0*/  SHF.L.U32 R90, R37, 0x10, RZ ;  /* 0x00000010255a7819 */ /* 0x000fe200000006ff */
[----:B------:R-:W-:Y:S01]  /*5000*/  FFMA.FTZ R88, R83, R4, R88 ;  /* 0x0000000453587223 */ /* 0x000fe20000010058 */
[----:B------:R-:W-:Y:S01]  /*5010*/  PRMT R32, R6, 0x7632, R32 ;  /* 0x0000763206207816 */ /* 0x000fe20000000020 */
[----:B------:R-:W-:Y:S01]  /*5020*/  FFMA.FTZ R96, R76, R33, R89 ;  /* 0x000000214c607223 */ /* 0x000fe20000010059 */
[----:B------:R-:W-:-:S02]  /*5030*/  PRMT R37, R7, 0x7632, R37 ;  /* 0x0000763207257816 */ /* 0x000fc40000000025 */
[----:B------:R-:W-:Y:S02]  /*5040*/  SHF.L.U32 R34, R7, 0x10, RZ ;  /* 0x0000001007227819 */ /* 0x000fe400000006ff */
[----:B------:R-:W2:Y:S01]  /*5050*/  LDG.E.128 R4, desc[UR6][R2.64+0x14800] ;  /* 0x0148000602047981 */ /* 0x000ea2000c1e1d00 */
[----:B------:R-:W-:Y:S01]  /*5060*/  PRMT R33, R38, 0x7632, R33 ;  /* 0x0000763226217816 */ /* 0x000fe20000000021 */
[----:B------:R-:W-:Y:S01]  /*5070*/  IMAD.U32 R79, R35, 0x10000, RZ ;  /* 0x00010000234f7824 */ /* 0x000fe200078e00ff */
[----:B------:R-:W-:Y:S01]  /*5080*/  SHF.L.U32 R87, R87, 0x10, RZ ;  /* 0x0000001057577819 */ /* 0x000fe200000006ff */
[----:B------:R-:W-:Y:S01]  /*5090*/  FFMA.FTZ R90, R85, R90, R96 ;  /* 0x0000005a555a7223 */ /* 0x000fe20000010060 */
[----:B------:R-:W-:Y:S01]  /*50a0*/  PRMT R36, R35, 0x7632, R36 ;  /* 0x0000763223247816 */ /* 0x000fe20000000024 */
[----:B------:R-:W-:Y:S01]  /*50b0*/  IMAD.U32 R32, R32, 0x10000, RZ ;  /* 0x0001000020207824 */ /* 0x000fe200078e00ff */
[----:B------:R-:W-:Y:S02]  /*50c0*/  SHF.L.U32 R38, R38, 0x10, RZ ;  /* 0x0000001026267819 */ /* 0x000fe400000006ff */
[----:B---3--:R-:W-:-:S02]  /*50d0*/  PRMT R35, R48, 0x7632, R35 ;  /* 0x0000763230237816 */ /* 0x008fc40000000023 */
[----:B------:R-:W-:Y:S01]  /*50e0*/  SHF.L.U32 R96, R48, 0x10, RZ ;  /* 0x0000001030607819 */ /* 0x000fe200000006ff */
[----:B------:R-:W-:Y:S01]  /*50f0*/  FFMA.FTZ R32, R87, R32, R88 ;  /* 0x0000002057207223 */ /* 0x000fe20000010058 */
        /* <DEDUP_REMOVED lines=11> */
[----:B------:R-:W-:Y:S01]  /*51b0*/  IMAD.U32 R36, R49, 0x10000, RZ ;  /* 0x0001000031247824 */ /* 0x000fe200078e00ff */
[----:B------:R-:W-:Y:S01]  /*51c0*/  SHF.L.U32 R39, R39, 0x10, RZ ;  /* 0x0000001027277819 */ /* 0x000fe200000006ff */
[C---:B------:R-:W-:Y:S01]  /*51d0*/  FFMA.FTZ R38, R79.reuse, R38, R33 ;  /* 0x000000264f267223 */ /* 0x040fe20000010021 */
[----:B----4-:R-:W-:Y:S01]  /*51e0*/  PRMT R49, R64, 0x7632, R49 ;  /* 0x0000763240317816 */ /* 0x010fe20000000031 */
[----:B------:R-:W-:Y:S01]  /*51f0*/  FFMA.FTZ R89, R79, R34, R32 ;  /* 0x000000224f597223 */ /* 0x000fe20000010020 */
[----:B------:R-:W-:Y:S01]  /*5200*/  FFMA.FTZ R48, R76, R35, R91 ;  /* 0x000000234c307223 */ /* 0x000fe2000001005b */
[----:B------:R-:W-:Y:S01]  /*5210*/  SHF.L.U32 R64, R64, 0x10, RZ ;  /* 0x0000001040407819 */ /* 0x000fe200000006ff */
[----:B------:R-:W3:Y:S01]  /*5220*/  LDG.E.128 R32, desc[UR6][R2.64+0x18000] ;  /* 0x0180000602207981 */ /* 0x000ee2000c1e1d00 */
        /* <DEDUP_REMOVED lines=15> */
[----:B------:R-:W-:Y:S01]  /*5320*/  SHF.L.U32 R96, R65, 0x10, RZ ;  /* 0x0000001041607819 */ /* 0x000fe200000006ff */
[----:B------:R-:W4:Y:S01]  /*5330*/  LDG.E.128 R36, desc[UR6][R2.64+0x1b800] ;  /* 0x01b8000602247981 */ /* 0x000f22000c1e1d00 */
[----:B------:R-:W-:Y:S01]  /*5340*/  FFMA.FTZ R50, R87, R50, R64 ;  /* 0x0000003257327223 */ /* 0x000fe20000010040 */
[----:B------:R-:W-:-:S02]  /*5350*/  SHF.L.U32 R98, R66, 0x10, RZ ;  /* 0x0000001042627819 */ /* 0x000fc400000006ff */
[----:B------:R-:W-:Y:S01]  /*5360*/  PRMT R66, R66, 0x7632, R66 ;  /* 0x0000763242427816 */ /* 0x000fe20000000042 */
[----:B------:R-:W-:Y:S01]  /*5370*/  FFMA.FTZ R96, R85, R96, R100 ;  /* 0x0000006055607223 */ /* 0x000fe20000010064 */
[----:B------:R-:W-:Y:S01]  /*5380*/  FFMA.FTZ R65, R79, R48, R50 ;  /* 0x000000304f417223 */ /* 0x000fe20000010032 */
[C---:B-----5:R-:W-:Y:S02]  /*5390*/  PRMT R49, R68.reuse, 0x7632, R49 ;  /* 0x0000763244317816 */ /* 0x060fe40000000031 */
[----:B------:R-:W-:Y:S01]  /*53a0*/  SHF.L.U32 R50, R68, 0x10, RZ ;  /* 0x0000001044327819 */ /* 0x000fe200000006ff */
[----:B------:R-:W-:Y:S01]  /*53b0*/  FFMA.FTZ R96, R83, R98, R96 ;  /* 0x0000006253607223 */ /* 0x000fe20000010060 */
[----:B------:R-:W-:Y:S01]  /*53c0*/  IMAD.U32 R66, R66, 0x10000, RZ ;  /* 0x0001000042427824 */ /* 0x000fe200078e00ff */
[----:B------:R-:W-:Y:S02]  /*53d0*/  SHF.L.U32 R98, R49, 0x10, RZ ;  /* 0x0000001031627819 */ /* 0x000fe400000006ff */
        /* <DEDUP_REMOVED lines=8> */
[----:B------:R-:W-:Y:S02]  /*5460*/  PRMT R64, R51, 0x7632, R64 ;  /* 0x0000763233407816 */ /* 0x000fe40000000040 */
[----:B------:R-:W5:Y:S01]  /*5470*/  LDG.E.128 R48, desc[UR6][R2.64+0x1f000] ;  /* 0x01f0000602307981 */ /* 0x000f62000c1e1d00 */
[----:B------:R-:W-:Y:S01]  /*5480*/  SHF.L.U32 R80, R67, 0x10, RZ ;  /* 0x0000001043507819 */ /* 0x000fe200000006ff */
[----:B------:R-:W-:Y:S01]  /*5490*/  FFMA.FTZ R96, R76, R69, R81 ;  /* 0x000000454c607223 */ /* 0x000fe20000010051 */
[----:B------:R-:W-:Y:S01]  /*54a0*/  IMAD.U32 R69, R64, 0x10000, RZ ;  /* 0x0001000040457824 */ /* 0x000fe200078e00ff */
[----:B------:R-:W-:-:S02]  /*54b0*/  SHF.L.U32 R67, R68, 0x10, RZ ;  /* 0x0000001044437819 */ /* 0x000fc400000006ff */
[C---:B------:R-:W-:Y:S01]  /*54c0*/  SHF.L.U32 R64, R70.reuse, 0x10, RZ ;  /* 0x0000001046407819 */ /* 0x040fe200000006ff */
[----:B------:R-:W-:Y:S01]  /*54d0*/  FFMA.FTZ R80, R85, R80, R96 ;  /* 0x0000005055507223 */ /* 0x000fe20000010060 */
[----:B------:R-:W-:Y:S01]  /*54e0*/  PRMT R70, R70, 0x7632, R70 ;  /* 0x0000763246467816 */ /* 0x000fe20000000046 */
[C-C-:B------:R-:W-:Y:S01]  /*54f0*/  FFMA.FTZ R69, R88.reuse, R69, R65.reuse ;  /* 0x0000004558457223 */ /* 0x140fe20000010041 */
[----:B------:R-:W-:Y:S01]  /*5500*/  FFMA.FTZ R68, R88, R67, R66 ;  /* 0x0000004358447223 */ /* 0x000fe20000010042 */
[----:B------:R-:W-:Y:S01]  /*5510*/  FFMA.FTZ R64, R83, R64, R80 ;  /* 0x0000004053407223 */ /* 0x000fe20000010050 */
[----:B------:R-:W-:Y:S02]  /*5520*/  SHF.L.U32 R70, R70, 0x10, RZ ;  /* 0x0000001046467819 */ /* 0x000fe400000006ff */
[C---:B------:R-:W-:Y:S02]  /*5530*/  PRMT R65, R52.reuse, 0x7632, R65 ;  /* 0x0000763234417816 */ /* 0x040fe40000000041 */
[----:B------:R-:W-:Y:S01]  /*5540*/  SHF.L.U32 R66, R52, 0x10, RZ ;  /* 0x0000001034427819 */ /* 0x000fe200000006ff */
[----:B------:R-:W-:Y:S01]  /*5550*/  FFMA.FTZ R70, R87, R70, R64 ;  /* 0x0000004657467223 */ /* 0x000fe20000010040 */
[----:B------:R-:W-:-:S03]  /*5560*/  SHF.L.U32 R96, R65, 0x10, RZ ;  /* 0x0000001041607819 */ /* 0x000fc600000006ff */
[----:B------:R-:W-:Y:S02]  /*5570*/  FFMA.FTZ R86, R77, R66, R86 ;  /* 0x000000424d567223 */ /* 0x000fe40000010056 */
[----:B------:R-:W5:Y:S01]  /*5580*/  LDG.E.128 R64, desc[UR6][R2.64+0x22800] ;  /* 0x0228000602407981 */ /* 0x000f62000c1e1d00 */
[C---:B------:R-:W-:Y:S01]  /*5590*/  IMAD.U32 R80, R71.reuse, 0x10000, RZ ;  /* 0x0001000047507824 */ /* 0x040fe200078e00ff */
[----:B------:R-:W-:Y:S02]  /*55a0*/  PRMT R52, R71, 0x7632, R52 ;  /* 0x0000763247347816 */ /* 0x000fe40000000034 */
[C---:B------:R-:W-:Y:S01]  /*55b0*/  SHF.L.U32 R97, R72.reuse, 0x10, RZ ;  /* 0x0000001048617819 */ /* 0x040fe200000006ff */
        /* <DEDUP_REMOVED lines=15> */
[--C-:B------:R-:W-:Y:S01]  /*56b0*/  FFMA.FTZ R70, R88, R53, R71.reuse ;  /* 0x0000003558467223 */ /* 0x100fe20000010047 */
[----:B------:R-:W-:Y:S01]  /*56c0*/  SHF.L.U32 R86, R73, 0x10, RZ ;  /* 0x0000001049567819 */ /* 0x000fe200000006ff */
[----:B------:R-:W-:Y:S01]  /*56d0*/  IMAD.U32 R80, R55, 0x10000, RZ ;  /* 0x0001000037507824 */ /* 0x000fe200078e00ff */
[----:B------:R-:W-:Y:S01]  /*56e0*/  PRMT R71, R54, 0x7632, R71 ;  /* 0x0000763236477816 */ /* 0x000fe20000000047 */
[----:B------:R-:W-:Y:S01]  /*56f0*/  FFMA.FTZ R84, R83, R52, R72 ;  /* 0x0000003453547223 */ /* 0x000fe20000010048 */
[----:B------:R-:W-:-:S02]  /*5700*/  PRMT R73, R55, 0x7632, R73 ;  /* 0x0000763237497816 */ /* 0x000fc40000000049 */
[----:B------:R0:W5:Y:S01]  /*5710*/  LDG.E.128 R52, desc[UR6][R2.64+0x26000] ;  /* 0x0260000602347981 */ /* 0x000162000c1e1d00 */
[----:B------:R-:W-:Y:S01]  /*5720*/  FFMA.FTZ R96, R76, R81, R91 ;  /* 0x000000514c607223 */ /* 0x000fe2000001005b */
[C---:B------:R-:W-:Y:S02]  /*5730*/  PRMT R81, R74.reuse, 0x7632, R81 ;  /* 0x000076324a517816 */ /* 0x040fe40000000051 */
[----:B------:R-:W-:Y:S01]  /*5740*/  SHF.L.U32 R74, R74, 0x10, RZ ;  /* 0x000000104a4a7819 */ /* 0x000fe200000006ff */
[----:B------:R-:W-:Y:S01]  /*5750*/  FFMA.FTZ R86, R85, R86, R96 ;  /* 0x0000005655567223 */ /* 0x000fe20000010060 */
[C---:B------:R-:W-:Y:S02]  /*5760*/  PRMT R91, R60.reuse, 0x7632, R91 ;  /* 0x000076323c5b7816 */ /* 0x040fe4000000005b */
[----:B------:R-:W-:Y:S02]  /*5770*/  SHF.L.U32 R96, R60, 0x10, RZ ;  /* 0x000000103c607819 */ /* 0x000fe400000006ff */
[----:B------:R-:W-:Y:S01]  /*5780*/  SHF.L.U32 R72, R71, 0x10, RZ ;  /* 0x0000001047487819 */ /* 0x000fe200000006ff */
[----:B------:R-:W-:Y:S01]  /*5790*/  FFMA.FTZ R71, R83, R74, R86 ;  /* 0x0000004a53477223 */ /* 0x000fe20000010056 */
[----:B------:R-:W-:-:S02]  /*57a0*/  SHF.L.U32 R60, R81, 0x10, RZ ;  /* 0x00000010513c7819 */ /* 0x000fc400000006ff */
[----:B0-----:R-:W-:-:S03]  /*57b0*/  SHF.L.U32 R2, R75, 0x10, RZ ;  /* 0x000000104b027819 */ /* 0x001fc600000006ff */
[C---:B------:R-:W-:Y:S01]  /*57c0*/  FFMA.FTZ R71, R87.reuse, R60, R71 ;  /* 0x0000003c57477223 */ /* 0x040fe20000010047 */
[----:B------:R-:W-:Y:S01]  /*57d0*/  FFMA.FTZ R72, R87, R72, R84 ;  /* 0x0000004857487223 */ /* 0x000fe20000010054 */
[----:B------:R-:W-:Y:S02]  /*57e0*/  IMAD.U32 R74, R91, 0x10000, RZ ;  /* 0x000100005b4a7824 */ /* 0x000fe400078e00ff */
[----:B------:R-:W-:Y:S01]  /*57f0*/  FFMA.FTZ R56, R77, R96, R56 ;  /* 0x000000604d387223 */ /* 0x000fe20000010038 */
[----:B------:R-:W-:Y:S01]  /*5800*/  FFMA.FTZ R2, R79, R2, R71 ;  /* 0x000000024f027223 */ /* 0x000fe20000010047 */
[C---:B------:R-:W-:Y:S02]  /*5810*/  PRMT R60, R44.reuse, 0x7632, R60 ;  /* 0x000076322c3c7816 */ /* 0x040fe4000000003c */
        /* <DEDUP_REMOVED lines=11> */
[--C-:B------:R-:W-:Y:S01]  /*58d0*/  FFMA.FTZ R0, R88, R73, R3.reuse ;  /* 0x0000004958007223 */ /* 0x100fe20000010003 */
[----:B------:R-:W-:Y:S01]  /*58e0*/  SHF.L.U32 R45, R45, 0x10, RZ ;  /* 0x000000102d2d7819 */ /* 0x000fe200000006ff */
        /* <DEDUP_REMOVED lines=16> */
[C---:B------:R-:W-:Y:S02]  /*59f0*/  PRMT R41, R12.reuse, 0x7632, R41 ;  /* 0x000076320c297816 */ /* 0x040fe40000000029 */
        /* <DEDUP_REMOVED lines=9> */
[----:B------:R-:W-:Y:S01]  /*5a90*/  FFMA.FTZ R60, R76, R3, R61 ;  /* 0x000000034c3c7223 */ /* 0x000fe2000001003d */
[----:B------:R-:W-:Y:S01]  /*5aa0*/  PRMT R41, R41, 0x7632, R41 ;  /* 0x0000763229297816 */ /* 0x000fe20000000029 */
[----:B------:R-:W-:Y:S01]  /*5ab0*/  FFMA.FTZ R57, R57, R40, R12 ;  /* 0x0000002839397223 */ /* 0x000fe2000001000c */
[C---:B------:R-:W-:Y:S01]  /*5ac0*/  PRMT R3, R13.reuse, 0x7632, R3 ;  /* 0x000076320d037816 */ /* 0x040fe20000000003 */
[----:B------:R-:W-:-:S02]  /*5ad0*/  IMAD.U32 R13, R13, 0x10000, RZ ;  /* 0x000100000d0d7824 */ /* 0x000fc400078e00ff */
[----:B------:R-:W-:Y:S01]  /*5ae0*/  FFMA.FTZ R46, R87, R46, R62 ;  /* 0x0000002e572e7223 */ /* 0x000fe2000001003e */
[----:B------:R-:W-:Y:S02]  /*5af0*/  SHF.L.U32 R56, R41, 0x10, RZ ;  /* 0x0000001029387819 */ /* 0x000fe400000006ff */
[----:B------:R-:W-:Y:S01]  /*5b00*/  SHF.L.U32 R62, R3, 0x10, RZ ;  /* 0x00000010033e7819 */ /* 0x000fe200000006ff */
[----:B------:R-:W-:Y:S01]  /*5b10*/  FFMA.FTZ R13, R76, R13, R57 ;  /* 0x0000000d4c0d7223 */ /* 0x000fe20000010039 */
[----:B------:R-:W-:Y:S01]  /*5b20*/  PRMT R44, R63, 0x7632, R44 ;  /* 0x000076323f2c7816 */ /* 0x000fe2000000002c */
[----:B------:R-:W-:Y:S01]  /*5b30*/  FFMA.FTZ R56, R85, R56, R60 ;  /* 0x0000003855387223 */ /* 0x000fe2000001003c */
[----:B------:R-:W-:Y:S01]  /*5b40*/  SHF.L.U32 R12, R47, 0x10, RZ ;  /* 0x000000102f0c7819 */ /* 0x000fe200000006ff */
[----:B------:R-:W-:Y:S02]  /*5b50*/  FFMA.FTZ R85, R85, R62, R13 ;  /* 0x0000003e55557223 */ /* 0x000fe4000001000d */
[----:B------:R-:W-:Y:S01]  /*5b60*/  IMAD.U32 R13, R44, 0x10000, RZ ;  /* 0x000100002c0d7824 */ /* 0x000fe200078e00ff */
[----:B------:R-:W-:Y:S01]  /*5b70*/  SHF.L.U32 R44, R14, 0x10, RZ ;  /* 0x000000100e2c7819 */ /* 0x000fe200000006ff */
[----:B------:R-:W-:Y:S01]  /*5b80*/  FFMA.FTZ R40, R79, R12, R46 ;  /* 0x0000000c4f287223 */ /* 0x000fe2000001002e */
[----:B------:R-:W-:Y:S01]  /*5b90*/  SHF.L.U32 R46, R42, 0x10, RZ ;  /* 0x000000102a2e7819 */ /* 0x000fe200000006ff */
[----:B------:R-:W-:Y:S01]  /*5ba0*/  FFMA.FTZ R12, R88, R13, R45 ;  /* 0x0000000d580c7223 */ /* 0x000fe2000001002d */
[----:B------:R-:W-:-:S02]  /*5bb0*/  PRMT R14, R14, 0x7632, R14 ;  /* 0x000076320e0e7816 */ /* 0x000fc4000000000e */
[----:B------:R-:W-:Y:S02]  /*5bc0*/  SHF.L.U32 R60, R16, 0x10, RZ ;  /* 0x00000010103c7819 */ /* 0x000fe400000006ff */
[----:B------:R-:W-:Y:S02]  /*5bd0*/  PRMT R42, R42, 0x7632, R42 ;  /* 0x000076322a2a7816 */ /* 0x000fe4000000002a */
[----:B------:R-:W-:Y:S02]  /*5be0*/  SHF.L.U32 R3, R92, 0x10, RZ ;  /* 0x000000105c037819 */ /* 0x000fe400000006ff */
[----:B------:R-:W-:Y:S02]  /*5bf0*/  PRMT R16, R16, 0x7632, R16 ;  /* 0x0000763210107816 */ /* 0x000fe40000000010 */
[----:B------:R-:W-:Y:S01]  /*5c00*/  PRMT R13, R92, 0x7632, R13 ;  /* 0x000076325c0d7816 */ /* 0x000fe2000000000d */
[C---:B------:R-:W-:Y:S01]  /*5c10*/  FFMA.FTZ R46, R83.reuse, R46, R56 ;  /* 0x0000002e532e7223 */ /* 0x040fe20000010038 */
        /* <DEDUP_REMOVED lines=14> */
[----:B------:R-:W-:Y:S01]  /*5d00*/  SHF.L.U32 R47, R47, 0x10, RZ ;  /* 0x000000102f2f7819 */ /* 0x000fe200000006ff */
[----:B------:R-:W-:Y:S02]  /*5d10*/  FFMA.FTZ R41, R79, R44, R42 ;  /* 0x0000002c4f297223 */ /* 0x000fe4000001002a */
[----:B------:R-:W-:Y:S01]  /*5d20*/  FFMA.FTZ R42, R14, R43, R45 ;  /* 0x0000002b0e2a7223 */ /* 0x000fe2000001002d */
[----:B------:R-:W-:Y:S01]  /*5d30*/  PRMT R43, R20, 0x7632, R43 ;  /* 0x00007632142b7816 */ /* 0x000fe2000000002b */
[----:B------:R-:W-:Y:S01]  /*5d40*/  FFMA.FTZ R40, R88, R47, R40 ;  /* 0x0000002f58287223 */ /* 0x000fe20000010028 */
[----:B------:R-:W-:Y:S01]  /*5d50*/  IMAD.U32 R46, R15, 0x10000, RZ ;  /* 0x000100000f2e7824 */ /* 0x000fe200078e00ff */
[----:B------:R-:W-:-:S02]  /*5d60*/  SHF.L.U32 R47, R20, 0x10, RZ ;  /* 0x00000010142f7819 */ /* 0x000fc400000006ff */
[----:B------:R-:W-:Y:S02]  /*5d70*/  PRMT R15, R15, 0x7632, R15 ;  /* 0x000076320f0f7816 */ /* 0x000fe4000000000f */
[----:B------:R-:W-:Y:S02]  /*5d80*/  PRMT R20, R17, 0x7632, R20 ;  /* 0x0000763211147816 */ /* 0x000fe40000000014 */
[----:B------:R-:W-:Y:S02]  /*5d90*/  PRMT R93, R93, 0x7632, R93 ;  /* 0x000076325d5d7816 */ /* 0x000fe4000000005d */
[----:B------:R-:W-:Y:S01]  /*5da0*/  SHF.L.U32 R17, R16, 0x10, RZ ;  /* 0x0000001010117819 */ /* 0x000fe200000006ff */
[----:B------:R-:W-:Y:S01]  /*5db0*/  IMAD.U32 R16, R43, 0x10000, RZ ;  /* 0x000100002b107824 */ /* 0x000fe200078e00ff */
[----:B------:R-:W-:Y:S02]  /*5dc0*/  PRMT R75, R75, 0x7632, R75 ;  /* 0x000076324b4b7816 */ /* 0x000fe4000000004b */
[----:B------:R-:W-:-:S02]  /*5dd0*/  SHF.L.U32 R43, R15, 0x10, RZ ;  /* 0x000000100f2b7819 */ /* 0x000fc400000006ff */
        /* <DEDUP_REMOVED lines=9> */
[C---:B------:R-:W-:Y:S01]  /*5e70*/  FFMA.FTZ R2, R88.reuse, R75, R2 ;  /* 0x0000004b58027223 */ /* 0x040fe20000010002 */
[C---:B------:R-:W-:Y:S01]  /*5e80*/  FFMA.FTZ R16, R88.reuse, R17, R41 ;  /* 0x0000001158107223 */ /* 0x040fe20000010029 */
[----:B------:R-:W-:Y:S01]  /*5e90*/  FFMA.FTZ R88, R88, R43, R46 ;  /* 0x0000002b58587223 */ /* 0x000fe2000001002e */
[C---:B------:R-:W-:Y:S01]  /*5ea0*/  PRMT R21, R18.reuse, 0x7632, R21 ;  /* 0x0000763212157816 */ /* 0x040fe20000000015 */
[----:B------:R-:W-:Y:S01]  /*5eb0*/  IMAD.U32 R42, R18, 0x10000, RZ ;  /* 0x00010000122a7824 */ /* 0x000fe200078e00ff */
        /* <DEDUP_REMOVED lines=9> */
[----:B------:R-:W-:Y:S02]  /*5f50*/  PRMT R43, R22, 0x7632, R43 ;  /* 0x00007632162b7816 */ /* 0x000fe4000000002b */
[C---:B------:R-:W-:Y:S01]  /*5f60*/  PRMT R20, R95.reuse, 0x7632, R20 ;  /* 0x000076325f147816 */ /* 0x040fe20000000014 */
[----:B------:R-:W-:Y:S01]  /*5f70*/  FFMA.FTZ R44, R18, R21, R41 ;  /* 0x00000015122c7223 */ /* 0x000fe20000010029 */
[----:B------:R-:W-:-:S02]  /*5f80*/  SHF.L.U32 R95, R95, 0x10, RZ ;  /* 0x000000105f5f7819 */ /* 0x000fc400000006ff */
[C---:B------:R-:W-:Y:S02]  /*5f90*/  SHF.L.U32 R42, R19.reuse, 0x10, RZ ;  /* 0x00000010132a7819 */ /* 0x040fe400000006ff */
[----:B------:R-:W-:Y:S01]  /*5fa0*/  PRMT R22, R19, 0x7632, R22 ;  /* 0x0000763213167816 */ /* 0x000fe20000000016 */
[----:B------:R-:W-:Y:S01]  /*5fb0*/  FFMA.FTZ R19, R17, R46, R56 ;  /* 0x0000002e11137223 */ /* 0x000fe20000010038 */
[----:B------:R-:W-:Y:S02]  /*5fc0*/  SHF.L.U32 R43, R43, 0x10, RZ ;  /* 0x000000102b2b7819 */ /* 0x000fe400000006ff */
[C---:B------:R-:W-:Y:S02]  /*5fd0*/  PRMT R21, R24.reuse, 0x7632, R21 ;  /* 0x0000763218157816 */ /* 0x040fe40000000015 */
[----:B------:R-:W-:Y:S01]  /*5fe0*/  SHF.L.U32 R46, R24, 0x10, RZ ;  /* 0x00000010182e7819 */ /* 0x000fe200000006ff */
[----:B------:R-:W-:Y:S01]  /*5ff0*/  FFMA.FTZ R42, R95, R42, R44 ;  /* 0x0000002a5f2a7223 */ /* 0x000fe2000001002c */
[----:B------:R-:W-:-:S02]  /*6000*/  IMAD.U32 R24, R23, 0x10000, RZ ;  /* 0x0001000017187824 */ /* 0x000fc400078e00ff */
[----:B------:R-:W-:Y:S01]  /*6010*/  FFMA.FTZ R44, R18, R43, R19 ;  /* 0x0000002b122c7223 */ /* 0x000fe20000010013 */
[----:B------:R-:W-:Y:S01]  /*6020*/  SHF.L.U32 R56, R21, 0x10, RZ ;  /* 0x0000001015387819 */ /* 0x000fe200000006ff */
[----:B------:R-:W-:Y:S01]  /*6030*/  FFMA.FTZ R46, R3, R46, R69 ;  /* 0x0000002e032e7223 */ /* 0x000fe20000010045 */
[----:B------:R-:W-:Y:S02]  /*6040*/  PRMT R23, R23, 0x7632, R23 ;  /* 0x0000763217177816 */ /* 0x000fe40000000017 */
[----:B------:R-:W-:Y:S02]  /*6050*/  SHF.L.U32 R22, R22, 0x10, RZ ;  /* 0x0000001016167819 */ /* 0x000fe400000006ff */
[----:B------:R-:W-:Y:S01]  /*6060*/  SHF.L.U32 R19, R20, 0x10, RZ ;  /* 0x0000001014137819 */ /* 0x000fe200000006ff */
[----:B------:R-:W-:Y:S01]  /*6070*/  FFMA.FTZ R21, R95, R24, R44 ;  /* 0x000000185f157223 */ /* 0x000fe2000001002c */
[----:B------:R-:W-:Y:S01]  /*6080*/  SHF.L.U32 R41, R25, 0x10, RZ ;  /* 0x0000001019297819 */ /* 0x000fe200000006ff */
[----:B------:R-:W-:Y:S01]  /*6090*/  FFMA.FTZ R43, R13, R56, R46 ;  /* 0x000000380d2b7223 */ /* 0x000fe2000001002e */
[----:B------:R-:W-:Y:S01]  /*60a0*/  PRMT R25, R25, 0x7632, R25 ;  /* 0x0000763219197816 */ /* 0x000fe20000000019 */
[----:B------:R-:W-:-:S02]  /*60b0*/  IMAD.U32 R24, R23, 0x10000, RZ ;  /* 0x0001000017187824 */ /* 0x000fc400078e00ff */
[----:B------:R-:W-:Y:S01]  /*60c0*/  FFMA.FTZ R20, R19, R22, R42 ;  /* 0x0000001613147223 */ /* 0x000fe2000001002a */
[C---:B------:R-:W-:Y:S02]  /*60d0*/  PRMT R22, R8.reuse, 0x7632, R22 ;  /* 0x0000763208167816 */ /* 0x040fe40000000016 */
[----:B------:R-:W-:Y:S01]  /*60e0*/  SHF.L.U32 R23, R8, 0x10, RZ ;  /* 0x0000001008177819 */ /* 0x000fe200000006ff */
[----:B------:R-:W-:Y:S01]  /*60f0*/  FFMA.FTZ R46, R14, R41, R43 ;  /* 0x000000290e2e7223 */ /* 0x000fe2000001002b */
[----:B------:R-:W-:Y:S01]  /*6100*/  SHF.L.U32 R44, R25, 0x10, RZ ;  /* 0x00000010192c7819 */ /* 0x000fe200000006ff */
[--C-:B------:R-:W-:Y:S01]  /*6110*/  FFMA.FTZ R8, R19, R24, R21.reuse ;  /* 0x0000001813087223 */ /* 0x100fe20000010015 */
[----:B------:R-:W-:Y:S01]  /*6120*/  SHF.L.U32 R24, R22, 0x10, RZ ;  /* 0x0000001016187819 */ /* 0x000fe200000006ff */
[----:B------:R-:W-:Y:S01]  /*6130*/  FFMA.FTZ R68, R3, R23, R68 ;  /* 0x0000001703447223 */ /* 0x000fe20000010044 */
[C---:B------:R-:W-:Y:S01]  /*6140*/  SHF.L.U32 R22, R26.reuse, 0x10, RZ ;  /* 0x000000101a167819 */ /* 0x040fe200000006ff */
[----:B------:R-:W-:Y:S01]  /*6150*/  FFMA.FTZ R44, R15, R44, R46 ;  /* 0x0000002c0f2c7223 */ /* 0x000fe2000001002e */
[----:B------:R-:W-:Y:S01]  /*6160*/  PRMT R26, R26, 0x7632, R26 ;  /* 0x000076321a1a7816 */ /* 0x000fe2000000001a */
        /* <DEDUP_REMOVED lines=8> */
[C---:B------:R-:W-:Y:S01]  /*61f0*/  PRMT R9, R10.reuse, 0x7632, R9 ;  /* 0x000076320a097816 */ /* 0x040fe20000000009 */
[----:B------:R-:W-:Y:S01]  /*6200*/  FFMA.FTZ R26, R15, R26, R42 ;  /* 0x0000001a0f1a7223 */ /* 0x000fe2000001002a */
[----:B------:R-:W-:Y:S01]  /*6210*/  SHF.L.U32 R10, R10, 0x10, RZ ;  /* 0x000000100a0a7819 */ /* 0x000fe200000006ff */
[C---:B--2---:R-:W-:Y:S01]  /*6220*/  IMAD.U32 R25, R28.reuse, 0x10000, RZ ;  /* 0x000100001c197824 */ /* 0x044fe200078e00ff */
[----:B------:R-:W-:Y:S02]  /*6230*/  SHF.L.U32 R22, R27, 0x10, RZ ;  /* 0x000000101b167819 */ /* 0x000fe400000006ff */
        /* <DEDUP_REMOVED lines=22> */
[----:B------:R-:W-:Y:S01]  /*63a0*/  SHF.L.U32 R10, R10, 0x10, RZ ;  /* 0x000000100a0a7819 */ /* 0x000fe200000006ff */
[C---:B------:R-:W-:Y:S01]  /*63b0*/  IMAD.U32 R0, R30.reuse, 0x10000, RZ ;  /* 0x000100001e007824 */ /* 0x040fe200078e00ff */
[----:B------:R-:W-:Y:S01]  /*63c0*/  PRMT R30, R30, 0x7632, R30 ;  /* 0x000076321e1e7816 */ /* 0x000fe2000000001e */
        /* <DEDUP_REMOVED lines=9> */
[----:B------:R-:W-:Y:S01]  /*6460*/  FFMA.FTZ R22, R18, R5, R11 ;  /* 0x0000000512167223 */ /* 0x000fe2000001000b */
[C---:B------:R-:W-:Y:S01]  /*6470*/  PRMT R5, R6.reuse, 0x7632, R5 ;  /* 0x0000763206057816 */ /* 0x040fe20000000005 */
[----:B------:R-:W-:Y:S01]  /*6480*/  FFMA.FTZ R24, R15, R24, R26 ;  /* 0x000000180f187223 */ /* 0x000fe2000001001a */
[----:B------:R-:W-:Y:S01]  /*6490*/  IMAD.U32 R6, R6, 0x10000, RZ ;  /* 0x0001000006067824 */ /* 0x000fe200078e00ff */
[----:B------:R-:W-:Y:S02]  /*64a0*/  SHF.L.U32 R10, R31, 0x10, RZ ;  /* 0x000000101f0a7819 */ /* 0x000fe400000006ff */
[C---:B---3--:R-:W-:Y:S02]  /*64b0*/  SHF.L.U32 R21, R32.reuse, 0x10, RZ ;  /* 0x0000001020157819 */ /* 0x048fe400000006ff */
        /* <DEDUP_REMOVED lines=13> */
[----:B------:R-:W-:Y:S01]  /*6590*/  PRMT R0, R31, 0x7632, R0 ;  /* 0x000076321f007816 */ /* 0x000fe20000000000 */
[----:B------:R-:W-:Y:S01]  /*65a0*/  FFMA.FTZ R22, R14, R11, R21 ;  /* 0x0000000b0e167223 */ /* 0x000fe20000010015 */
[----:B------:R-:W-:-:S02]  /*65b0*/  SHF.L.U32 R2, R7, 0x10, RZ ;  /* 0x0000001007027819 */ /* 0x000fc400000006ff */
[----:B------:R-:W-:Y:S02]  /*65c0*/  SHF.L.U32 R6, R33, 0x10, RZ ;  /* 0x0000001021067819 */ /* 0x000fe400000006ff */
[C---:B----4-:R-:W-:Y:S02]  /*65d0*/  SHF.L.U32 R7, R36.reuse, 0x10, RZ ;  /* 0x0000001024077819 */ /* 0x050fe400000006ff */
[----:B------:R-:W-:Y:S02]  /*65e0*/  PRMT R36, R36, 0x7632, R36 ;  /* 0x0000763224247816 */ /* 0x000fe40000000024 */
[----:B------:R-:W-:Y:S01]  /*65f0*/  SHF.L.U32 R0, R0, 0x10, RZ ;  /* 0x0000001000007819 */ /* 0x000fe200000006ff */
[----:B------:R-:W-:Y:S01]  /*6600*/  FFMA.FTZ R22, R15, R6, R22 ;  /* 0x000000060f167223 */ /* 0x000fe20000010016 */
[----:B------:R-:W-:Y:S01]  /*6610*/  SHF.L.U32 R6, R34, 0x10, RZ ;  /* 0x0000001022067819 */ /* 0x000fe200000006ff */
[----:B------:R-:W-:Y:S01]  /*6620*/  FFMA.FTZ R12, R3, R7, R12 ;  /* 0x00000007030c7223 */ /* 0x000fe2000001000c */
[----:B------:R-:W-:Y:S01]  /*6630*/  IMAD.U32 R36, R36, 0x10000, RZ ;  /* 0x0001000024247824 */ /* 0x000fe200078e00ff */
        /* <DEDUP_REMOVED lines=13> */
[----:B------:R-:W-:Y:S02]  /*6710*/  SHF.L.U32 R38, R38, 0x10, RZ ;  /* 0x0000001026267819 */ /* 0x000fe400000006ff */
[C---:B-----5:R-:W-:Y:S02]  /*6720*/  SHF.L.U32 R11, R48.reuse, 0x10, RZ ;  /* 0x00000010300b7819 */ /* 0x060fe400000006ff */
[----:B------:R-:W-:Y:S01]  /*6730*/  PRMT R48, R48, 0x7632, R48 ;  /* 0x0000763230307816 */ /* 0x000fe20000000030 */
[----:B------:R-:W-:Y:S01]  /*6740*/  FFMA.FTZ R7, R17, R38, R22 ;  /* 0x0000002611077223 */ /* 0x000fe20000010016 */
[----:B------:R-:W-:Y:S01]  /*6750*/  SHF.L.U32 R5, R5, 0x10, RZ ;  /* 0x0000001005057819 */ /* 0x000fe200000006ff */
[----:B------:R-:W-:Y:S01]  /*6760*/  FFMA.FTZ R40, R3, R11, R40 ;  /* 0x0000000b03287223 */ /* 0x000fe20000010028 */
[----:B------:R-:W-:Y:S01]  /*6770*/  SHF.L.U32 R48, R48, 0x10, RZ ;  /* 0x0000001030307819 */ /* 0x000fe200000006ff */
[----:B------:R-:W-:-:S02]  /*6780*/  IMAD.U32 R10, R35, 0x10000, RZ ;  /* 0x00010000230a7824 */ /* 0x000fc400078e00ff */
[----:B------:R-:W-:Y:S01]  /*6790*/  FFMA.FTZ R22, R18, R5, R7 ;  /* 0x0000000512167223 */ /* 0x000fe20000010007 */
[----:B------:R-:W-:Y:S01]  /*67a0*/  SHF.L.U32 R7, R49, 0x10, RZ ;  /* 0x0000001031077819 */ /* 0x000fe200000006ff */
[----:B------:R-:W-:Y:S01]  /*67b0*/  FFMA.FTZ R11, R13, R48, R40 ;  /* 0x000000300d0b7223 */ /* 0x000fe20000010028 */
[----:B------:R-:W-:Y:S01]  /*67c0*/  PRMT R6, R35, 0x7632, R6 ;  /* 0x0000763223067816 */ /* 0x000fe20000000006 */
[----:B------:R-:W-:Y:S01]  /*67d0*/  FFMA.FTZ R10, R95, R10, R12 ;  /* 0x0000000a5f0a7223 */ /* 0x000fe2000001000c */
[C---:B------:R-:W-:Y:S01]  /*67e0*/  IMAD.U32 R12, R39.reuse, 0x10000, RZ ;  /* 0x00010000270c7824 */ /* 0x040fe200078e00ff */
[----:B------:R-:W-:Y:S01]  /*67f0*/  PRMT R39, R39, 0x7632, R39 ;  /* 0x0000763227277816 */ /* 0x000fe20000000027 */
[----:B------:R-:W-:Y:S01]  /*6800*/  FFMA.FTZ R24, R14, R7, R11 ;  /* 0x000000070e187223 */ /* 0x000fe2000001000b */
[----:B------:R-:W-:Y:S01]  /*6810*/  PRMT R49, R49, 0x7632, R49 ;  /* 0x0000763231317816 */ /* 0x000fe20000000031 */
[----:B------:R-:W-:Y:S01]  /*6820*/  IMAD.U32 R7, R64, 0x10000, RZ ;  /* 0x0001000040077824 */ /* 0x000fe200078e00ff */
[----:B------:R-:W-:Y:S01]  /*6830*/  SHF.L.U32 R6, R6, 0x10, RZ ;  /* 0x0000001006067819 */ /* 0x000fe200000006ff */
[----:B------:R-:W-:Y:S01]  /*6840*/  FFMA.FTZ R5, R95, R12, R22 ;  /* 0x0000000c5f057223 */ /* 0x000fe20000010016 */
[----:B------:R-:W-:-:S02]  /*6850*/  PRMT R64, R64, 0x7632, R64 ;  /* 0x0000763240407816 */ /* 0x000fc40000000040 */
[----:B------:R-:W-:Y:S02]  /*6860*/  SHF.L.U32 R12, R39, 0x10, RZ ;  /* 0x00000010270c7819 */ /* 0x000fe400000006ff */
        /* <DEDUP_REMOVED lines=13> */
[----:B------:R-:W-:-:S02]  /*6940*/  IMAD.U32 R22, R12, 0x10000, RZ ;  /* 0x000100000c167824 */ /* 0x000fc400078e00ff */
[----:B------:R-:W-:Y:S01]  /*6950*/  FFMA.FTZ R24, R14, R65, R21 ;  /* 0x000000410e187223 */ /* 0x000fe20000010015 */
[----:B------:R-:W0:Y:S01]  /*6960*/  SHFL.BFLY PT, R23, R20, 0x10, 0x1f ;  /* 0x0e001f0014177f89 */ /* 0x000e2200000e0000 */
[----:B------:R-:W-:Y:S01]  /*6970*/  FFMA.FTZ R16, R18, R7, R11 ;  /* 0x0000000712107223 */ /* 0x000fe2000001000b */
[C---:B------:R-:W-:Y:S01]  /*6980*/  PRMT R7, R66.reuse, 0x7632, R7 ;  /* 0x0000763242077816 */ /* 0x040fe20000000007 */
[----:B------:R-:W-:Y:S01]  /*6990*/  FFMA.FTZ R22, R15, R22, R24 ;  /* 0x000000160f167223 */ /* 0x000fe20000010018 */
[----:B------:R-:W-:Y:S02]  /*69a0*/  SHF.L.U32 R66, R66, 0x10, RZ ;  /* 0x0000001042427819 */ /* 0x000fe400000006ff */
[----:B------:R-:W-:Y:S02]  /*69b0*/  SHF.L.U32 R12, R51, 0x10, RZ ;  /* 0x00000010330c7819 */ /* 0x000fe400000006ff */
[----:B------:R-:W-:Y:S01]  /*69c0*/  SHF.L.U32 R7, R7, 0x10, RZ ;  /* 0x0000001007077819 */ /* 0x000fe200000006ff */
[----:B------:R-:W-:-:S02]  /*69d0*/  FFMA.FTZ R11, R17, R66, R22 ;  /* 0x00000042110b7223 */ /* 0x000fc40000010016 */
[----:B------:R-:W-:Y:S02]  /*69e0*/  FFMA.FTZ R12, R95, R12, R16 ;  /* 0x0000000c5f0c7223 */ /* 0x000fe40000010010 */
[----:B------:R-:W-:Y:S01]  /*69f0*/  FFMA.FTZ R16, R18, R7, R11 ;  /* 0x0000000712107223 */ /* 0x000fe2000001000b */
[C---:B------:R-:W-:Y:S01]  /*6a00*/  PRMT R21, R52.reuse, 0x7632, R21 ;  /* 0x0000763234157816 */ /* 0x040fe20000000015 */
[----:B------:R-:W1:Y:S01]  /*6a10*/  SHFL.BFLY PT, R7, R8, 0x10, 0x1f ;  /* 0x0e001f0008077f89 */ /* 0x000e6200000e0000 */
[----:B------:R-:W-:Y:S02]  /*6a20*/  IMAD.U32 R52, R52, 0x10000, RZ ;  /* 0x0001000034347824 */ /* 0x000fe400078e00ff */
[----:B------:R-:W-:Y:S01]  /*6a30*/  SHF.L.U32 R22, R21, 0x10, RZ ;  /* 0x0000001015167819 */ /* 0x000fe200000006ff */
[----:B------:R-:W2:Y:S01]  /*6a40*/  SHFL.BFLY PT, R25, R0, 0x10, 0x1f ;  /* 0x0e001f0000197f89 */ /* 0x000ea200000e0000 */
[----:B------:R-:W-:Y:S01]  /*6a50*/  FFMA.FTZ R52, R3, R52, R88 ;  /* 0x0000003403347223 */ /* 0x000fe20000010058 */
[----:B------:R-:W-:-:S02]  /*6a60*/  PRMT R3, R53, 0x7632, R3 ;  /* 0x0000763235037816 */ /* 0x000fc40000000003 */
[----:B------:R-:W-:Y:S01]  /*6a70*/  SHF.L.U32 R53, R53, 0x10, RZ ;  /* 0x0000001035357819 */ /* 0x000fe200000006ff */
[----:B------:R-:W-:Y:S01]  /*6a80*/  FFMA.FTZ R13, R13, R22, R52 ;  /* 0x000000160d0d7223 */ /* 0x000fe20000010034 */
[----:B------:R-:W-:Y:S01]  /*6a90*/  PRMT R10, R51, 0x7632, R10 ;  /* 0x00007632330a7816 */ /* 0x000fe2000000000a */
[----:B0-----:R-:W-:Y:S01]  /*6aa0*/  FADD.FTZ R23, R20, R23 ;  /* 0x0000001714177221 */ /* 0x001fe20000010000 */
[----:B------:R-:W-:Y:S02]  /*6ab0*/  IMAD.U32 R20, R3, 0x10000, RZ ;  /* 0x0001000003147824 */ /* 0x000fe400078e00ff */
[----:B------:R-:W-:Y:S01]  /*6ac0*/  FFMA.FTZ R14, R14, R53, R13 ;  /* 0x000000350e0e7223 */ /* 0x000fe2000001000d */
[----:B------:R-:W-:Y:S01]  /*6ad0*/  PRMT R3, R54, 0x7632, R3 ;  /* 0x0000763236037816 */ /* 0x000fe20000000003 */
[----:B------:R-:W0:Y:S01]  /*6ae0*/  SHFL.BFLY PT, R27, R2, 0x10, 0x1f ;  /* 0x0e001f00021b7f89 */ /* 0x000e2200000e0000 */
[----:B------:R-:W-:Y:S01]  /*6af0*/  SHF.L.U32 R10, R10, 0x10, RZ ;  /* 0x000000100a0a7819 */ /* 0x000fe200000006ff */
[----:B------:R-:W-:Y:S01]  /*6b00*/  FFMA.FTZ R14, R15, R20, R14 ;  /* 0x000000140f0e7223 */ /* 0x000fe2000001000e */
[----:B------:R-:W-:-:S02]  /*6b10*/  SHF.L.U32 R54, R54, 0x10, RZ ;  /* 0x0000001036367819 */ /* 0x000fc400000006ff */
[----:B------:R-:W-:Y:S01]  /*6b20*/  SHF.L.U32 R3, R3, 0x10, RZ ;  /* 0x0000001003037819 */ /* 0x000fe200000006ff */
[----:B------:R-:W-:Y:S01]  /*6b30*/  FFMA.FTZ R10, R19, R10, R12 ;  /* 0x0000000a130a7223 */ /* 0x000fe2000001000c */
[----:B------:R-:W-:Y:S01]  /*6b40*/  SHF.L.U32 R12, R67, 0x10, RZ ;  /* 0x00000010430c7819 */ /* 0x000fe200000006ff */
[----:B------:R-:W-:Y:S01]  /*6b50*/  FFMA.FTZ R17, R17, R54, R14 ;  /* 0x0000003611117223 */ /* 0x000fe2000001000e */
[----:B-1----:R-:W-:Y:S01]  /*6b60*/  FADD.FTZ R11, R8, R7 ;  /* 0x00000007080b7221 */ /* 0x002fe20000010000 */
[----:B------:R-:W-:Y:S02]  /*6b70*/  PRMT R67, R67, 0x7632, R67 ;  /* 0x0000763243437816 */ /* 0x000fe40000000043 */
[C---:B------:R-:W-:Y:S01]  /*6b80*/  PRMT R7, R55.reuse, 0x7632, R7 ;  /* 0x0000763237077816 */ /* 0x040fe20000000007 */
[----:B------:R-:W-:Y:S01]  /*6b90*/  FFMA.FTZ R18, R18, R3, R17 ;  /* 0x0000000312127223 */ /* 0x000fe20000010011 */
[----:B------:R-:W-:Y:S01]  /*6ba0*/  SHF.L.U32 R8, R55, 0x10, RZ ;  /* 0x0000001037087819 */ /* 0x000fe200000006ff */
[----:B------:R-:W-:Y:S01]  /*6bb0*/  FFMA.FTZ R16, R95, R12, R16 ;  /* 0x0000000c5f107223 */ /* 0x000fe20000010010 */
[----:B--2---:R-:W-:Y:S01]  /*6bc0*/  FADD.FTZ R25, R0, R25 ;  /* 0x0000001900197221 */ /* 0x004fe20000010000 */
[----:B------:R-:W-:-:S02]  /*6bd0*/  SHF.L.U32 R12, R67, 0x10, RZ ;  /* 0x00000010430c7819 */ /* 0x000fc400000006ff */
[----:B------:R-:W-:Y:S01]  /*6be0*/  SHF.L.U32 R0, R7, 0x10, RZ ;  /* 0x0000001007007819 */ /* 0x000fe200000006ff */
[----:B------:R-:W-:Y:S02]  /*6bf0*/  FFMA.FTZ R8, R95, R8, R18 ;  /* 0x000000085f087223 */ /* 0x000fe40000010012 */
[C---:B------:R-:W-:Y:S02]  /*6c00*/  FFMA.FTZ R12, R19.reuse, R12, R16 ;  /* 0x0000000c130c7223 */ /* 0x040fe40000010010 */
[----:B------:R-:W-:Y:S01]  /*6c10*/  FFMA.FTZ R0, R19, R0, R8 ;  /* 0x0000000013007223 */ /* 0x000fe20000010008 */
[----:B------:R-:W1:Y:S01]  /*6c20*/  SHFL.BFLY PT, R24, R9, 0x10, 0x1f ;  /* 0x0e001f0009187f89 */ /* 0x000e6200000e0000 */
[----:B0-----:R-:W-:-:S03]  /*6c30*/  FADD.FTZ R27, R2, R27 ;  /* 0x0000001b021b7221 */ /* 0x001fc60000010000 */
[----:B------:R-:W0:Y:S04]  /*6c40*/  SHFL.BFLY PT, R21, R4, 0x10, 0x1f ;  /* 0x0e001f0004157f89 */ /* 0x000e2800000e0000 */
[----:B------:R-:W2:Y:S04]  /*6c50*/  SHFL.BFLY PT, R29, R6, 0x10, 0x1f ;  /* 0x0e001f00061d7f89 */ /* 0x000ea800000e0000 */
[----:B------:R-:W3:Y:S04]  /*6c60*/  SHFL.BFLY PT, R22, R5, 0x10, 0x1f ;  /* 0x0e001f0005167f89 */ /* 0x000ee800000e0000 */
[----:B------:R-:W4:Y:S04]  /*6c70*/  SHFL.BFLY PT, R31, R10, 0x10, 0x1f ;  /* 0x0e001f000a1f7f89 */ /* 0x000f2800000e0000 */
[----:B------:R-:W5:Y:S04]  /*6c80*/  SHFL.BFLY PT, R13, R12, 0x10, 0x1f ;  /* 0x0e001f000c0d7f89 */ /* 0x000f6800000e0000 */
[----:B------:R-:W5:Y:S04]  /*6c90*/  SHFL.BFLY PT, R7, R0, 0x10, 0x1f ;  /* 0x0e001f0000077f89 */ /* 0x000f6800000e0000 */
[----:B------:R-:W5:Y:S01]  /*6ca0*/  SHFL.BFLY PT, R2, R23, 0x8, 0x1f ;  /* 0x0d001f0017027f89 */ /* 0x000f6200000e0000 */
[----:B-1----:R-:W-:Y:S01]  /*6cb0*/  FADD.FTZ R24, R9, R24 ;  /* 0x0000001809187221 */ /* 0x002fe20000010000 */
[----:B0-----:R-:W-:Y:S01]  /*6cc0*/  FADD.FTZ R21, R4, R21 ;  /* 0x0000001504157221 */ /* 0x001fe20000010000 */
        /* <DEDUP_REMOVED lines=128> */
[----:B0-----:R-:W-:Y:S01]  /*74d0*/  FADD.FTZ R36, RZ, R36 ;  /* 0x00000024ff247221 */ /* 0x001fe20000010000 */
[----:B--2---:R-:W-:-:S03]  /*74e0*/  FADD.FTZ R40, RZ, R40 ;  /* 0x00000028ff287221 */ /* 0x004fc60000010000 */
[----:B------:R-:W-:Y:S01]  /*74f0*/  FADD.FTZ R37, R36, R37 ;  /* 0x0000002524257221 */ /* 0x000fe20000010000 */
[----:B---3--:R-:W-:Y:S01]  /*7500*/  FADD.FTZ R44, RZ, R44 ;  /* 0x0000002cff2c7221 */ /* 0x008fe20000010000 */
[----:B------:R-:W-:Y:S02]  /*7510*/  FADD.FTZ R41, R40, R41 ;  /* 0x0000002928297221 */ /* 0x000fe40000010000 */
        /* <DEDUP_REMOVED lines=50> */
.L_x_16:
[----:B------:R-:W-:Y:S05]  /*7840*/  BSYNC B0 ;  /* 0x0000000000007941 */ /* 0x000fea0003800000 */
.L_x_15:
[----:B------:R-:W-:Y:S01]  /*7850*/  PREEXIT ;  /* 0x000000000000782d */ /* 0x000fe20000000000 */
[----:B------:R-:W-:Y:S05]  /*7860*/  EXIT ;  /* 0x000000000000794d */ /* 0x000fea0003800000 */
.L_x_17:
        /* <DEDUP_REMOVED lines=9> */
.L_x_105:


//--------------------- .text._Z31router_gemm_kernel_float_outputI13__nv_bfloat16Li128ELi8ELi10ELi384ELi7168EEvPfPKT_S4_ --------------------------
	.section	.text._Z31router_gemm_kernel_float_outputI13__nv_bfloat16Li128ELi8ELi10ELi384ELi7168EEvPfPKT_S4_,"ax",@progbits
	.align	128
        .global         _Z31router_gemm_kernel_float_outputI13__nv_bfloat16Li128ELi8ELi10ELi384ELi7168EEvPfPKT_S4_
        .type           _Z31router_gemm_kernel_float_outputI13__nv_bfloat16Li128ELi8ELi10ELi384ELi7168EEvPfPKT_S4_,@function
        .size           _Z31router_gemm_kernel_float_outputI13__nv_bfloat16Li128ELi8ELi10ELi384ELi7168EEvPfPKT_S4_,(.L_x_106 - _Z31router_gemm_kernel_float_outputI13__nv_bfloat16Li128ELi8ELi10ELi384ELi7168EEvPfPKT_S4_)
        .other          _Z31router_gemm_kernel_float_outputI13__nv_bfloat16Li128ELi8ELi10ELi384ELi7168EEvPfPKT_S4_,@"STO_CUDA_ENTRY STV_DEFAULT"
_Z31router_gemm_kernel_float_outputI13__nv_bfloat16Li128ELi8ELi10ELi384ELi7168EEvPfPKT_S4_:
.text._Z31router_gemm_kernel_float_outputI13__nv_bfloat16Li128ELi8ELi10ELi384ELi7168EEvPfPKT_S4_:
        /* <DEDUP_REMOVED lines=46> */
[----:B------:R-:W-:Y:S01]  /*02e0*/  SHF.L.U32 R86, R86, 0x10, RZ ;  /* 0x0000001056567819 */ /* 0x000fe200000006ff */
[----:B------:R-:W-:Y:S01]  /*02f0*/  IMAD.U32 R45, R14, 0x10000, RZ ;  /* 0x000100000e2d7824 */ /* 0x000fe200078e00ff */
[----:B------:R-:W-:-:S02]  /*0300*/  PRMT R85, R46, 0x7632, R85 ;  /* 0x000076322e557816 */ /* 0x000fc40000000055 */
[----:B------:R-:W-:Y:S01]  /*0310*/  SHF.L.U32 R84, R46, 0x10, RZ ;  /* 0x000000102e547819 */ /* 0x000fe200000006ff */
[----:B------:R-:W-:Y:S01]  /*0320*/  FFMA.FTZ R13, R86, R13, R73 ;  /* 0x0000000d560d7223 */ /* 0x000fe20000010049 */
[----:B------:R-:W-:Y:S01]  /*0330*/  PRMT R12, R14, 0x7632, R12 ;  /* 0x000076320e0c7816 */ /* 0x000fe2000000000c */
[----:B------:R-:W5:Y:S01]  /*0340*/  LDG.E.128 R72, desc[UR6][R2.64+0x12000] ;  /* 0x0120000602487981 */ /* 0x000f62000c1e1d00 */
[C---:B------:R-:W-:Y:S02]  /*0350*/  PRMT R82, R47.reuse, 0x7632, R82 ;  /* 0x000076322f527816 */ /* 0x040fe40000000052 */
[----:B------:R-:W-:Y:S02]  /*0360*/  SHF.L.U32 R80, R47, 0x10, RZ ;  /* 0x000000102f507819 */ /* 0x000fe400000006ff */
[C---:B---3--:R-:W-:Y:S02]  /*0370*/  PRMT R44, R16.reuse, 0x7632, R44 ;  /* 0x00007632102c7816 */ /* 0x048fe4000000002c */
[----:B------:R-:W-:Y:S01]  /*0380*/  SHF.L.U32 R47, R16, 0x10, RZ ;  /* 0x00000010102f7819 */ /* 0x000fe200000006ff */
[----:B------:R-:W-:Y:S01]  /*0390*/  FFMA.FTZ R14, R84, R45, R13 ;  /* 0x0000002d540e7223 */ /* 0x000fe2000001000d */
[----:B------:R-:W-:-:S02]  /*03a0*/  SHF.L.U32 R12, R12, 0x10, RZ ;  /* 0x000000100c0c7819 */ /* 0x000fc400000006ff */
[----:B------:R-:W-:Y:S01]  /*03b0*/  SHF.L.U32 R85, R85, 0x10, RZ ;  /* 0x0000001055557819 */ /* 0x000fe200000006ff */
[----:B------:R-:W-:Y:S01]  /*03c0*/  FFMA.FTZ R16, R0, R47, RZ ;  /* 0x0000002f00107223 */ /* 0x000fe200000100ff */
[----:B------:R-:W-:Y:S01]  /*03d0*/  SHF.L.U32 R44, R44, 0x10, RZ ;  /* 0x000000102c2c7819 */ /* 0x000fe200000006ff */
[----:B------:R-:W-:Y:S02]  /*03e0*/  IMAD.U32 R13, R15, 0x10000, RZ ;  /* 0x000100000f0d7824 */ /* 0x000fe400078e00ff */
[----:B------:R-:W-:Y:S01]  /*03f0*/  FFMA.FTZ R45, R85, R12, R14 ;  /* 0x0000000c552d7223 */ /* 0x000fe2000001000e */
[----:B------:R-:W-:Y:S01]  /*0400*/  PRMT R12, R17, 0x7632, R12 ;  /* 0x00007632110c7816 */ /* 0x000fe2000000000c */
[----:B------:R-:W-:Y:S01]  /*0410*/  FFMA.FTZ R16, R83, R44, R16 ;  /* 0x0000002c53107223 */ /* 0x000fe20000010010 */
[----:B------:R-:W-:Y:S02]  /*0420*/  SHF.L.U32 R14, R17, 0x10, RZ ;  /* 0x00000010110e7819 */ /* 0x000fe400000006ff */
[----:B----4-:R-:W-:-:S02]  /*0430*/  PRMT R44, R20, 0x7632, R44 ;  /* 0x00007632142c7816 */ /* 0x010fc4000000002c */
[----:B------:R-:W-:Y:S01]  /*0440*/  SHF.L.U32 R47, R20, 0x10, RZ ;  /* 0x00000010142f7819 */ /* 0x000fe200000006ff */
[----:B------:R-:W-:Y:S01]  /*0450*/  FFMA.FTZ R13, R80, R13, R45 ;  /* 0x0000000d500d7223 */ /* 0x000fe2000001002d */
[----:B------:R-:W-:Y:S01]  /*0460*/  PRMT R15, R15, 0x7632, R15 ;  /* 0x000076320f0f7816 */ /* 0x000fe2000000000f */
[----:B------:R-:W-:Y:S01]  /*0470*/  FFMA.FTZ R45, R87, R14, R16 ;  /* 0x0000000e572d7223 */ /* 0x000fe20000010010 */
[----:B------:R-:W-:Y:S01]  /*0480*/  SHF.L.U32 R17, R12, 0x10, RZ ;  /* 0x000000100c117819 */ /* 0x000fe200000006ff */
[----:B------:R-:W-:Y:S02]  /*0490*/  IMAD.U32 R44, R44, 0x10000, RZ ;  /* 0x000100002c2c7824 */ /* 0x000fe400078e00ff */
[----:B------:R-:W-:Y:S01]  /*04a0*/  FFMA.FTZ R46, R0, R47, RZ ;  /* 0x0000002f002e7223 */ /* 0x000fe200000100ff */
[----:B------:R-:W-:Y:S01]  /*04b0*/  SHF.L.U32 R15, R15, 0x10, RZ ;  /* 0x000000100f0f7819 */ /* 0x000fe200000006ff */
[----:B------:R-:W-:Y:S02]  /*04c0*/  IMAD.U32 R82, R82, 0x10000, RZ ;  /* 0x0001000052527824 */ /* 0x000fe400078e00ff */
[----:B------:R-:W-:Y:S01]  /*04d0*/  FFMA.FTZ R45, R86, R17, R45 ;  /* 0x00000011562d7223 */ /* 0x000fe2000001002d */
[C---:B------:R-:W-:Y:S01]  /*04e0*/  SHF.L.U32 R17, R18.reuse, 0x10, RZ ;  /* 0x0000001012117819 */ /* 0x040fe200000006ff */
[----:B------:R-:W-:Y:S01]  /*04f0*/  FFMA.FTZ R88, R83, R44, R46 ;  /* 0x0000002c53587223 */ /* 0x000fe2000001002e */
[----:B------:R-:W-:Y:S01]  /*0500*/  PRMT R16, R18, 0x7632, R16 ;  /* 0x0000763212107816 */ /* 0x000fe20000000010 */
[----:B------:R-:W-:Y:S01]  /*0510*/  FFMA.FTZ R93, R82, R15, R13 ;  /* 0x0000000f525d7223 */ /* 0x000fe2000001000d */
[C---:B------:R-:W-:Y:S01]  /*0520*/  PRMT R44, R21.reuse, 0x7632, R44 ;  /* 0x00007632152c7816 */ /* 0x040fe2000000002c */
[----:B------:R-:W3:Y:S01]  /*0530*/  LDG.E.128 R12, desc[UR6][R2.64+0x15800] ;  /* 0x01580006020c7981 */ /* 0x000ee2000c1e1d00 */
[----:B------:R-:W-:Y:S01]  /*0540*/  SHF.L.U32 R46, R21, 0x10, RZ ;  /* 0x00000010152e7819 */ /* 0x000fe200000006ff */
[C---:B------:R-:W-:Y:S01]  /*0550*/  IMAD.U32 R81, R24.reuse, 0x10000, RZ ;  /* 0x0001000018517824 */ /* 0x040fe200078e00ff */
[----:B------:R-:W-:Y:S01]  /*0560*/  PRMT R21, R24, 0x7632, R21 ;  /* 0x0000763218157816 */ /* 0x000fe20000000015 */
[----:B------:R-:W-:Y:S01]  /*0570*/  FFMA.FTZ R18, R84, R17, R45 ;  /* 0x0000001154127223 */ /* 0x000fe2000001002d */
[----:B------:R-:W-:Y:S01]  /*0580*/  SHF.L.U32 R16, R16, 0x10, RZ ;  /* 0x0000001010107819 */ /* 0x000fe200000006ff */
[----:B------:R-:W-:Y:S01]  /*0590*/  FFMA.FTZ R47, R87, R46, R88 ;  /* 0x0000002e572f7223 */ /* 0x000fe20000010058 */
        /* <DEDUP_REMOVED lines=9> */
[----:B------:R-:W-:Y:S02]  /*0630*/  PRMT R24, R22, 0x7632, R24 ;  /* 0x0000763216187816 */ /* 0x000fe40000000018 */
[C---:B------:R-:W-:Y:S02]  /*0640*/  PRMT R22, R25.reuse, 0x7632, R22 ;  /* 0x0000763219167816 */ /* 0x040fe40000000016 */
[----:B------:R-:W-:Y:S01]  /*0650*/  SHF.L.U32 R44, R25, 0x10, RZ ;  /* 0x00000010192c7819 */ /* 0x000fe200000006ff */
[----:B------:R-:W-:Y:S01]  /*0660*/  FFMA.FTZ R21, R80, R19, R17 ;  /* 0x0000001350157223 */ /* 0x000fe20000010011 */
[----:B------:R-:W-:Y:S01]  /*0670*/  IMAD.U32 R103, R20, 0x10000, RZ ;  /* 0x0001000014677824 */ /* 0x000fe200078e00ff */
[----:B------:R-:W4:Y:S01]  /*0680*/  LDG.E.128 R16, desc[UR6][R2.64+0x19000] ;  /* 0x0190000602107981 */ /* 0x000f22000c1e1d00 */
        /* <DEDUP_REMOVED lines=12> */
[----:B------:R-:W-:Y:S01]  /*0750*/  PRMT R24, R23, 0x7632, R24 ;  /* 0x0000763217187816 */ /* 0x000fe20000000018 */
[----:B------:R-:W-:Y:S01]  /*0760*/  FFMA.FTZ R25, R80, R21, R25 ;  /* 0x0000001550197223 */ /* 0x000fe20000010019 */
[C---:B------:R-:W-:Y:S01]  /*0770*/  SHF.L.U32 R81, R4.reuse, 0x10, RZ ;  /* 0x0000001004517819 */ /* 0x040fe200000006ff */
[----:B------:R-:W4:Y:S01]  /*0780*/  LDG.E.128 R20, desc[UR6][R2.64+0x1c800] ;  /* 0x01c8000602147981 */ /* 0x000f22000c1e1d00 */
[----:B------:R-:W-:Y:S01]  /*0790*/  SHF.L.U32 R45, R27, 0x10, RZ ;  /* 0x000000101b2d7819 */ /* 0x000fe200000006ff */
[----:B------:R-:W-:Y:S01]  /*07a0*/  FFMA.FTZ R47, R85, R26, R44 ;  /* 0x0000001a552f7223 */ /* 0x000fe2000001002c */
[----:B------:R-:W-:Y:S01]  /*07b0*/  PRMT R46, R4, 0x7632, R46 ;  /* 0x00007632042e7816 */ /* 0x000fe2000000002e */
[----:B------:R-:W-:-:S02]  /*07c0*/  IMAD.U32 R91, R24, 0x10000, RZ ;  /* 0x00010000185b7824 */ /* 0x000fc400078e00ff */
[----:B------:R-:W-:Y:S01]  /*07d0*/  FFMA.FTZ R24, R0, R81, RZ ;  /* 0x0000005100187223 */ /* 0x000fe200000100ff */
[----:B------:R-:W-:Y:S01]  /*07e0*/  FFMA.FTZ R45, R80, R45, R47 ;  /* 0x0000002d502d7223 */ /* 0x000fe2000001002f */
[----:B------:R-:W-:Y:S02]  /*07f0*/  SHF.L.U32 R46, R46, 0x10, RZ ;  /* 0x000000102e2e7819 */ /* 0x000fe400000006ff */
[C---:B------:R-:W-:Y:S02]  /*0800*/  PRMT R44, R8.reuse, 0x7632, R44 ;  /* 0x00007632082c7816 */ /* 0x040fe4000000002c */
[----:B------:R-:W-:Y:S02]  /*0810*/  SHF.L.U32 R47, R8, 0x10, RZ ;  /* 0x00000010082f7819 */ /* 0x000fe400000006ff */
[----:B------:R-:W-:Y:S01]  /*0820*/  PRMT R4, R27, 0x7632, R4 ;  /* 0x000076321b047816 */ /* 0x000fe20000000004 */
[----:B------:R-:W-:Y:S01]  /*0830*/  FFMA.FTZ R91, R82, R91, R25 ;  /* 0x0000005b525b7223 */ /* 0x000fe20000010019 */
[----:B------:R-:W-:Y:S01]  /*0840*/  FFMA.FTZ R46, R83, R46, R24 ;  /* 0x0000002e532e7223 */ /* 0x000fe20000010018 */
[----:B------:R-:W-:Y:S01]  /*0850*/  SHF.L.U32 R44, R44, 0x10, RZ ;  /* 0x000000102c2c7819 */ /* 0x000fe200000006ff */
[----:B------:R-:W4:Y:S01]  /*0860*/  LDG.E.128 R24, desc[UR6][R2.64+0x20000] ;  /* 0x0200000602187981 */ /* 0x000f22000c1e1d00 */
[----:B------:R-:W-:Y:S01]  /*0870*/  FFMA.FTZ R88, R0, R47, RZ ;  /* 0x0000002f00587223 */ /* 0x000fe200000100ff */
[----:B------:R-:W-:Y:S01]  /*0880*/  IMAD.U32 R8, R5, 0x10000, RZ ;  /* 0x0001000005087824 */ /* 0x000fe200078e00ff */
        /* <DEDUP_REMOVED lines=19> */
[----:B------:R-:W-:Y:S01]  /*09c0*/  SHF.L.U32 R8, R8, 0x10, RZ ;  /* 0x0000001008087819 */ /* 0x000fe200000006ff */
[----:B------:R-:W-:Y:S01]  /*09d0*/  FFMA.FTZ R97, R84, R95, R97 ;  /* 0x0000005f54617223 */ /* 0x000fe20000010061 */
[----:B------:R-:W-:Y:S01]  /*09e0*/  SHF.L.U32 R90, R90, 0x10, RZ ;  /* 0x000000105a5a7819 */ /* 0x000fe200000006ff */
[----:B------:R-:W-:Y:S02]  /*09f0*/  IMAD.U32 R10, R10, 0x10000, RZ ;  /* 0x000100000a0a7824 */ /* 0x000fe400078e00ff */
[----:B------:R-:W-:Y:S01]  /*0a00*/  FFMA.FTZ R28, R0, R99, RZ ;  /* 0x00000063001c7223 */ /* 0x000fe200000100ff */
[----:B------:R-:W-:Y:S01]  /*0a10*/  SHF.L.U32 R89, R7, 0x10, RZ ;  /* 0x0000001007597819 */ /* 0x000fe200000006ff */
[C---:B------:R-:W-:Y:S01]  /*0a20*/  FFMA.FTZ R95, R85.reuse, R8, R88 ;  /* 0x00000008555f7223 */ /* 0x040fe20000010058 */
[----:B------:R-:W-:Y:S01]  /*0a30*/  FFMA.FTZ R90, R85, R90, R97 ;  /* 0x0000005a555a7223 */ /* 0x000fe20000010061 */
[----:B------:R-:W-:Y:S01]  /*0a40*/  SHF.L.U32 R97, R11, 0x10, RZ ;  /* 0x000000100b617819 */ /* 0x000fe200000006ff */
[----:B------:R-:W4:Y:S01]  /*0a50*/  LDG.E.128 R44, desc[UR6][R36.64+0x1000] ;  /* 0x00100006242c7981 */ /* 0x000f22000c1e1d00 */
[----:B------:R-:W-:Y:S01]  /*0a60*/  SHF.L.U32 R8, R29, 0x10, RZ ;  /* 0x000000101d087819 */ /* 0x000fe200000006ff */
[----:B------:R-:W-:Y:S01]  /*0a70*/  FFMA.FTZ R10, R83, R10, R28 ;  /* 0x0000000a530a7223 */ /* 0x000fe2000001001c */
[----:B------:R-:W-:-:S02]  /*0a80*/  PRMT R9, R7, 0x7632, R9 ;  /* 0x0000763207097816 */ /* 0x000fc40000000009 */
[----:B------:R-:W4:Y:S01]  /*0a90*/  LDG.E.128 R4, desc[UR6][R2.64+0x1000] ;  /* 0x0010000602047981 */ /* 0x000f22000c1e1d00 */
[----:B------:R-:W-:Y:S01]  /*0aa0*/  PRMT R29, R29, 0x7632, R29 ;  /* 0x000076321d1d7816 */ /* 0x000fe2000000001d */
[C---:B------:R-:W-:Y:S01]  /*0ab0*/  FFMA.FTZ R95, R80.reuse, R89, R95 ;  /* 0x00000059505f7223 */ /* 0x040fe2000001005f */
[----:B------:R-:W-:Y:S01]  /*0ac0*/  FFMA.FTZ R90, R80, R97, R90 ;  /* 0x00000061505a7223 */ /* 0x000fe2000001005a */
[----:B------:R-:W-:Y:S01]  /*0ad0*/  FFMA.FTZ R89, R87, R8, R10 ;  /* 0x0000000857597223 */ /* 0x000fe2000001000a */
[C---:B------:R-:W-:Y:S02]  /*0ae0*/  PRMT R8, R32.reuse, 0x7632, R8 ;  /* 0x0000763220087816 */ /* 0x040fe40000000008 */
[----:B------:R-:W-:Y:S02]  /*0af0*/  SHF.L.U32 R97, R32, 0x10, RZ ;  /* 0x0000001020617819 */ /* 0x000fe400000006ff */
[----:B------:R-:W-:Y:S02]  /*0b00*/  SHF.L.U32 R29, R29, 0x10, RZ ;  /* 0x000000101d1d7819 */ /* 0x000fe400000006ff */
[----:B------:R-:W-:Y:S01]  /*0b10*/  SHF.L.U32 R8, R8, 0x10, RZ ;  /* 0x0000001008087819 */ /* 0x000fe200000006ff */
[----:B------:R-:W-:Y:S01]  /*0b20*/  FFMA.FTZ R10, R0, R97, RZ ;  /* 0x00000061000a7223 */ /* 0x000fe200000100ff */
[----:B------:R-:W-:Y:S01]  /*0b30*/  SHF.L.U32 R28, R33, 0x10, RZ ;  /* 0x00000010211c7819 */ /* 0x000fe200000006ff */
[----:B------:R-:W-:Y:S01]  /*0b40*/  FFMA.FTZ R89, R86, R29, R89 ;  /* 0x0000001d56597223 */ /* 0x000fe20000010059 */
[C---:B------:R-:W-:Y:S01]  /*0b50*/  IMAD.U32 R29, R30.reuse, 0x10000, RZ ;  /* 0x000100001e1d7824 */ /* 0x040fe200078e00ff */
[----:B------:R-:W-:Y:S01]  /*0b60*/  PRMT R11, R11, 0x7632, R11 ;  /* 0x000076320b0b7816 */ /* 0x000fe2000000000b */
        /* <DEDUP_REMOVED lines=9> */
[C---:B------:R-:W-:Y:S01]  /*0c00*/  FFMA.FTZ R95, R82.reuse, R9, R95 ;  /* 0x00000009525f7223 */ /* 0x040fe2000001005f */
[----:B------:R-:W-:Y:S01]  /*0c10*/  FFMA.FTZ R97, R82, R11, R90 ;  /* 0x0000000b52617223 */ /* 0x000fe2000001005a */
[--C-:B------:R-:W-:Y:S01]  /*0c20*/  FFMA.FTZ R29, R85, R30, R32.reuse ;  /* 0x0000001e551d7223 */ /* 0x100fe20000010020 */
[----:B------:R-:W4:Y:S01]  /*0c30*/  LDG.E.128 R8, desc[UR6][R2.64+0x4800] ;  /* 0x0048000602087981 */ /* 0x000f22000c1e1d00 */
[----:B------:R-:W-:Y:S01]  /*0c40*/  FFMA.FTZ R33, R86, R33, R99 ;  /* 0x0000002156217223 */ /* 0x000fe20000010063 */
[----:B------:R-:W-:-:S02]  /*0c50*/  PRMT R32, R48, 0x7632, R32 ;  /* 0x0000763230207816 */ /* 0x000fc40000000020 */
[----:B------:R-:W-:Y:S02]  /*0c60*/  SHF.L.U32 R99, R48, 0x10, RZ ;  /* 0x0000001030637819 */ /* 0x000fe400000006ff */
[----:B------:R-:W-:Y:S02]  /*0c70*/  PRMT R28, R31, 0x7632, R28 ;  /* 0x000076321f1c7816 */ /* 0x000fe4000000001c */
[----:B------:R-:W-:Y:S01]  /*0c80*/  SHF.L.U32 R32, R32, 0x10, RZ ;  /* 0x0000001020207819 */ /* 0x000fe200000006ff */
[----:B------:R-:W-:Y:S01]  /*0c90*/  FFMA.FTZ R88, R0, R99, RZ ;  /* 0x0000006300587223 */ /* 0x000fe200000100ff */
[----:B------:R-:W-:Y:S01]  /*0ca0*/  SHF.L.U32 R89, R34, 0x10, RZ ;  /* 0x0000001022597819 */ /* 0x000fe200000006ff */
[----:B------:R-:W-:Y:S01]  /*0cb0*/  IMAD.U32 R99, R28, 0x10000, RZ ;  /* 0x000100001c637824 */ /* 0x000fe200078e00ff */
        /* <DEDUP_REMOVED lines=12> */
[----:B------:R-:W-:Y:S01]  /*0d80*/  FFMA.FTZ R99, R82, R99, R29 ;  /* 0x0000006352637223 */ /* 0x000fe2000001001d */
[----:B------:R-:W-:Y:S01]  /*0d90*/  FFMA.FTZ R49, R85, R34, R30 ;  /* 0x0000002255317223 */ /* 0x000fe2000001001e */
[----:B------:R-:W-:Y:S01]  /*0da0*/  PRMT R32, R50, 0x7632, R32 ;  /* 0x0000763232207816 */ /* 0x000fe20000000020 */
[----:B------:R-:W4:Y:S01]  /*0db0*/  LDG.E.128 R28, desc[UR6][R2.64+0x8000] ;  /* 0x00800006021c7981 */ /* 0x000f22000c1e1d00 */
[----:B------:R-:W-:Y:S01]  /*0dc0*/  FFMA.FTZ R34, R84, R101, R89 ;  /* 0x0000006554227223 */ /* 0x000fe20000010059 */
[C---:B------:R-:W-:Y:S02]  /*0dd0*/  PRMT R48, R40.reuse, 0x7632, R48 ;  /* 0x0000763228307816 */ /* 0x040fe40000000030 */
[----:B------:R-:W-:Y:S01]  /*0de0*/  SHF.L.U32 R101, R40, 0x10, RZ ;  /* 0x0000001028657819 */ /* 0x000fe200000006ff */
[----:B------:R-:W-:Y:S01]  /*0df0*/  IMAD.U32 R33, R35, 0x10000, RZ ;  /* 0x0001000023217824 */ /* 0x000fe200078e00ff */
[----:B------:R-:W-:-:S02]  /*0e00*/  SHF.L.U32 R32, R32, 0x10, RZ ;  /* 0x0000001020207819 */ /* 0x000fc400000006ff */
[----:B------:R-:W-:Y:S01]  /*0e10*/  SHF.L.U32 R48, R48, 0x10, RZ ;  /* 0x0000001030307819 */ /* 0x000fe200000006ff */
[----:B------:R-:W-:Y:S01]  /*0e20*/  FFMA.FTZ R40, R0, R101, RZ ;  /* 0x0000006500287223 */ /* 0x000fe200000100ff */
[C---:B------:R-:W-:Y:S01]  /*0e30*/  FFMA.FTZ R49, R80.reuse, R33, R49 ;  /* 0x0000002150317223 */ /* 0x040fe20000010031 */
[----:B------:R-:W-:Y:S01]  /*0e40*/  FFMA.FTZ R89, R85, R32, R34 ;  /* 0x0000002055597223 */ /* 0x000fe20000010022 */
[----:B------:R-:W-:Y:S01]  /*0e50*/  PRMT R35, R35, 0x7632, R35 ;  /* 0x0000763223237816 */ /* 0x000fe20000000023 */
        /* <DEDUP_REMOVED lines=9> */
[----:B------:R-:W4:Y:S01]  /*0ef0*/  LDG.E.128 R32, desc[UR6][R2.64+0xb800] ;  /* 0x00b8000602207981 */ /* 0x000f22000c1e1d00 */
[----:B------:R-:W-:Y:S02]  /*0f00*/  IMAD.U32 R51, R51, 0x10000, RZ ;  /* 0x0001000033337824 */ /* 0x000fe400078e00ff */
[----:B------:R-:W-:Y:S01]  /*0f10*/  FFMA.FTZ R87, R86, R41, R87 ;  /* 0x0000002956577223 */ /* 0x000fe20000010057 */
[----:B------:R-:W-:Y:S01]  /*0f20*/  SHF.L.U32 R41, R42, 0x10, RZ ;  /* 0x000000102a297819 */ /* 0x000fe200000006ff */
[--C-:B------:R-:W-:Y:S01]  /*0f30*/  FFMA.FTZ R83, R82, R51, R0.reuse ;  /* 0x0000003352537223 */ /* 0x100fe20000010000 */
[----:B------:R-:W-:-:S02]  /*0f40*/  PRMT R0, R42, 0x7632, R0 ;  /* 0x000076322a007816 */ /* 0x000fc40000000000 */
[----:B------:R-:W-:Y:S01]  /*0f50*/  PRMT R48, R56, 0x7632, R48 ;  /* 0x0000763238307816 */ /* 0x000fe20000000030 */
[----:B------:R-:W-:Y:S01]  /*0f60*/  IMAD.U32 R86, R52, 0x10000, RZ ;  /* 0x0001000034567824 */ /* 0x000fe200078e00ff */
[----:B------:R-:W-:Y:S02]  /*0f70*/  SHF.L.U32 R56, R56, 0x10, RZ ;  /* 0x0000001038387819 */ /* 0x000fe400000006ff */
[----:B------:R-:W-:Y:S01]  /*0f80*/  PRMT R42, R52, 0x7632, R42 ;  /* 0x00007632342a7816 */ /* 0x000fe2000000002a */
[----:B------:R-:W-:Y:S01]  /*0f90*/  FFMA.FTZ R84, R84, R41, R87 ;  /* 0x0000002954547223 */ /* 0x000fe20000010057 */
        /* <DEDUP_REMOVED lines=9> */
[----:B------:R-:W4:Y:S01]  /*1030*/  LDG.E.128 R40, desc[UR6][R2.64+0xf000] ;  /* 0x00f0000602287981 */ /* 0x000f22000c1e1d00 */
[C---:B------:R-:W-:Y:S01]  /*1040*/  PRMT R50, R57.reuse, 0x7632, R50 ;  /* 0x0000763239327816 */ /* 0x040fe20000000032 */
[----:B------:R-:W-:Y:S01]  /*1050*/  FFMA.FTZ R49, R80, R49, R85 ;  /* 0x0000003150317223 */ /* 0x000fe20000010055 */
[----:B------:R-:W-:Y:S02]  /*1060*/  SHF.L.U32 R101, R48, 0x10, RZ ;  /* 0x0000001030657819 */ /* 0x000fe400000006ff */
[----:B------:R-:W-:Y:S02]  /*1070*/  SHF.L.U32 R57, R57, 0x10, RZ ;  /* 0x0000001039397819 */ /* 0x000fe400000006ff */
[----:B------:R-:W-:-:S02]  /*1080*/  PRMT R87, R53, 0x7632, R87 ;  /* 0x0000763235577816 */ /* 0x000fc40000000057 */
[----:B------:R-:W-:Y:S01]  /*1090*/  SHF.L.U32 R84, R53, 0x10, RZ ;  /* 0x0000001035547819 */ /* 0x000fe200000006ff */
[--C-:B------:R-:W-:Y:S01]  /*10a0*/  FFMA.FTZ R101, R82, R101, R49.reuse ;  /* 0x0000006552657223 */ /* 0x100fe20000010031 */
[----:B------:R-:W-:Y:S01]  /*10b0*/  SHF.L.U32 R87, R87, 0x10, RZ ;  /* 0x0000001057577819 */ /* 0x000fe200000006ff */
[----:B------:R-:W-:Y:S01]  /*10c0*/  IMAD.U32 R50, R50, 0x10000, RZ ;  /* 0x0001000032327824 */ /* 0x000fe200078e00ff */
        /* <DEDUP_REMOVED lines=11> */
[----:B------:R-:W-:Y:S01]  /*1180*/  FFMA.FTZ R105, R0, R49, R103 ;  /* 0x0000003100697223 */ /* 0x000fe20000010067 */
[----:B------:R-:W-:Y:S01]  /*1190*/  SHF.L.U32 R53, R58, 0x10, RZ ;  /* 0x000000103a357819 */ /* 0x000fe200000006ff */
[----:B------:R-:W4:Y:S01]  /*11a0*/  LDG.E.128 R48, desc[UR6][R2.64+0x12800] ;  /* 0x0128000602307981 */ /* 0x000f22000c1e1d00 */
[----:B------:R-:W-:Y:S02]  /*11b0*/  SHF.L.U32 R82, R82, 0x10, RZ ;  /* 0x0000001052527819 */ /* 0x000fe400000006ff */
[C---:B------:R-:W-:Y:S02]  /*11c0*/  PRMT R88, R55.reuse, 0x7632, R88 ;  /* 0x0000763237587816 */ /* 0x040fe40000000058 */
[----:B------:R-:W-:Y:S01]  /*11d0*/  SHF.L.U32 R80, R55, 0x10, RZ ;  /* 0x0000001037507819 */ /* 0x000fe200000006ff */
[----:B------:R-:W-:-:S02]  /*11e0*/  FFMA.FTZ R93, R82, R53, R57 ;  /* 0x00000035525d7223 */ /* 0x000fc40000010039 */
[----:B------:R-:W4:Y:S01]  /*11f0*/  LDG.E.128 R52, desc[UR6][R2.64+0x16000] ;  /* 0x0160000602347981 */ /* 0x000f22000c1e1d00 */
[C---:B------:R-:W-:Y:S01]  /*1200*/  IMAD.U32 R103, R77.reuse, 0x10000, RZ ;  /* 0x000100004d677824 */ /* 0x040fe200078e00ff */
[----:B------:R-:W-:Y:S01]  /*1210*/  PRMT R77, R77, 0x7632, R77 ;  /* 0x000076324d4d7816 */ /* 0x000fe2000000004d */
        /* <DEDUP_REMOVED lines=9> */
[C---:B------:R-:W-:Y:S02]  /*12b0*/  SHF.L.U32 R56, R78.reuse, 0x10, RZ ;  /* 0x000000104e387819 */ /* 0x040fe400000006ff */
[----:B------:R-:W-:Y:S02]  /*12c0*/  PRMT R78, R78, 0x7632, R78 ;  /* 0x000076324e4e7816 */ /* 0x000fe4000000004e */
[C---:B------:R-:W-:Y:S01]  /*12d0*/  PRMT R76, R69.reuse, 0x7632, R76 ;  /* 0x00007632454c7816 */ /* 0x040fe2000000004c */
[----:B------:R-:W-:Y:S01]  /*12e0*/  FFMA.FTZ R91, R0, R57, R91 ;  /* 0x00000039005b7223 */ /* 0x000fe2000001005b */
        /* <DEDUP_REMOVED lines=8> */
[----:B------:R-:W-:-:S02]  /*1370*/  PRMT R69, R60, 0x7632, R69 ;  /* 0x000076323c457816 */ /* 0x000fc40000000045 */
[----:B------:R-:W-:Y:S02]  /*1380*/  SHF.L.U32 R103, R59, 0x10, RZ ;  /* 0x000000103b677819 */ /* 0x000fe400000006ff */
[----:B------:R-:W-:Y:S01]  /*1390*/  SHF.L.U32 R88, R88, 0x10, RZ ;  /* 0x0000001058587819 */ /* 0x000fe200000006ff */
[----:B------:R-:W4:Y:S01]  /*13a0*/  LDG.E.128 R56, desc[UR6][R2.64+0x19800] ;  /* 0x0198000602387981 */ /* 0x000f22000c1e1d00 */
[----:B------:R-:W-:Y:S01]  /*13b0*/  SHF.L.U32 R60, R60, 0x10, RZ ;  /* 0x000000103c3c7819 */ /* 0x000fe200000006ff */
[----:B------:R-:W-:Y:S01]  /*13c0*/  FFMA.FTZ R77, R80, R79, R77 ;  /* 0x0000004f504d7223 */ /* 0x000fe2000001004d */
[----:B------:R-:W-:Y:S02]  /*13d0*/  IMAD.U32 R79, R69, 0x10000, RZ ;  /* 0x00010000454f7824 */ /* 0x000fe400078e00ff */
[----:B------:R-:W-:Y:S01]  /*13e0*/  FFMA.FTZ R103, R88, R103, R93 ;  /* 0x0000006758677223 */ /* 0x000fe2000001005d */
[----:B------:R-:W-:Y:S02]  /*13f0*/  IMAD.U32 R76, R76, 0x10000, RZ ;  /* 0x000100004c4c7824 */ /* 0x000fe400078e00ff */
[----:B------:R-:W-:Y:S01]  /*1400*/  FFMA.FTZ R91, R86, R60, R81 ;  /* 0x0000003c565b7223 */ /* 0x000fe20000010051 */
[----:B------:R-:W-:-:S02]  /*1410*/  SHF.L.U32 R93, R68, 0x10, RZ ;  /* 0x00000010445d7819 */ /* 0x000fc400000006ff */
[----:B------:R-:W-:Y:S01]  /*1420*/  SHF.L.U32 R68, R70, 0x10, RZ ;  /* 0x0000001046447819 */ /* 0x000fe200000006ff */
[----:B------:R-:W-:Y:S01]  /*1430*/  FFMA.FTZ R79, R0, R79, R91 ;  /* 0x0000004f004f7223 */ /* 0x000fe2000001005b */
[----:B------:R-:W-:Y:S02]  /*1440*/  PRMT R70, R70, 0x7632, R70 ;  /* 0x0000763246467816 */ /* 0x000fe40000000046 */
[C---:B------:R-:W-:Y:S02]  /*1450*/  PRMT R60, R61.reuse, 0x7632, R60 ;  /* 0x000076323d3c7816 */ /* 0x040fe4000000003c */
[----:B------:R-:W-:Y:S01]  /*1460*/  SHF.L.U32 R81, R61, 0x10, RZ ;  /* 0x000000103d517819 */ /* 0x000fe200000006ff */
[----:B------:R-:W-:Y:S01]  /*1470*/  FFMA.FTZ R76, R87, R76, R78 ;  /* 0x0000004c574c7223 */ /* 0x000fe2000001004e */
[----:B------:R-:W-:Y:S01]  /*1480*/  SHF.L.U32 R69, R70, 0x10, RZ ;  /* 0x0000001046457819 */ /* 0x000fe200000006ff */
[----:B------:R-:W-:Y:S01]  /*1490*/  FFMA.FTZ R93, R88, R93, R77 ;  /* 0x0000005d585d7223 */ /* 0x000fe2000001004d */
[----:B------:R-:W-:-:S02]  /*14a0*/  IMAD.U32 R60, R60, 0x10000, RZ ;  /* 0x000100003c3c7824 */ /* 0x000fc400078e00ff */
[----:B------:R-:W-:Y:S01]  /*14b0*/  FFMA.FTZ R70, R84, R81, R79 ;  /* 0x0000005154467223 */ /* 0x000fe2000001004f */
[----:B------:R-:W-:Y:S01]  /*14c0*/  FFMA.FTZ R77, R85, R68, R76 ;  /* 0x00000044554d7223 */ /* 0x000fe2000001004c */
[C---:B------:R-:W-:Y:S02]  /*14d0*/  SHF.L.U32 R61, R71.reuse, 0x10, RZ ;  /* 0x00000010473d7819 */ /* 0x040fe400000006ff */
[----:B------:R-:W-:Y:S01]  /*14e0*/  PRMT R71, R71, 0x7632, R71 ;  /* 0x0000763247477816 */ /* 0x000fe20000000047 */
[--C-:B------:R-:W-:Y:S01]  /*14f0*/  FFMA.FTZ R60, R87, R60, R70.reuse ;  /* 0x0000003c573c7223 */ /* 0x100fe20000010046 */
[----:B------:R-:W-:Y:S01]  /*1500*/  FFMA.FTZ R69, R82, R69, R77 ;  /* 0x0000004552457223 */ /* 0x000fe2000001004d */
[----:B--2---:R-:W-:Y:S01]  /*1510*/  PRMT R70, R64, 0x7632, R70 ;  /* 0x0000763240467816 */ /* 0x004fe20000000046 */
[----:B------:R-:W2:Y:S01]  /*1520*/  LDG.E.128 R76, desc[UR6][R2.64+0x1d000] ;  /* 0x01d00006024c7981 */ /* 0x000ea2000c1e1d00 */
[----:B------:R-:W-:Y:S02]  /*1530*/  SHF.L.U32 R68, R62, 0x10, RZ ;  /* 0x000000103e447819 */ /* 0x000fe400000006ff */
[----:B------:R-:W-:-:S02]  /*1540*/  SHF.L.U32 R64, R64, 0x10, RZ ;  /* 0x0000001040407819 */ /* 0x000fc400000006ff */
[----:B------:R-:W-:Y:S01]  /*1550*/  PRMT R62, R62, 0x7632, R62 ;  /* 0x000076323e3e7816 */ /* 0x000fe2000000003e */
[----:B------:R-:W-:Y:S01]  /*1560*/  FFMA.FTZ R61, R80, R61, R69 ;  /* 0x0000003d503d7223 */ /* 0x000fe20000010045 */
[----:B------:R-:W-:Y:S01]  /*1570*/  SHF.L.U32 R71, R71, 0x10, RZ ;  /* 0x0000001047477819 */ /* 0x000fe200000006ff */
[----:B------:R-:W-:Y:S01]  /*1580*/  FFMA.FTZ R105, R86, R64, R95 ;  /* 0x0000004056697223 */ /* 0x000fe2000001005f */
[----:B------:R-:W-:Y:S01]  /*1590*/  SHF.L.U32 R91, R70, 0x10, RZ ;  /* 0x00000010465b7819 */ /* 0x000fe200000006ff */
[--C-:B------:R-:W-:Y:S01]  /*15a0*/  FFMA.FTZ R81, R85, R68, R60.reuse ;  /* 0x0000004455517223 */ /* 0x100fe2000001003c */
[----:B------:R-:W-:Y:S02]  /*15b0*/  IMAD.U32 R69, R62, 0x10000, RZ ;  /* 0x000100003e457824 */ /* 0x000fe400078e00ff */
        /* <DEDUP_REMOVED lines=8> */
[----:B------:R-:W-:Y:S01]  /*1640*/  PRMT R64, R63, 0x7632, R64 ;  /* 0x000076323f407816 */ /* 0x000fe20000000040 */
[----:B------:R-:W-:Y:S01]  /*1650*/  FFMA.FTZ R69, R80, R61, R69 ;  /* 0x0000003d50457223 */ /* 0x000fe20000010045 */
[----:B------:R-:W-:Y:S02]  /*1660*/  SHF.L.U32 R71, R60, 0x10, RZ ;  /* 0x000000103c477819 */ /* 0x000fe400000006ff */
[----:B------:R-:W5:Y:S01]  /*1670*/  LDG.E.128 R60, desc[UR6][R2.64+0x20800] ;  /* 0x02080006023c7981 */ /* 0x000f62000c1e1d00 */
[----:B------:R-:W-:Y:S01]  /*1680*/  FFMA.FTZ R97, R86, R72, R97 ;  /* 0x0000004856617223 */ /* 0x000fe20000010061 */
[----:B------:R-:W-:Y:S02]  /*1690*/  PRMT R65, R65, 0x7632, R65 ;  /* 0x0000763241417816 */ /* 0x000fe40000000041 */
[C---:B------:R-:W-:Y:S01]  /*16a0*/  SHF.L.U32 R91, R73.reuse, 0x10, RZ ;  /* 0x00000010495b7819 */ /* 0x040fe200000006ff */
[----:B------:R-:W-:Y:S01]  /*16b0*/  FFMA.FTZ R71, R0, R71, R97 ;  /* 0x0000004700477223 */ /* 0x000fe20000010061 */
[----:B------:R-:W-:-:S02]  /*16c0*/  PRMT R73, R73, 0x7632, R73 ;  /* 0x0000763249497816 */ /* 0x000fc40000000049 */
        /* <DEDUP_REMOVED lines=8> */
[C---:B------:R-:W-:Y:S02]  /*1750*/  SHF.L.U32 R70, R74.reuse, 0x10, RZ ;  /* 0x000000104a467819 */ /* 0x040fe400000006ff */
[----:B------:R-:W-:Y:S01]  /*1760*/  PRMT R74, R74, 0x7632, R74 ;  /* 0x000076324a4a7816 */ /* 0x000fe2000000004a */
[----:B------:R-:W-:Y:S01]  /*1770*/  FFMA.FTZ R81, R88, R81, R69 ;  /* 0x0000005158517223 */ /* 0x000fe20000010045 */
[----:B------:R-:W-:-:S02]  /*1780*/  IMAD.U32 R65, R66, 0x10000, RZ ;  /* 0x0001000042417824 */ /* 0x000fc400078e00ff */
[C---:B------:R-:W-:Y:S01]  /*1790*/  FFMA.FTZ R69, R85.reuse, R64, R68 ;  /* 0x0000004055457223 */ /* 0x040fe20000010044 */
[----:B------:R-:W-:Y:S01]  /*17a0*/  FFMA.FTZ R70, R85, R70, R71 ;  /* 0x0000004655467223 */ /* 0x000fe20000010047 */
[----:B---3--:R-:W-:Y:S02]  /*17b0*/  SHF.L.U32 R66, R12, 0x10, RZ ;  /* 0x000000100c427819 */ /* 0x008fe400000006ff */
[----:B------:R-:W-:Y:S02]  /*17c0*/  SHF.L.U32 R71, R74, 0x10, RZ ;  /* 0x000000104a477819 */ /* 0x000fe400000006ff */
[----:B------:R-:W-:Y:S01]  /*17d0*/  PRMT R64, R12, 0x7632, R64 ;  /* 0x000076320c407816 */ /* 0x000fe20000000040 */
[----:B------:R-:W-:Y:S01]  /*17e0*/  FFMA.FTZ R107, R86, R66, R99 ;  /* 0x00000042566b7223 */ /* 0x000fe20000010063 */
[C---:B------:R-:W-:Y:S01]  /*17f0*/  PRMT R72, R67.reuse, 0x7632, R72 ;  /* 0x0000763243487816 */ /* 0x040fe20000000048 */
[C---:B------:R-:W-:Y:S01]  /*1800*/  FFMA.FTZ R91, R82.reuse, R65, R69 ;  /* 0x00000041525b7223 */ /* 0x040fe20000010045 */
[----:B------:R-:W-:Y:S01]  /*1810*/  SHF.L.U32 R73, R67, 0x10, RZ ;  /* 0x0000001043497819 */ /* 0x000fe200000006ff */
[----:B------:R-:W-:Y:S01]  /*1820*/  FFMA.FTZ R12, R82, R71, R70 ;  /* 0x00000047520c7223 */ /* 0x000fe20000010046 */
[----:B------:R-:W-:Y:S01]  /*1830*/  IMAD.U32 R99, R64, 0x10000, RZ ;  /* 0x0001000040637824 */ /* 0x000fe200078e00ff */
[----:B------:R-:W3:Y:S01]  /*1840*/  LDG.E.128 R68, desc[UR6][R2.64+0x1800] ;  /* 0x0018000602447981 */ /* 0x000ee2000c1e1d00 */
[----:B------:R-:W-:-:S03]  /*1850*/  SHF.L.U32 R97, R75, 0x10, RZ ;  /* 0x000000104b617819 */ /* 0x000fc600000006ff */
[----:B------:R-:W3:Y:S01]  /*1860*/  LDG.E.128 R64, desc[UR6][R36.64+0x1800] ;  /* 0x0018000624407981 */ /* 0x000ee2000c1e1d00 */
[----:B------:R-:W-:Y:S02]  /*1870*/  SHF.L.U32 R105, R13, 0x10, RZ ;  /* 0x000000100d697819 */ /* 0x000fe400000006ff */
[----:B------:R-:W-:Y:S01]  /*1880*/  PRMT R75, R75, 0x7632, R75 ;  /* 0x000076324b4b7816 */ /* 0x000fe2000000004b */
[----:B------:R-:W-:Y:S01]  /*1890*/  FFMA.FTZ R99, R0, R99, R107 ;  /* 0x0000006300637223 */ /* 0x000fe2000001006b */
[----:B------:R-:W-:Y:S02]  /*18a0*/  PRMT R13, R13, 0x7632, R13 ;  /* 0x000076320d0d7816 */ /* 0x000fe4000000000d */
[C---:B----4-:R-:W-:Y:S02]  /*18b0*/  PRMT R90, R16.reuse, 0x7632, R90 ;  /* 0x00007632105a7816 */ /* 0x050fe4000000005a */
[----:B------:R-:W-:Y:S01]  /*18c0*/  SHF.L.U32 R92, R16, 0x10, RZ ;  /* 0x00000010105c7819 */ /* 0x000fe200000006ff */
        /* <DEDUP_REMOVED lines=8> */
[C---:B------:R-:W-:Y:S01]  /*1950*/  FFMA.FTZ R91, R88.reuse, R91, R73 ;  /* 0x0000005b585b7223 */ /* 0x040fe20000010049 */
[----:B------:R-:W-:Y:S01]  /*1960*/  FFMA.FTZ R89, R88, R75, R12 ;  /* 0x0000004b58597223 */ /* 0x000fe2000001000c */
[----:B------:R-:W-:Y:S01]  /*1970*/  FFMA.FTZ R74, R87, R16, R74 ;  /* 0x00000010574a7223 */ /* 0x000fe2000001004a */
[----:B------:R-:W-:Y:S01]  /*1980*/  PRMT R12, R14, 0x7632, R12 ;  /* 0x000076320e0c7816 */ /* 0x000fe2000000000c */
[----:B------:R-:W-:Y:S01]  /*1990*/  FFMA.FTZ R97, R0, R13, R97 ;  /* 0x0000000d00617223 */ /* 0x000fe20000010061 */
[C---:B------:R-:W-:Y:S01]  /*19a0*/  SHF.L.U32 R73, R17.reuse, 0x10, RZ ;  /* 0x0000001011497819 */ /* 0x040fe200000006ff */
[----:B------:R-:W-:Y:S01]  /*19b0*/  IMAD.U32 R14, R14, 0x10000, RZ ;  /* 0x000100000e0e7824 */ /* 0x000fe200078e00ff */
[----:B------:R-:W-:-:S02]  /*19c0*/  PRMT R13, R17, 0x7632, R13 ;  /* 0x00007632110d7816 */ /* 0x000fc4000000000d */
[----:B------:R-:W-:Y:S01]  /*19d0*/  PRMT R92, R20, 0x7632, R92 ;  /* 0x00007632145c7816 */ /* 0x000fe2000000005c */
[----:B------:R-:W-:Y:S01]  /*19e0*/  FFMA.FTZ R17, R85, R14, R74 ;  /* 0x0000000e55117223 */ /* 0x000fe2000001004a */
[----:B------:R-:W-:Y:S01]  /*19f0*/  FFMA.FTZ R90, R84, R73, R97 ;  /* 0x00000049545a7223 */ /* 0x000fe20000010061 */
[----:B------:R-:W-:Y:S01]  /*1a00*/  SHF.L.U32 R14, R13, 0x10, RZ ;  /* 0x000000100d0e7819 */ /* 0x000fe200000006ff */
[----:B------:R-:W4:Y:S01]  /*1a10*/  LDG.E.128 R72, desc[UR6][R2.64+0x5000] ;  /* 0x0050000602487981 */ /* 0x000f22000c1e1d00 */
[----:B------:R-:W-:Y:S01]  /*1a20*/  IMAD.U32 R20, R20, 0x10000, RZ ;  /* 0x0001000014147824 */ /* 0x000fe200078e00ff */
        /* <DEDUP_REMOVED lines=12> */
[C---:B------:R-:W-:Y:S01]  /*1af0*/  FFMA.FTZ R13, R82.reuse, R13, R17 ;  /* 0x0000000d520d7223 */ /* 0x040fe20000010011 */
[----:B------:R-:W-:Y:S01]  /*1b00*/  SHF.L.U32 R15, R15, 0x10, RZ ;  /* 0x000000100f0f7819 */ /* 0x000fe200000006ff */
[----:B------:R-:W-:Y:S01]  /*1b10*/  FFMA.FTZ R83, R82, R83, R97 ;  /* 0x0000005352537223 */ /* 0x000fe20000010061 */
[----:B------:R-:W-:Y:S01]  /*1b20*/  SHF.L.U32 R97, R24, 0x10, RZ ;  /* 0x0000001018617819 */ /* 0x000fe200000006ff */
[----:B------:R-:W-:Y:S01]  /*1b30*/  FFMA.FTZ R101, R86, R12, R101 ;  /* 0x0000000c56657223 */ /* 0x000fe20000010065 */
[C---:B------:R-:W-:Y:S01]  /*1b40*/  SHF.L.U32 R99, R21.reuse, 0x10, RZ ;  /* 0x0000001015637819 */ /* 0x040fe200000006ff */
[----:B------:R-:W-:Y:S01]  /*1b50*/  FFMA.FTZ R17, R80, R15, R13 ;  /* 0x0000000f50117223 */ /* 0x000fe2000001000d */
[----:B------:R-:W-:Y:S01]  /*1b60*/  PRMT R18, R21, 0x7632, R18 ;  /* 0x0000763215127816 */ /* 0x000fe20000000012 */
[----:B------:R-:W4:Y:S01]  /*1b70*/  LDG.E.128 R12, desc[UR6][R2.64+0x8800] ;  /* 0x00880006020c7981 */ /* 0x000f22000c1e1d00 */
[C---:B------:R-:W-:Y:S01]  /*1b80*/  PRMT R24, R25.reuse, 0x7632, R24 ;  /* 0x0000763219187816 */ /* 0x040fe20000000018 */
[----:B------:R-:W-:-:S02]  /*1b90*/  IMAD.U32 R25, R25, 0x10000, RZ ;  /* 0x0001000019197824 */ /* 0x000fc400078e00ff */
[----:B------:R-:W-:Y:S01]  /*1ba0*/  FFMA.FTZ R97, R0, R97, R101 ;  /* 0x0000006100617223 */ /* 0x000fe20000010065 */
[----:B------:R-:W-:Y:S01]  /*1bb0*/  SHF.L.U32 R0, R18, 0x10, RZ ;  /* 0x0000001012007819 */ /* 0x000fe200000006ff */
[C---:B------:R-:W-:Y:S01]  /*1bc0*/  FFMA.FTZ R20, R84.reuse, R99, R105 ;  /* 0x0000006354147223 */ /* 0x040fe20000010069 */
[C---:B------:R-:W-:Y:S01]  /*1bd0*/  SHF.L.U32 R21, R19.reuse, 0x10, RZ ;  /* 0x0000001013157819 */ /* 0x040fe200000006ff */
[----:B------:R-:W-:Y:S01]  /*1be0*/  FFMA.FTZ R25, R84, R25, R97 ;  /* 0x0000001954197223 */ /* 0x000fe20000010061 */
[----:B------:R-:W-:Y:S02]  /*1bf0*/  SHF.L.U32 R86, R24, 0x10, RZ ;  /* 0x0000001018567819 */ /* 0x000fe400000006ff */
        /* <DEDUP_REMOVED lines=8> */
[C---:B------:R-:W-:Y:S01]  /*1c80*/  FFMA.FTZ R97, R85.reuse, R20, R24 ;  /* 0x0000001455617223 */ /* 0x040fe20000010018 */
[C---:B------:R-:W-:Y:S01]  /*1c90*/  FFMA.FTZ R99, R88.reuse, R99, R17 ;  /* 0x0000006358637223 */ /* 0x040fe20000010011 */
[----:B------:R-:W-:Y:S01]  /*1ca0*/  FFMA.FTZ R87, R88, R19, R18 ;  /* 0x0000001358577223 */ /* 0x000fe20000010012 */
[----:B------:R-:W-:Y:S01]  /*1cb0*/  SHF.L.U32 R0, R44, 0x10, RZ ;  /* 0x000000102c007819 */ /* 0x000fe200000006ff */
[----:B------:R-:W-:Y:S01]  /*1cc0*/  FFMA.FTZ R20, R85, R16, R25 ;  /* 0x0000001055147223 */ /* 0x000fe20000010019 */
[----:B------:R-:W-:Y:S01]  /*1cd0*/  IMAD.U32 R21, R4, 0x10000, RZ ;  /* 0x0001000004157824 */ /* 0x000fe200078e00ff */
[----:B------:R-:W4:Y:S01]  /*1ce0*/  LDG.E.128 R16, desc[UR6][R2.64+0xc000] ;  /* 0x00c0000602107981 */ /* 0x000f22000c1e1d00 */
[----:B------:R-:W-:-:S02]  /*1cf0*/  PRMT R22, R22, 0x7632, R22 ;  /* 0x0000763216167816 */ /* 0x000fc40000000016 */
[----:B------:R-:W-:Y:S02]  /*1d00*/  PRMT R4, R4, 0x7632, R4 ;  /* 0x0000763204047816 */ /* 0x000fe40000000004 */
[----:B------:R-:W-:Y:S02]  /*1d10*/  PRMT R26, R26, 0x7632, R26 ;  /* 0x000076321a1a7816 */ /* 0x000fe4000000001a */
[----:B------:R-:W-:Y:S01]  /*1d20*/  PRMT R83, R44, 0x7632, R83 ;  /* 0x000076322c537816 */ /* 0x000fe20000000053 */
[----:B------:R-:W-:Y:S01]  /*1d30*/  FFMA.FTZ R24, R0, R21, R103 ;  /* 0x0000001500187223 */ /* 0x000fe20000010067 */
[----:B------:R-:W-:Y:S01]  /*1d40*/  SHF.L.U32 R21, R22, 0x10, RZ ;  /* 0x0000001016157819 */ /* 0x000fe200000006ff */
[----:B------:R-:W-:Y:S01]  /*1d50*/  IMAD.U32 R22, R4, 0x10000, RZ ;  /* 0x0001000004167824 */ /* 0x000fe200078e00ff */
[----:B------:R-:W-:Y:S02]  /*1d60*/  SHF.L.U32 R85, R26, 0x10, RZ ;  /* 0x000000101a557819 */ /* 0x000fe400000006ff */
[----:B------:R-:W-:Y:S01]  /*1d70*/  SHF.L.U32 R83, R83, 0x10, RZ ;  /* 0x0000001053537819 */ /* 0x000fe200000006ff */
[C---:B------:R-:W-:Y:S01]  /*1d80*/  FFMA.FTZ R97, R82.reuse, R21, R97 ;  /* 0x0000001552617223 */ /* 0x040fe20000010061 */
[C---:B------:R-:W-:Y:S01]  /*1d90*/  PRMT R4, R23.reuse, 0x7632, R4 ;  /* 0x0000763217047816 */ /* 0x040fe20000000004 */
[----:B------:R-:W-:Y:S01]  /*1da0*/  FFMA.FTZ R82, R82, R85, R20 ;  /* 0x0000005552527223 */ /* 0x000fe20000010014 */
[----:B------:R-:W-:Y:S01]  /*1db0*/  SHF.L.U32 R25, R23, 0x10, RZ ;  /* 0x0000001017197819 */ /* 0x000fe200000006ff */
[----:B------:R-:W-:-:S02]  /*1dc0*/  FFMA.FTZ R44, R83, R22, R24 ;  /* 0x00000016532c7223 */ /* 0x000fc40000010018 */
[----:B------:R-:W4:Y:S01]  /*1dd0*/  LDG.E.128 R20, desc[UR6][R2.64+0xf800] ;  /* 0x00f8000602147981 */ /* 0x000f22000c1e1d00 */
[----:B------:R-:W-:Y:S01]  /*1de0*/  PRMT R24, R5, 0x7632, R24 ;  /* 0x0000763205187816 */ /* 0x000fe20000000018 */
[----:B------:R-:W-:Y:S01]  /*1df0*/  IMAD.U32 R85, R45, 0x10000, RZ ;  /* 0x000100002d557824 */ /* 0x000fe200078e00ff */
[----:B------:R-:W-:Y:S02]  /*1e00*/  SHF.L.U32 R26, R5, 0x10, RZ ;  /* 0x00000010051a7819 */ /* 0x000fe400000006ff */
[----:B------:R-:W-:Y:S02]  /*1e10*/  PRMT R86, R45, 0x7632, R86 ;  /* 0x000076322d567816 */ /* 0x000fe40000000056 */
[----:B------:R-:W-:Y:S01]  /*1e20*/  SHF.L.U32 R45, R24, 0x10, RZ ;  /* 0x00000010182d7819 */ /* 0x000fe200000006ff */
[----:B------:R-:W-:Y:S01]  /*1e30*/  FFMA.FTZ R101, R85, R26, R44 ;  /* 0x0000001a55657223 */ /* 0x000fe2000001002c */
[----:B------:R-:W-:Y:S02]  /*1e40*/  SHF.L.U32 R86, R86, 0x10, RZ ;  /* 0x0000001056567819 */ /* 0x000fe400000006ff */
[----:B------:R-:W-:-:S02]  /*1e50*/  SHF.L.U32 R5, R27, 0x10, RZ ;  /* 0x000000101b057819 */ /* 0x000fc400000006ff */
[----:B------:R-:W-:Y:S02]  /*1e60*/  PRMT R27, R27, 0x7632, R27 ;  /* 0x000076321b1b7816 */ /* 0x000fe4000000001b */
        /* <DEDUP_REMOVED lines=9> */
[----:B------:R-:W-:Y:S01]  /*1f00*/  SHF.L.U32 R5, R6, 0x10, RZ ;  /* 0x0000001006057819 */ /* 0x000fe200000006ff */
[----:B------:R-:W-:-:S02]  /*1f10*/  IMAD.U32 R84, R46, 0x10000, RZ ;  /* 0x000100002e547824 */ /* 0x000fc400078e00ff */
[C---:B------:R-:W-:Y:S01]  /*1f20*/  FFMA.FTZ R101, R88.reuse, R101, R25 ;  /* 0x0000006558657223 */ /* 0x040fe20000010019 */
[----:B------:R-:W-:Y:S01]  /*1f30*/  FFMA.FTZ R97, R88, R27, R82 ;  /* 0x0000001b58617223 */ /* 0x000fe20000010052 */
[----:B------:R-:W-:Y:S01]  /*1f40*/  FFMA.FTZ R8, R83, R24, R8 ;  /* 0x0000001853087223 */ /* 0x000fe20000010008 */
[----:B------:R-:W-:Y:S01]  /*1f50*/  PRMT R6, R6, 0x7632, R6 ;  /* 0x0000763206067816 */ /* 0x000fe20000000006 */
[----:B------:R-:W4:Y:S01]  /*1f60*/  LDG.E.128 R24, desc[UR6][R2.64+0x13000] ;  /* 0x0130000602187981 */ /* 0x000f22000c1e1d00 */
[----:B------:R-:W-:Y:S02]  /*1f70*/  PRMT R88, R46, 0x7632, R88 ;  /* 0x000076322e587816 */ /* 0x000fe40000000058 */
[C---:B------:R-:W-:Y:S01]  /*1f80*/  SHF.L.U32 R4, R9.reuse, 0x10, RZ ;  /* 0x0000001009047819 */ /* 0x040fe200000006ff */
        /* <DEDUP_REMOVED lines=15> */
[----:B------:R-:W-:Y:S02]  /*2080*/  SHF.L.U32 R4, R7, 0x10, RZ ;  /* 0x0000001007047819 */ /* 0x000fe400000006ff */
[----:B------:R-:W-:-:S02]  /*2090*/  SHF.L.U32 R5, R10, 0x10, RZ ;  /* 0x000000100a057819 */ /* 0x000fc400000006ff */
[----:B------:R-:W-:Y:S02]  /*20a0*/  SHF.L.U32 R93, R47, 0x10, RZ ;  /* 0x000000102f5d7819 */ /* 0x000fe400000006ff */
[----:B------:R-:W-:Y:S01]  /*20b0*/  PRMT R7, R7, 0x7632, R7 ;  /* 0x0000763207077816 */ /* 0x000fe20000000007 */
[--C-:B------:R-:W-:Y:S01]  /*20c0*/  FFMA.FTZ R46, R83, R8, R28.reuse ;  /* 0x00000008532e7223 */ /* 0x100fe2000001001c */
[----:B------:R-:W-:Y:S01]  /*20d0*/  FFMA.FTZ R10, R88, R5, R9 ;  /* 0x00000005580a7223 */ /* 0x000fe20000010009 */
[----:B------:R-:W-:Y:S01]  /*20e0*/  PRMT R28, R29, 0x7632, R28 ;  /* 0x000076321d1c7816 */ /* 0x000fe2000000001c */
[----:B------:R-:W-:Y:S01]  /*20f0*/  FFMA.FTZ R45, R93, R4, R6 ;  /* 0x000000045d2d7223 */ /* 0x000fe20000010006 */
[----:B------:R-:W-:Y:S01]  /*2100*/  SHF.L.U32 R9, R7, 0x10, RZ ;  /* 0x0000001007097819 */ /* 0x000fe200000006ff */
[----:B------:R-:W-:Y:S01]  /*2110*/  IMAD.U32 R44, R29, 0x10000, RZ ;  /* 0x000100001d2c7824 */ /* 0x000fe200078e00ff */
[----:B------:R-:W-:Y:S01]  /*2120*/  PRMT R90, R47, 0x7632, R90 ;  /* 0x000076322f5a7816 */ /* 0x000fe2000000005a */
[----:B------:R-:W4:Y:S01]  /*2130*/  LDG.E.128 R4, desc[UR6][R2.64+0x16800] ;  /* 0x0168000602047981 */ /* 0x000f22000c1e1d00 */
[----:B------:R-:W-:Y:S01]  /*2140*/  IMAD.U32 R29, R28, 0x10000, RZ ;  /* 0x000100001c1d7824 */ /* 0x000fe200078e00ff */
[----:B------:R-:W-:Y:S01]  /*2150*/  SHF.L.U32 R8, R11, 0x10, RZ ;  /* 0x000000100b087819 */ /* 0x000fe200000006ff */
[----:B------:R-:W-:Y:S01]  /*2160*/  FFMA.FTZ R47, R85, R44, R46 ;  /* 0x0000002c552f7223 */ /* 0x000fe2000001002e */
[----:B------:R-:W-:-:S02]  /*2170*/  SHF.L.U32 R90, R90, 0x10, RZ ;  /* 0x000000105a5a7819 */ /* 0x000fc400000006ff */
[C---:B------:R-:W-:Y:S02]  /*2180*/  PRMT R28, R32.reuse, 0x7632, R28 ;  /* 0x00007632201c7816 */ /* 0x040fe4000000001c */
[----:B------:R-:W-:Y:S02]  /*2190*/  PRMT R11, R11, 0x7632, R11 ;  /* 0x000076320b0b7816 */ /* 0x000fe4000000000b */
[----:B------:R-:W-:Y:S01]  /*21a0*/  SHF.L.U32 R32, R32, 0x10, RZ ;  /* 0x0000001020207819 */ /* 0x000fe200000006ff */
[----:B------:R-:W-:Y:S01]  /*21b0*/  FFMA.FTZ R94, R90, R9, R45 ;  /* 0x000000095a5e7223 */ /* 0x000fe2000001002d */
[----:B------:R-:W-:Y:S01]  /*21c0*/  FFMA.FTZ R95, R86, R29, R47 ;  /* 0x0000001d565f7223 */ /* 0x000fe2000001002f */
[----:B------:R-:W-:Y:S01]  /*21d0*/  FFMA.FTZ R45, R93, R8, R10 ;  /* 0x000000085d2d7223 */ /* 0x000fe2000001000a */
[----:B------:R-:W-:Y:S01]  /*21e0*/  SHF.L.U32 R29, R11, 0x10, RZ ;  /* 0x000000100b1d7819 */ /* 0x000fe200000006ff */
[----:B------:R-:W-:Y:S02]  /*21f0*/  IMAD.U32 R28, R28, 0x10000, RZ ;  /* 0x000100001c1c7824 */ /* 0x000fe400078e00ff */
[----:B------:R-:W-:Y:S01]  /*2200*/  FFMA.FTZ R32, R0, R32, R81 ;  /* 0x0000002000207223 */ /* 0x000fe20000010051 */
[----:B------:R-:W4:Y:S01]  /*2210*/  LDG.E.128 R8, desc[UR6][R2.64+0x1a000] ;  /* 0x01a0000602087981 */ /* 0x000f22000c1e1d00 */
[----:B------:R-:W-:-:S02]  /*2220*/  SHF.L.U32 R47, R30, 0x10, RZ ;  /* 0x000000101e2f7819 */ /* 0x000fc400000006ff */
[----:B------:R-:W-:Y:S01]  /*2230*/  FFMA.FTZ R80, R83, R28, R32 ;  /* 0x0000001c53507223 */ /* 0x000fe20000010020 */
[----:B------:R-:W-:Y:S02]  /*2240*/  PRMT R30, R30, 0x7632, R30 ;  /* 0x000076321e1e7816 */ /* 0x000fe4000000001e */
[C---:B------:R-:W-:Y:S02]  /*2250*/  PRMT R28, R33.reuse, 0x7632, R28 ;  /* 0x00007632211c7816 */ /* 0x040fe4000000001c */
[----:B------:R-:W-:Y:S01]  /*2260*/  SHF.L.U32 R46, R33, 0x10, RZ ;  /* 0x00000010212e7819 */ /* 0x000fe200000006ff */
[----:B------:R-:W-:Y:S01]  /*2270*/  FFMA.FTZ R92, R90, R29, R45 ;  /* 0x0000001d5a5c7223 */ /* 0x000fe2000001002d */
[----:B------:R-:W-:Y:S01]  /*2280*/  SHF.L.U32 R29, R30, 0x10, RZ ;  /* 0x000000101e1d7819 */ /* 0x000fe200000006ff */
[----:B------:R-:W-:Y:S01]  /*2290*/  FFMA.FTZ R47, R84, R47, R95 ;  /* 0x0000002f542f7223 */ /* 0x000fe2000001005f */
[C---:B------:R-:W-:Y:S02]  /*22a0*/  PRMT R32, R31.reuse, 0x7632, R32 ;  /* 0x000076321f207816 */ /* 0x040fe40000000020 */
[----:B------:R-:W-:Y:S01]  /*22b0*/  SHF.L.U32 R44, R31, 0x10, RZ ;  /* 0x000000101f2c7819 */ /* 0x000fe200000006ff */
[----:B------:R-:W-:-:S02]  /*22c0*/  IMAD.U32 R31, R28, 0x10000, RZ ;  /* 0x000100001c1f7824 */ /* 0x000fc400078e00ff */
[----:B------:R-:W-:Y:S01]  /*22d0*/  FFMA.FTZ R33, R85, R46, R80 ;  /* 0x0000002e55217223 */ /* 0x000fe20000010050 */
[----:B------:R-:W-:Y:S01]  /*22e0*/  FFMA.FTZ R46, R88, R29, R47 ;  /* 0x0000001d582e7223 */ /* 0x000fe2000001002f */
[C---:B------:R-:W-:Y:S02]  /*22f0*/  PRMT R45, R40.reuse, 0x7632, R45 ;  /* 0x00007632282d7816 */ /* 0x040fe4000000002d */
[----:B------:R-:W-:Y:S01]  /*2300*/  SHF.L.U32 R40, R40, 0x10, RZ ;  /* 0x0000001028287819 */ /* 0x000fe200000006ff */
[----:B------:R-:W-:Y:S02]  /*2310*/  FFMA.FTZ R47, R86, R31, R33 ;  /* 0x0000001f562f7223 */ /* 0x000fe40000010021 */
[----:B------:R-:W4:Y:S01]  /*2320*/  LDG.E.128 R28, desc[UR6][R2.64+0x1d800] ;  /* 0x01d80006021c7981 */ /* 0x000f22000c1e1d00 */
        /* <DEDUP_REMOVED lines=10> */
[----:B------:R-:W-:Y:S02]  /*23d0*/  SHF.L.U32 R33, R32, 0x10, RZ ;  /* 0x0000001020217819 */ /* 0x000fe400000006ff */
[C---:B------:R-:W-:Y:S01]  /*23e0*/  PRMT R34, R35.reuse, 0x7632, R34 ;  /* 0x0000763223227816 */ /* 0x040fe20000000022 */
[----:B------:R-:W-:Y:S01]  /*23f0*/  FFMA.FTZ R40, R88, R47, R81 ;  /* 0x0000002f58287223 */ /* 0x000fe20000010051 */
[----:B------:R-:W-:Y:S01]  /*2400*/  SHF.L.U32 R32, R35, 0x10, RZ ;  /* 0x0000001023207819 */ /* 0x000fe200000006ff */
[----:B------:R-:W-:-:S02]  /*2410*/  IMAD.U32 R35, R44, 0x10000, RZ ;  /* 0x000100002c237824 */ /* 0x000fc400078e00ff */
[----:B------:R-:W-:Y:S01]  /*2420*/  FFMA.FTZ R41, R85, R46, R80 ;  /* 0x0000002e55297223 */ /* 0x000fe20000010050 */
[----:B------:R-:W-:Y:S01]  /*2430*/  FFMA.FTZ R96, R90, R33, R45 ;  /* 0x000000215a607223 */ /* 0x000fe2000001002d */
[----:B------:R-:W-:Y:S01]  /*2440*/  SHF.L.U32 R81, R34, 0x10, RZ ;  /* 0x0000001022517819 */ /* 0x000fe200000006ff */
[----:B------:R-:W-:Y:S01]  /*2450*/  FFMA.FTZ R33, R93, R32, R40 ;  /* 0x000000205d217223 */ /* 0x000fe20000010028 */
[----:B------:R-:W-:Y:S01]  /*2460*/  FFMA.FTZ R41, R86, R35, R41 ;  /* 0x0000002356297223 */ /* 0x000fe20000010029 */
[----:B------:R-:W-:Y:S02]  /*2470*/  SHF.L.U32 R35, R42, 0x10, RZ ;  /* 0x000000102a237819 */ /* 0x000fe400000006ff */
[----:B------:R-:W-:Y:S01]  /*2480*/  SHF.L.U32 R32, R48, 0x10, RZ ;  /* 0x0000001030207819 */ /* 0x000fe200000006ff */
[----:B------:R-:W-:Y:S01]  /*2490*/  FFMA.FTZ R81, R90, R81, R33 ;  /* 0x000000515a517223 */ /* 0x000fe20000010021 */
[----:B------:R-:W-:Y:S01]  /*24a0*/  PRMT R42, R42, 0x7632, R42 ;  /* 0x000076322a2a7816 */ /* 0x000fe2000000002a */
[----:B------:R-:W-:Y:S01]  /*24b0*/  FFMA.FTZ R45, R84, R35, R41 ;  /* 0x00000023542d7223 */ /* 0x000fe20000010029 */
[----:B------:R-:W-:Y:S01]  /*24c0*/  PRMT R48, R48, 0x7632, R48 ;  /* 0x0000763230307816 */ /* 0x000fe20000000030 */
[----:B------:R-:W-:Y:S01]  /*24d0*/  FFMA.FTZ R40, R0, R32, R89 ;  /* 0x0000002000287223 */ /* 0x000fe20000010059 */
[C---:B------:R-:W-:Y:S01]  /*24e0*/  PRMT R44, R52.reuse, 0x7632, R44 ;  /* 0x00007632342c7816 */ /* 0x040fe2000000002c */
[----:B------:R-:W4:Y:S01]  /*24f0*/  LDG.E.128 R32, desc[UR6][R2.64+0x21000] ;  /* 0x0210000602207981 */ /* 0x000f22000c1e1d00 */
        /* <DEDUP_REMOVED lines=8> */
[----:B------:R-:W-:Y:S02]  /*2580*/  IMAD.U32 R40, R43, 0x10000, RZ ;  /* 0x000100002b287824 */ /* 0x000fe400078e00ff */
[----:B------:R-:W-:Y:S01]  /*2590*/  FFMA.FTZ R41, R83, R46, R80 ;  /* 0x0000002e53297223 */ /* 0x000fe20000010050 */
[----:B------:R-:W-:Y:S01]  /*25a0*/  SHF.L.U32 R44, R49, 0x10, RZ ;  /* 0x00000010312c7819 */ /* 0x000fe200000006ff */
[----:B------:R-:W-:Y:S02]  /*25b0*/  FFMA.FTZ R89, R93, R40, R42 ;  /* 0x000000285d597223 */ /* 0x000fe4000001002a */
[----:B------:R-:W-:Y:S01]  /*25c0*/  FFMA.FTZ R52, R85, R52, R41 ;  /* 0x0000003455347223 */ /* 0x000fe20000010029 */
[----:B------:R-:W-:-:S02]  /*25d0*/  PRMT R43, R43, 0x7632, R43 ;  /* 0x000076322b2b7816 */ /* 0x000fc4000000002b */
[----:B------:R-:W-:Y:S02]  /*25e0*/  PRMT R40, R49, 0x7632, R40 ;  /* 0x0000763231287816 */ /* 0x000fe40000000028 */
[----:B------:R-:W-:Y:S01]  /*25f0*/  PRMT R41, R53, 0x7632, R41 ;  /* 0x0000763235297816 */ /* 0x000fe20000000029 */
[----:B------:R-:W-:Y:S01]  /*2600*/  FFMA.FTZ R91, R85, R44, R48 ;  /* 0x0000002c555b7223 */ /* 0x000fe20000010030 */
[----:B------:R-:W-:Y:S01]  /*2610*/  SHF.L.U32 R49, R43, 0x10, RZ ;  /* 0x000000102b317819 */ /* 0x000fe200000006ff */
[----:B------:R-:W4:Y:S01]  /*2620*/  LDG.E.128 R44, desc[UR6][R2.64+0x2000] ;  /* 0x00200006022c7981 */ /* 0x000f22000c1e1d00 */
[----:B------:R-:W-:Y:S01]  /*2630*/  IMAD.U32 R53, R40, 0x10000, RZ ;  /* 0x0001000028357824 */ /* 0x000fe200078e00ff */
[----:B------:R-:W-:Y:S02]  /*2640*/  SHF.L.U32 R95, R41, 0x10, RZ ;  /* 0x00000010295f7819 */ /* 0x000fe400000006ff */
[----:B------:R-:W4:Y:S01]  /*2650*/  LDG.E.128 R40, desc[UR6][R36.64+0x2000] ;  /* 0x0020000624287981 */ /* 0x000f22000c1e1d00 */
[----:B------:R-:W-:Y:S01]  /*2660*/  SHF.L.U32 R48, R56, 0x10, RZ ;  /* 0x0000001038307819 */ /* 0x000fe200000006ff */
        /* <DEDUP_REMOVED lines=26> */
[----:B------:R-:W-:Y:S02]  /*2810*/  PRMT R58, R58, 0x7632, R58 ;  /* 0x000076323a3a7816 */ /* 0x000fe4000000003a */
[C---:B--2---:R-:W-:Y:S02]  /*2820*/  PRMT R54, R76.reuse, 0x7632, R54 ;  /* 0x000076324c367816 */ /* 0x044fe40000000036 */
[----:B------:R-:W-:Y:S02]  /*2830*/  PRMT R52, R51, 0x7632, R52 ;  /* 0x0000763233347816 */ /* 0x000fe40000000034 */
[----:B------:R-:W-:Y:S01]  /*2840*/  SHF.L.U32 R76, R76, 0x10, RZ ;  /* 0x000000104c4c7819 */ /* 0x000fe200000006ff */
[----:B------:R-:W-:Y:S01]  /*2850*/  FFMA.FTZ R80, R93, R80, R53 ;  /* 0x000000505d507223 */ /* 0x000fe20000010035 */
[----:B------:R-:W-:Y:S01]  /*2860*/  FFMA.FTZ R89, R84, R87, R89 ;  /* 0x0000005754597223 */ /* 0x000fe20000010059 */
[----:B------:R-:W-:Y:S01]  /*2870*/  SHF.L.U32 R53, R52, 0x10, RZ ;  /* 0x0000001034357819 */ /* 0x000fe200000006ff */
[----:B------:R-:W-:Y:S01]  /*2880*/  IMAD.U32 R87, R58, 0x10000, RZ ;  /* 0x000100003a577824 */ /* 0x000fe200078e00ff */
[----:B------:R-:W-:Y:S01]  /*2890*/  SHF.L.U32 R54, R54, 0x10, RZ ;  /* 0x0000001036367819 */ /* 0x000fe200000006ff */
[----:B------:R-:W-:Y:S01]  /*28a0*/  FFMA.FTZ R52, R0, R76, R101 ;  /* 0x0000004c00347223 */ /* 0x000fe20000010065 */
[----:B------:R-:W-:Y:S01]  /*28b0*/  SHF.L.U32 R56, R77, 0x10, RZ ;  /* 0x000000104d387819 */ /* 0x000fe200000006ff */
[--C-:B------:R-:W-:Y:S01]  /*28c0*/  FFMA.FTZ R58, R88, R87, R89.reuse ;  /* 0x00000057583a7223 */ /* 0x100fe20000010059 */
[C---:B-----5:R-:W-:Y:S01]  /*28d0*/  PRMT R89, R60.reuse, 0x7632, R89 ;  /* 0x000076323c597816 */ /* 0x060fe20000000059 */
[----:B------:R-:W-:Y:S01]  /*28e0*/  FFMA.FTZ R98, R83, R54, R52 ;  /* 0x0000003653627223 */ /* 0x000fe20000010034 */
[----:B------:R-:W-:Y:S01]  /*28f0*/  SHF.L.U32 R60, R60, 0x10, RZ ;  /* 0x000000103c3c7819 */ /* 0x000fe200000006ff */
[----:B------:R-:W2:Y:S01]  /*2900*/  LDG.E.128 R48, desc[UR6][R2.64+0x5800] ;  /* 0x0058000602307981 */ /* 0x000ea2000c1e1d00 */
[----:B------:R-:W-:Y:S01]  /*2910*/  PRMT R55, R55, 0x7632, R55 ;  /* 0x0000763237377816 */ /* 0x000fe20000000037 */
        /* <DEDUP_REMOVED lines=12> */
[----:B------:R-:W-:Y:S01]  /*29e0*/  FFMA.FTZ R80, R90, R55, R80 ;  /* 0x000000375a507223 */ /* 0x000fe20000010050 */
[----:B------:R-:W-:Y:S01]  /*29f0*/  PRMT R0, R59, 0x7632, R0 ;  /* 0x000076323b007816 */ /* 0x000fe20000000000 */
[----:B------:R-:W5:Y:S01]  /*2a00*/  LDG.E.128 R52, desc[UR6][R2.64+0x9000] ;  /* 0x0090000602347981 */ /* 0x000f62000c1e1d00 */
        /* <DEDUP_REMOVED lines=8> */
[----:B------:R-:W-:Y:S01]  /*2a90*/  IMAD.U32 R83, R62, 0x10000, RZ ;  /* 0x000100003e537824 */ /* 0x000fe200078e00ff */
[----:B------:R-:W-:Y:S01]  /*2aa0*/  SHF.L.U32 R61, R56, 0x10, RZ ;  /* 0x00000010383d7819 */ /* 0x000fe200000006ff */
[----:B------:R-:W-:Y:S01]  /*2ab0*/  FFMA.FTZ R85, R86, R59, R85 ;  /* 0x0000003b56557223 */ /* 0x000fe20000010055 */
[----:B------:R-:W-:Y:S01]  /*2ac0*/  PRMT R79, R62, 0x7632, R79 ;  /* 0x000076323e4f7816 */ /* 0x000fe2000000004f */
[----:B------:R-:W5:Y:S01]  /*2ad0*/  LDG.E.128 R56, desc[UR6][R2.64+0xc800] ;  /* 0x00c8000602387981 */ /* 0x000f62000c1e1d00 */
[----:B---3--:R-:W-:Y:S01]  /*2ae0*/  SHF.L.U32 R86, R68, 0x10, RZ ;  /* 0x0000001044567819 */ /* 0x008fe200000006ff */
[----:B------:R-:W-:Y:S01]  /*2af0*/  FFMA.FTZ R62, R88, R61, R87 ;  /* 0x0000003d583e7223 */ /* 0x000fe20000010057 */
[----:B------:R-:W-:Y:S01]  /*2b00*/  FFMA.FTZ R83, R84, R83, R85 ;  /* 0x0000005354537223 */ /* 0x000fe20000010055 */
[----:B------:R-:W-:-:S02]  /*2b10*/  SHF.L.U32 R79, R79, 0x10, RZ ;  /* 0x000000104f4f7819 */ /* 0x000fc400000006ff */
        /* <DEDUP_REMOVED lines=9> */
[--C-:B------:R-:W-:Y:S01]  /*2bb0*/  FFMA.FTZ R68, R93, R68, R79.reuse ;  /* 0x000000445d447223 */ /* 0x100fe2000001004f */
[C---:B------:R-:W-:Y:S01]  /*2bc0*/  PRMT R79, R69.reuse, 0x7632, R79 ;  /* 0x00007632454f7816 */ /* 0x040fe2000000004f */
[----:B------:R-:W-:Y:S01]  /*2bd0*/  FFMA.FTZ R89, R84, R61, R83 ;  /* 0x0000003d54597223 */ /* 0x000fe20000010053 */
[----:B------:R-:W-:-:S02]  /*2be0*/  SHF.L.U32 R87, R69, 0x10, RZ ;  /* 0x0000001045577819 */ /* 0x000fc400000006ff */
[C---:B------:R-:W-:Y:S02]  /*2bf0*/  PRMT R83, R65.reuse, 0x7632, R83 ;  /* 0x0000763241537816 */ /* 0x040fe40000000053 */
[----:B------:R-:W-:Y:S01]  /*2c00*/  SHF.L.U32 R88, R65, 0x10, RZ ;  /* 0x0000001041587819 */ /* 0x000fe200000006ff */
[----:B------:R-:W-:Y:S01]  /*2c10*/  FFMA.FTZ R98, R93, R60, R62 ;  /* 0x0000003c5d627223 */ /* 0x000fe2000001003e */
[----:B------:R-:W-:Y:S01]  /*2c20*/  SHF.L.U32 R65, R78, 0x10, RZ ;  /* 0x000000104e417819 */ /* 0x000fe200000006ff */
[----:B------:R-:W3:Y:S01]  /*2c30*/  LDG.E.128 R60, desc[UR6][R2.64+0x10000] ;  /* 0x01000006023c7981 */ /* 0x000ee2000c1e1d00 */
[----:B------:R-:W-:Y:S01]  /*2c40*/  SHF.L.U32 R69, R64, 0x10, RZ ;  /* 0x0000001040457819 */ /* 0x000fe200000006ff */
[----:B------:R-:W-:Y:S01]  /*2c50*/  IMAD.U32 R64, R79, 0x10000, RZ ;  /* 0x000100004f407824 */ /* 0x000fe200078e00ff */
[----:B------:R-:W-:Y:S01]  /*2c60*/  SHF.L.U32 R83, R83, 0x10, RZ ;  /* 0x0000001053537819 */ /* 0x000fe200000006ff */
[----:B------:R-:W-:Y:S01]  /*2c70*/  FFMA.FTZ R78, R88, R87, R89 ;  /* 0x00000057584e7223 */ /* 0x000fe20000010059 */
[C---:B------:R-:W-:Y:S01]  /*2c80*/  FFMA.FTZ R98, R90.reuse, R65, R98 ;  /* 0x000000415a627223 */ /* 0x040fe20000010062 */
[----:B------:R-:W-:Y:S01]  /*2c90*/  FFMA.FTZ R94, R90, R69, R68 ;  /* 0x000000455a5e7223 */ /* 0x000fe20000010044 */
[----:B------:R-:W-:Y:S01]  /*2ca0*/  SHF.L.U32 R65, R70, 0x10, RZ ;  /* 0x0000001046417819 */ /* 0x000fe200000006ff */
[----:B------:R-:W-:Y:S01]  /*2cb0*/  FFMA.FTZ R69, R83, R64, R78 ;  /* 0x0000004053457223 */ /* 0x000fe2000001004e */
[----:B------:R-:W-:Y:S01]  /*2cc0*/  SHF.L.U32 R86, R66, 0x10, RZ ;  /* 0x0000001042567819 */ /* 0x000fe200000006ff */
[----:B------:R-:W-:Y:S01]  /*2cd0*/  IMAD.U32 R0, R0, 0x10000, RZ ;  /* 0x0001000000007824 */ /* 0x000fe200078e00ff */
[C---:B----4-:R-:W-:Y:S01]  /*2ce0*/  PRMT R64, R72.reuse, 0x7632, R64 ;  /* 0x0000763248407816 */ /* 0x050fe20000000040 */
[----:B------:R-:W-:-:S02]  /*2cf0*/  IMAD.U32 R72, R72, 0x10000, RZ ;  /* 0x0001000048487824 */ /* 0x000fc400078e00ff */
[----:B------:R-:W-:Y:S01]  /*2d00*/  FFMA.FTZ R68, R86, R65, R69 ;  /* 0x0000004156447223 */ /* 0x000fe20000010045 */
[----:B------:R-:W-:Y:S01]  /*2d10*/  FFMA.FTZ R100, R90, R0, R77 ;  /* 0x000000005a647223 */ /* 0x000fe2000001004d */
[----:B------:R-:W-:Y:S01]  /*2d20*/  SHF.L.U32 R69, R64, 0x10, RZ ;  /* 0x0000001040457819 */ /* 0x000fe200000006ff */
[----:B------:R-:W-:Y:S01]  /*2d30*/  FFMA.FTZ R77, R85, R72, R92 ;  /* 0x00000048554d7223 */ /* 0x000fe2000001005c */
[C---:B------:R-:W-:Y:S02]  /*2d40*/  PRMT R72, R73.reuse, 0x7632, R72 ;  /* 0x0000763249487816 */ /* 0x040fe40000000048 */
[----:B------:R-:W-:Y:S01]  /*2d50*/  SHF.L.U32 R73, R73, 0x10, RZ ;  /* 0x0000001049497819 */ /* 0x000fe200000006ff */
[----:B------:R-:W-:Y:S01]  /*2d60*/  FFMA.FTZ R69, R84, R69, R77 ;  /* 0x0000004554457223 */ /* 0x000fe2000001004d */
[----:B------:R-:W-:Y:S02]  /*2d70*/  PRMT R89, R66, 0x7632, R89 ;  /* 0x0000763242597816 */ /* 0x000fe40000000059 */
[----:B------:R-:W-:-:S02]  /*2d80*/  PRMT R87, R67, 0x7632, R87 ;  /* 0x0000763243577816 */ /* 0x000fc40000000057 */
[----:B------:R-:W-:Y:S02]  /*2d90*/  SHF.L.U32 R0, R67, 0x10, RZ ;  /* 0x0000001043007819 */ /* 0x000fe400000006ff */
[----:B------:R-:W-:Y:S01]  /*2da0*/  PRMT R70, R70, 0x7632, R70 ;  /* 0x0000763246467816 */ /* 0x000fe20000000046 */
[----:B------:R-:W4:Y:S01]  /*2db0*/  LDG.E.128 R64, desc[UR6][R2.64+0x13800] ;  /* 0x0138000602407981 */ /* 0x000f22000c1e1d00 */
        /* <DEDUP_REMOVED lines=8> */
[----:B------:R-:W-:Y:S01]  /*2e40*/  IMAD.U32 R73, R74, 0x10000, RZ ;  /* 0x000100004a497824 */ /* 0x000fe200078e00ff */
[----:B------:R-:W-:-:S02]  /*2e50*/  SHF.L.U32 R78, R12, 0x10, RZ ;  /* 0x000000100c4e7819 */ /* 0x000fc400000006ff */
[----:B------:R-:W-:Y:S02]  /*2e60*/  PRMT R74, R74, 0x7632, R74 ;  /* 0x000076324a4a7816 */ /* 0x000fe4000000004a */
[----:B------:R-:W-:Y:S01]  /*2e70*/  PRMT R70, R12, 0x7632, R70 ;  /* 0x000076320c467816 */ /* 0x000fe20000000046 */
[----:B------:R-:W-:Y:S01]  /*2e80*/  FFMA.FTZ R12, R0, R71, R69 ;  /* 0x00000047000c7223 */ /* 0x000fe20000010045 */
[----:B------:R-:W-:Y:S01]  /*2e90*/  FFMA.FTZ R68, R86, R73, R77 ;  /* 0x0000004956447223 */ /* 0x000fe2000001004d */
[----:B------:R-:W-:Y:S01]  /*2ea0*/  SHF.L.U32 R74, R74, 0x10, RZ ;  /* 0x000000104a4a7819 */ /* 0x000fe200000006ff */
[----:B------:R-:W-:Y:S01]  /*2eb0*/  FFMA.FTZ R71, R85, R78, R96 ;  /* 0x0000004e55477223 */ /* 0x000fe20000010060 */
[----:B------:R-:W-:Y:S02]  /*2ec0*/  SHF.L.U32 R69, R70, 0x10, RZ ;  /* 0x0000001046457819 */ /* 0x000fe400000006ff */
[C---:B------:R-:W-:Y:S01]  /*2ed0*/  PRMT R73, R75.reuse, 0x7632, R73 ;  /* 0x000076324b497816 */ /* 0x040fe20000000049 */
[----:B------:R-:W-:-:S02]  /*2ee0*/  IMAD.U32 R75, R75, 0x10000, RZ ;  /* 0x000100004b4b7824 */ /* 0x000fc400078e00ff */
[----:B------:R-:W-:Y:S01]  /*2ef0*/  FFMA.FTZ R77, R89, R74, R68 ;  /* 0x0000004a594d7223 */ /* 0x000fe20000010044 */
[----:B------:R-:W-:Y:S01]  /*2f00*/  FFMA.FTZ R79, R84, R69, R71 ;  /* 0x00000045544f7223 */ /* 0x000fe20000010047 */
[----:B------:R-:W-:Y:S01]  /*2f10*/  SHF.L.U32 R72, R72, 0x10, RZ ;  /* 0x0000001048487819 */ /* 0x000fe200000006ff */
[----:B------:R-:W4:Y:S01]  /*2f20*/  LDG.E.128 R68, desc[UR6][R2.64+0x17000] ;  /* 0x0170000602447981 */ /* 0x000f22000c1e1d00 */
[----:B------:R-:W-:Y:S02]  /*2f30*/  SHF.L.U32 R87, R87, 0x10, RZ ;  /* 0x0000001057577819 */ /* 0x000fe400000006ff */
[C---:B------:R-:W-:Y:S02]  /*2f40*/  PRMT R74, R13.reuse, 0x7632, R74 ;  /* 0x000076320d4a7816 */ /* 0x040fe4000000004a */
[----:B------:R-:W-:Y:S01]  /*2f50*/  SHF.L.U32 R13, R13, 0x10, RZ ;  /* 0x000000100d0d7819 */ /* 0x000fe200000006ff */
[--C-:B------:R-:W-:Y:S01]  /*2f60*/  FFMA.FTZ R75, R0, R75, R77.reuse ;  /* 0x0000004b004b7223 */ /* 0x100fe2000001004d */
[----:B------:R-:W-:Y:S01]  /*2f70*/  PRMT R77, R16, 0x7632, R77 ;  /* 0x00007632104d7816 */ /* 0x000fe2000000004d */
        /* <DEDUP_REMOVED lines=8> */
[----:B------:R-:W-:Y:S02]  /*3000*/  SHF.L.U32 R81, R17, 0x10, RZ ;  /* 0x0000001011517819 */ /* 0x000fe400000006ff */
[----:B------:R-:W-:Y:S02]  /*3010*/  PRMT R12, R14, 0x7632, R12 ;  /* 0x000076320e0c7816 */ /* 0x000fe4000000000c */
[----:B------:R-:W-:Y:S02]  /*3020*/  SHF.L.U32 R79, R77, 0x10, RZ ;  /* 0x000000104d4f7819 */ /* 0x000fe400000006ff */
[----:B------:R-:W-:Y:S01]  /*3030*/  PRMT R17, R17, 0x7632, R17 ;  /* 0x0000763211117816 */ /* 0x000fe20000000011 */
[----:B------:R-:W-:Y:S01]  /*3040*/  FFMA.FTZ R90, R87, R90, R75 ;  /* 0x0000005a575a7223 */ /* 0x000fe2000001004b */
[----:B------:R-:W-:Y:S01]  /*3050*/  FFMA.FTZ R14, R86, R13, R73 ;  /* 0x0000000d560e7223 */ /* 0x000fe20000010049 */
[----:B------:R-:W-:Y:S01]  /*3060*/  IMAD.U32 R12, R12, 0x10000, RZ ;  /* 0x000100000c0c7824 */ /* 0x000fe200078e00ff */
[----:B------:R-:W4:Y:S01]  /*3070*/  LDG.E.128 R72, desc[UR6][R2.64+0x1a800] ;  /* 0x01a8000602487981 */ /* 0x000f22000c1e1d00 */
[----:B------:R-:W-:Y:S01]  /*3080*/  SHF.L.U32 R92, R17, 0x10, RZ ;  /* 0x00000010115c7819 */ /* 0x000fe200000006ff */
[----:B------:R-:W-:Y:S01]  /*3090*/  FFMA.FTZ R79, R84, R79, R91 ;  /* 0x0000004f544f7223 */ /* 0x000fe2000001005b */
[----:B------:R-:W-:-:S02]  /*30a0*/  SHF.L.U32 R17, R20, 0x10, RZ ;  /* 0x0000001014117819 */ /* 0x000fc400000006ff */
[----:B------:R-:W-:Y:S02]  /*30b0*/  PRMT R20, R20, 0x7632, R20 ;  /* 0x0000763214147816 */ /* 0x000fe40000000014 */
[----:B------:R-:W-:Y:S01]  /*30c0*/  SHF.L.U32 R13, R15, 0x10, RZ ;  /* 0x000000100f0d7819 */ /* 0x000fe200000006ff */
[----:B------:R-:W-:Y:S01]  /*30d0*/  FFMA.FTZ R77, R89, R12, R14 ;  /* 0x0000000c594d7223 */ /* 0x000fe2000001000e */
[----:B------:R-:W-:Y:S01]  /*30e0*/  PRMT R15, R15, 0x7632, R15 ;  /* 0x000076320f0f7816 */ /* 0x000fe2000000000f */
[----:B------:R-:W-:Y:S01]  /*30f0*/  FFMA.FTZ R102, R88, R81, R79 ;  /* 0x0000005158667223 */ /* 0x000fe2000001004f */
[----:B------:R-:W-:Y:S01]  /*3100*/  SHF.L.U32 R79, R20, 0x10, RZ ;  /* 0x00000010144f7819 */ /* 0x000fe200000006ff */
[----:B------:R-:W-:Y:S01]  /*3110*/  FFMA.FTZ R81, R85, R17, R82 ;  /* 0x0000001155517223 */ /* 0x000fe20000010052 */
[----:B------:R-:W-:Y:S01]  /*3120*/  FFMA.FTZ R78, R0, R13, R77 ;  /* 0x0000000d004e7223 */ /* 0x000fe2000001004d */
[----:B------:R-:W-:Y:S01]  /*3130*/  IMAD.U32 R16, R15, 0x10000, RZ ;  /* 0x000100000f107824 */ /* 0x000fe200078e00ff */
[C---:B------:R-:W-:Y:S01]  /*3140*/  PRMT R20, R21.reuse, 0x7632, R20 ;  /* 0x0000763215147816 */ /* 0x040fe20000000014 */
[----:B------:R-:W4:Y:S01]  /*3150*/  LDG.E.128 R12, desc[UR6][R2.64+0x1e000] ;  /* 0x01e00006020c7981 */ /* 0x000f22000c1e1d00 */
[----:B------:R-:W-:Y:S01]  /*3160*/  SHF.L.U32 R21, R21, 0x10, RZ ;  /* 0x0000001015157819 */ /* 0x000fe200000006ff */
[----:B------:R-:W-:Y:S01]  /*3170*/  FFMA.FTZ R79, R84, R79, R81 ;  /* 0x0000004f544f7223 */ /* 0x000fe20000010051 */
[----:B------:R-:W-:-:S02]  /*3180*/  IMAD.U32 R17, R18, 0x10000, RZ ;  /* 0x0001000012117824 */ /* 0x000fc400078e00ff */
[----:B------:R-:W-:Y:S01]  /*3190*/  FFMA.FTZ R91, R87, R16, R78 ;  /* 0x00000010575b7223 */ /* 0x000fe2000001004e */
        /* <DEDUP_REMOVED lines=19> */
[----:B------:R-:W4:Y:S01]  /*32d0*/  LDG.E.128 R16, desc[UR6][R2.64+0x21800] ;  /* 0x0218000602107981 */ /* 0x000f22000c1e1d00 */
[--C-:B------:R-:W-:Y:S01]  /*32e0*/  FFMA.FTZ R77, R89, R22, R24.reuse ;  /* 0x00000016594d7223 */ /* 0x100fe20000010018 */
[C---:B------:R-:W-:Y:S01]  /*32f0*/  PRMT R24, R25.reuse, 0x7632, R24 ;  /* 0x0000763219187816 */ /* 0x040fe20000000018 */
[----:B------:R-:W-:Y:S01]  /*3300*/  FFMA.FTZ R79, R84, R79, R81 ;  /* 0x0000004f544f7223 */ /* 0x000fe20000010051 */
[----:B------:R-:W-:Y:S02]  /*3310*/  SHF.L.U32 R25, R25, 0x10, RZ ;  /* 0x0000001019197819 */ /* 0x000fe400000006ff */
[----:B------:R-:W-:-:S03]  /*3320*/  SHF.L.U32 R24, R24, 0x10, RZ ;  /* 0x0000001018187819 */ /* 0x000fc600000006ff */
[----:B------:R-:W-:Y:S01]  /*3330*/  FFMA.FTZ R76, R88, R25, R79 ;  /* 0x00000019584c7223 */ /* 0x000fe2000001004f */
[----:B------:R-:W-:-:S03]  /*3340*/  SHF.L.U32 R25, R26, 0x10, RZ ;  /* 0x000000101a197819 */ /* 0x000fc600000006ff */
[----:B------:R-:W-:Y:S01]  /*3350*/  FFMA.FTZ R93, R83, R24, R76 ;  /* 0x00000018535d7223 */ /* 0x000fe2000001004c */
[----:B------:R-:W-:Y:S02]  /*3360*/  PRMT R26, R26, 0x7632, R26 ;  /* 0x000076321a1a7816 */ /* 0x000fe4000000001a */
[C---:B------:R-:W-:Y:S01]  /*3370*/  PRMT R21, R23.reuse, 0x7632, R21 ;  /* 0x0000763217157816 */ /* 0x040fe20000000015 */
[----:B------:R-:W-:Y:S01]  /*3380*/  FFMA.FTZ R24, R86, R25, R93 ;  /* 0x0000001956187223 */ /* 0x000fe2000001005d */
[----:B------:R-:W-:Y:S02]  /*3390*/  SHF.L.U32 R23, R23, 0x10, RZ ;  /* 0x0000001017177819 */ /* 0x000fe400000006ff */
[C---:B------:R-:W-:Y:S02]  /*33a0*/  PRMT R25, R4.reuse, 0x7632, R25 ;  /* 0x0000763204197816 */ /* 0x040fe40000000019 */
[----:B------:R-:W-:Y:S01]  /*33b0*/  SHF.L.U32 R92, R4, 0x10, RZ ;  /* 0x00000010045c7819 */ /* 0x000fe200000006ff */
[----:B------:R-:W-:Y:S01]  /*33c0*/  IMAD.U32 R26, R26, 0x10000, RZ ;  /* 0x000100001a1a7824 */ /* 0x000fe200078e00ff */
[----:B------:R-:W-:Y:S01]  /*33d0*/  SHF.L.U32 R20, R20, 0x10, RZ ;  /* 0x0000001014147819 */ /* 0x000fe200000006ff */
[----:B------:R-:W-:-:S02]  /*33e0*/  IMAD.U32 R22, R21, 0x10000, RZ ;  /* 0x0001000015167824 */ /* 0x000fc400078e00ff */
        /* <DEDUP_REMOVED lines=8> */
[C---:B------:R-:W-:Y:S01]  /*3470*/  PRMT R4, R27.reuse, 0x7632, R4 ;  /* 0x000076321b047816 */ /* 0x040fe20000000004 */
[----:B------:R-:W-:Y:S01]  /*3480*/  FFMA.FTZ R93, R84, R93, R95 ;  /* 0x0000005d545d7223 */ /* 0x000fe2000001005f */
[----:B------:R-:W4:Y:S01]  /*3490*/  LDG.E.128 R20, desc[UR6][R2.64+0x2800] ;  /* 0x0028000602147981 */ /* 0x000f22000c1e1d00 */
[----:B------:R-:W-:Y:S01]  /*34a0*/  SHF.L.U32 R27, R27, 0x10, RZ ;  /* 0x000000101b1b7819 */ /* 0x000fe200000006ff */
[C---:B------:R-:W-:Y:S01]  /*34b0*/  IMAD.U32 R80, R8.reuse, 0x10000, RZ ;  /* 0x0001000008507824 */ /* 0x040fe200078e00ff */
[----:B------:R-:W-:Y:S01]  /*34c0*/  PRMT R26, R8, 0x7632, R26 ;  /* 0x00007632081a7816 */ /* 0x000fe2000000001a */
[----:B------:R-:W4:Y:S01]  /*34d0*/  LDG.E.128 R76, desc[UR6][R36.64+0x2800] ;  /* 0x00280006244c7981 */ /* 0x000f22000c1e1d00 */
[----:B------:R-:W-:Y:S01]  /*34e0*/  SHF.L.U32 R24, R24, 0x10, RZ ;  /* 0x0000001018187819 */ /* 0x000fe200000006ff */
        /* <DEDUP_REMOVED lines=8> */
[C---:B------:R-:W-:Y:S01]  /*3570*/  PRMT R80, R9.reuse, 0x7632, R80 ;  /* 0x0000763209507816 */ /* 0x040fe20000000050 */
[----:B------:R-:W-:Y:S01]  /*3580*/  IMAD.U32 R9, R9, 0x10000, RZ ;  /* 0x0001000009097824 */ /* 0x000fe200078e00ff */
[----:B------:R-:W-:Y:S01]  /*3590*/  SHF.L.U32 R6, R5, 0x10, RZ ;  /* 0x0000001005067819 */ /* 0x000fe200000006ff */
[----:B------:R-:W-:-:S02]  /*35a0*/  FFMA.FTZ R8, R86, R25, R27 ;  /* 0x0000001956087223 */ /* 0x000fc4000001001b */
[----:B------:R-:W-:Y:S01]  /*35b0*/  FFMA.FTZ R100, R88, R9, R93 ;  /* 0x0000000958647223 */ /* 0x000fe2000001005d */
[----:B------:R-:W4:Y:S01]  /*35c0*/  LDG.E.128 R24, desc[UR6][R2.64+0x6000] ;  /* 0x0060000602187981 */ /* 0x000f22000c1e1d00 */
[----:B------:R-:W-:Y:S01]  /*35d0*/  FFMA.FTZ R9, R89, R6, R8 ;  /* 0x0000000659097223 */ /* 0x000fe20000010008 */
[C---:B------:R-:W-:Y:S02]  /*35e0*/  PRMT R6, R28.reuse, 0x7632, R6 ;  /* 0x000076321c067816 */ /* 0x040fe40000000006 */
[----:B------:R-:W-:Y:S02]  /*35f0*/  SHF.L.U32 R28, R28, 0x10, RZ ;  /* 0x000000101c1c7819 */ /* 0x000fe400000006ff */
[----:B------:R-:W-:-:S03]  /*3600*/  SHF.L.U32 R97, R6, 0x10, RZ ;  /* 0x0000001006617819 */ /* 0x000fc600000006ff */
[----:B------:R-:W-:Y:S01]  /*3610*/  FFMA.FTZ R99, R85, R28, R98 ;  /* 0x0000001c55637223 */ /* 0x000fe20000010062 */
[----:B------:R-:W-:Y:S02]  /*3620*/  SHF.L.U32 R80, R80, 0x10, RZ ;  /* 0x0000001050507819 */ /* 0x000fe400000006ff */
[C---:B------:R-:W-:Y:S01]  /*3630*/  PRMT R8, R29.reuse, 0x7632, R8 ;  /* 0x000076321d087816 */ /* 0x040fe20000000008 */
        /* <DEDUP_REMOVED lines=8> */
[----:B------:R-:W-:Y:S01]  /*36c0*/  SHF.L.U32 R8, R8, 0x10, RZ ;  /* 0x0000001008087819 */ /* 0x000fe200000006ff */
[----:B------:R-:W-:Y:S01]  /*36d0*/  FFMA.FTZ R5, R0, R5, R9 ;  /* 0x0000000500057223 */ /* 0x000fe20000010009 */
[----:B------:R-:W-:Y:S01]  /*36e0*/  FFMA.FTZ R6, R86, R93, R95 ;  /* 0x0000005d56067223 */ /* 0x000fe2000001005f */
[----:B------:R-:W-:Y:S01]  /*36f0*/  IMAD.U32 R4, R4, 0x10000, RZ ;  /* 0x0001000004047824 */ /* 0x000fe200078e00ff */
[----:B------:R-:W-:Y:S01]  /*3700*/  SHF.L.U32 R80, R7, 0x10, RZ ;  /* 0x0000001007507819 */ /* 0x000fe200000006ff */
[----:B------:R-:W-:Y:S01]  /*3710*/  FFMA.FTZ R95, R83, R8, R28 ;  /* 0x00000008535f7223 */ /* 0x000fe2000001001c */
[----:B------:R-:W-:Y:S02]  /*3720*/  SHF.L.U32 R10, R10, 0x10, RZ ;  /* 0x000000100a0a7819 */ /* 0x000fe400000006ff */
[C---:B------:R-:W-:Y:S02]  /*3730*/  PRMT R8, R30.reuse, 0x7632, R8 ;  /* 0x000076321e087816 */ /* 0x040fe40000000008 */
[----:B------:R-:W-:Y:S01]  /*3740*/  SHF.L.U32 R93, R30, 0x10, RZ ;  /* 0x000000101e5d7819 */ /* 0x000fe200000006ff */
[C---:B------:R-:W-:Y:S01]  /*3750*/  FFMA.FTZ R92, R87.reuse, R4, R92 ;  /* 0x00000004575c7223 */ /* 0x040fe2000001005c */
[----:B------:R-:W-:Y:S01]  /*3760*/  FFMA.FTZ R80, R87, R80, R5 ;  /* 0x0000005057507223 */ /* 0x000fe20000010005 */
[----:B------:R-:W-:Y:S01]  /*3770*/  FFMA.FTZ R29, R89, R10, R6 ;  /* 0x0000000a591d7223 */ /* 0x000fe20000010006 */
[----:B------:R-:W-:Y:S01]  /*3780*/  IMAD.U32 R9, R11, 0x10000, RZ ;  /* 0x000100000b097824 */ /* 0x000fe200078e00ff */
[----:B------:R-:W4:Y:S01]  /*3790*/  LDG.E.128 R4, desc[UR6][R2.64+0x9800] ;  /* 0x0098000602047981 */ /* 0x000f22000c1e1d00 */
[----:B------:R-:W-:Y:S01]  /*37a0*/  SHF.L.U32 R8, R8, 0x10, RZ ;  /* 0x0000001008087819 */ /* 0x000fe200000006ff */
[----:B------:R-:W-:Y:S01]  /*37b0*/  FFMA.FTZ R10, R86, R93, R95 ;  /* 0x0000005d560a7223 */ /* 0x000fe2000001005f */
[----:B------:R-:W-:-:S02]  /*37c0*/  PRMT R30, R32, 0x7632, R30 ;  /* 0x00007632201e7816 */ /* 0x000fc4000000001e */
[----:B------:R-:W-:Y:S01]  /*37d0*/  SHF.L.U32 R32, R32, 0x10, RZ ;  /* 0x0000001020207819 */ /* 0x000fe200000006ff */
[----:B------:R-:W-:Y:S01]  /*37e0*/  FFMA.FTZ R28, R0, R9, R29 ;  /* 0x00000009001c7223 */ /* 0x000fe2000001001d */
        /* <DEDUP_REMOVED lines=12> */
[----:B------:R-:W4:Y:S01]  /*38b0*/  LDG.E.128 R8, desc[UR6][R2.64+0xd000] ;  /* 0x00d0000602087981 */ /* 0x000f22000c1e1d00 */
[----:B------:R-:W-:Y:S02]  /*38c0*/  IMAD.U32 R30, R31, 0x10000, RZ ;  /* 0x000100001f1e7824 */ /* 0x000fe400078e00ff */
[----:B------:R-:W-:Y:S02]  /*38d0*/  FFMA.FTZ R88, R88, R33, R85 ;  /* 0x0000002158587223 */ /* 0x000fe40000010055 */
[----:B------:R-:W-:Y:S02]  /*38e0*/  FFMA.FTZ R85, R87, R30, R29 ;  /* 0x0000001e57557223 */ /* 0x000fe4000001001d */
[----:B------:R-:W-:Y:S01]  /*38f0*/  FFMA.FTZ R31, R83, R32, R88 ;  /* 0x00000020531f7223 */ /* 0x000fe20000010058 */
[----:B------:R-:W-:-:S02]  /*3900*/  SHF.L.U32 R30, R44, 0x10, RZ ;  /* 0x000000102c1e7819 */ /* 0x000fc400000006ff */
[----:B------:R-:W-:Y:S02]  /*3910*/  SHF.L.U32 R83, R40, 0x10, RZ ;  /* 0x0000001028537819 */ /* 0x000fe400000006ff */
[----:B------:R-:W-:Y:S02]  /*3920*/  PRMT R44, R44, 0x7632, R44 ;  /* 0x000076322c2c7816 */ /* 0x000fe4000000002c */
[----:B------:R-:W-:Y:S01]  /*3930*/  PRMT R88, R40, 0x7632, R88 ;  /* 0x0000763228587816 */ /* 0x000fe20000000058 */
[--C-:B------:R-:W-:Y:S01]  /*3940*/  FFMA.FTZ R84, R87, R84, R28.reuse ;  /* 0x0000005457547223 */ /* 0x100fe2000001001c */
[C---:B------:R-:W-:Y:S01]  /*3950*/  IMAD.U32 R29, R34.reuse, 0x10000, RZ ;  /* 0x00010000221d7824 */ /* 0x040fe200078e00ff */
        /* <DEDUP_REMOVED lines=8> */
[----:B------:R-:W-:-:S02]  /*39e0*/  FFMA.FTZ R33, R88, R33, R93 ;  /* 0x0000002158217223 */ /* 0x000fc4000001005d */
[----:B------:R-:W-:Y:S02]  /*39f0*/  FFMA.FTZ R93, R89, R28, R30 ;  /* 0x0000001c595d7223 */ /* 0x000fe4000001001e */
[----:B------:R-:W-:Y:S02]  /*3a00*/  FFMA.FTZ R34, R86, R29, R33 ;  /* 0x0000001d56227223 */ /* 0x000fe40000010021 */
[----:B------:R-:W4:Y:S01]  /*3a10*/  LDG.E.128 R28, desc[UR6][R2.64+0x10800] ;  /* 0x01080006021c7981 */ /* 0x000f22000c1e1d00 */
[----:B------:R-:W-:Y:S02]  /*3a20*/  PRMT R45, R45, 0x7632, R45 ;  /* 0x000076322d2d7816 */ /* 0x000fe4000000002d */
[----:B------:R-:W-:Y:S02]  /*3a30*/  PRMT R89, R41, 0x7632, R89 ;  /* 0x0000763229597816 */ /* 0x000fe40000000059 */
[C---:B--2---:R-:W-:Y:S02]  /*3a40*/  SHF.L.U32 R41, R48.reuse, 0x10, RZ ;  /* 0x0000001030297819 */ /* 0x044fe400000006ff */
        /* <DEDUP_REMOVED lines=8> */
[----:B------:R-:W-:-:S02]  /*3ad0*/  PRMT R40, R35, 0x7632, R40 ;  /* 0x0000763223287816 */ /* 0x000fc40000000028 */
[----:B------:R-:W-:Y:S01]  /*3ae0*/  SHF.L.U32 R46, R46, 0x10, RZ ;  /* 0x000000102e2e7819 */ /* 0x000fe200000006ff */
[----:B------:R-:W2:Y:S01]  /*3af0*/  LDG.E.128 R32, desc[UR6][R2.64+0x14000] ;  /* 0x0140000602207981 */ /* 0x000ea2000c1e1d00 */
[C---:B------:R-:W-:Y:S02]  /*3b00*/  PRMT R0, R42.reuse, 0x7632, R0 ;  /* 0x000076322a007816 */ /* 0x040fe40000000000 */
[----:B------:R-:W-:Y:S02]  /*3b10*/  SHF.L.U32 R93, R42, 0x10, RZ ;  /* 0x000000102a5d7819 */ /* 0x000fe400000006ff */
[----:B------:R-:W-:Y:S01]  /*3b20*/  SHF.L.U32 R95, R48, 0x10, RZ ;  /* 0x00000010305f7819 */ /* 0x000fe200000006ff */
[----:B------:R-:W-:Y:S01]  /*3b30*/  IMAD.U32 R40, R40, 0x10000, RZ ;  /* 0x0001000028287824 */ /* 0x000fe200078e00ff */
[----:B------:R-:W-:Y:S01]  /*3b40*/  SHF.L.U32 R41, R41, 0x10, RZ ;  /* 0x0000001029297819 */ /* 0x000fe200000006ff */
[----:B------:R-:W-:Y:S01]  /*3b50*/  FFMA.FTZ R45, R93, R46, R44 ;  /* 0x0000002e5d2d7223 */ /* 0x000fe2000001002c */
[----:B------:R-:W-:Y:S01]  /*3b60*/  SHF.L.U32 R0, R0, 0x10, RZ ;  /* 0x0000001000007819 */ /* 0x000fe200000006ff */
[C---:B------:R-:W-:Y:S01]  /*3b70*/  IMAD.U32 R97, R49.reuse, 0x10000, RZ ;  /* 0x0001000031617824 */ /* 0x040fe200078e00ff */
[----:B-----5:R-:W-:Y:S01]  /*3b80*/  SHF.L.U32 R48, R52, 0x10, RZ ;  /* 0x0000001034307819 */ /* 0x020fe200000006ff */
[----:B------:R-:W-:Y:S01]  /*3b90*/  FFMA.FTZ R95, R88, R95, R99 ;  /* 0x0000005f585f7223 */ /* 0x000fe20000010063 */
[----:B------:R-:W-:-:S02]  /*3ba0*/  PRMT R49, R49, 0x7632, R49 ;  /* 0x0000763231317816 */ /* 0x000fc40000000031 */
[----:B------:R-:W-:Y:S01]  /*3bb0*/  PRMT R52, R52, 0x7632, R52 ;  /* 0x0000763234347816 */ /* 0x000fe20000000034 */
[----:B------:R-:W-:Y:S01]  /*3bc0*/  FFMA.FTZ R98, R87, R40, R98 ;  /* 0x0000002857627223 */ /* 0x000fe20000010062 */
[----:B------:R-:W-:Y:S01]  /*3bd0*/  FFMA.FTZ R42, R0, R41, R45 ;  /* 0x00000029002a7223 */ /* 0x000fe2000001002d */
[----:B------:R-:W-:Y:S01]  /*3be0*/  SHF.L.U32 R40, R47, 0x10, RZ ;  /* 0x000000102f287819 */ /* 0x000fe200000006ff */
[----:B------:R-:W-:Y:S01]  /*3bf0*/  FFMA.FTZ R46, R86, R97, R95 ;  /* 0x00000061562e7223 */ /* 0x000fe2000001005f */
[----:B------:R-:W-:Y:S01]  /*3c00*/  SHF.L.U32 R44, R49, 0x10, RZ ;  /* 0x00000010312c7819 */ /* 0x000fe200000006ff */
[----:B------:R-:W-:Y:S01]  /*3c10*/  FFMA.FTZ R91, R83, R48, R91 ;  /* 0x00000030535b7223 */ /* 0x000fe2000001005b */
[----:B------:R-:W-:Y:S02]  /*3c20*/  SHF.L.U32 R45, R52, 0x10, RZ ;  /* 0x00000010342d7819 */ /* 0x000fe400000006ff */
[C---:B------:R-:W-:Y:S02]  /*3c30*/  SHF.L.U32 R87, R43.reuse, 0x10, RZ ;  /* 0x000000102b577819 */ /* 0x040fe400000006ff */
[----:B------:R-:W-:-:S02]  /*3c40*/  PRMT R90, R43, 0x7632, R90 ;  /* 0x000076322b5a7816 */ /* 0x000fc4000000005a */
[----:B------:R-:W-:Y:S01]  /*3c50*/  PRMT R47, R47, 0x7632, R47 ;  /* 0x000076322f2f7816 */ /* 0x000fe2000000002f */
[----:B------:R-:W-:Y:S01]  /*3c60*/  IMAD.U32 R49, R53, 0x10000, RZ ;  /* 0x0001000035317824 */ /* 0x000fe200078e00ff */
[C---:B------:R-:W-:Y:S02]  /*3c70*/  PRMT R52, R51.reuse, 0x7632, R52 ;  /* 0x0000763233347816 */ /* 0x040fe40000000034 */
[----:B------:R-:W-:Y:S01]  /*3c80*/  SHF.L.U32 R48, R51, 0x10, RZ ;  /* 0x0000001033307819 */ /* 0x000fe200000006ff */
[----:B------:R-:W-:Y:S01]  /*3c90*/  FFMA.FTZ R46, R89, R44, R46 ;  /* 0x0000002c592e7223 */ /* 0x000fe2000001002e */
[----:B------:R-:W-:Y:S01]  /*3ca0*/  SHF.L.U32 R51, R56, 0x10, RZ ;  /* 0x0000001038337819 */ /* 0x000fe200000006ff */
[----:B------:R-:W-:Y:S01]  /*3cb0*/  FFMA.FTZ R91, R88, R45, R91 ;  /* 0x0000002d585b7223 */ /* 0x000fe2000001005b */
[----:B------:R-:W-:Y:S01]  /*3cc0*/  SHF.L.U32 R90, R90, 0x10, RZ ;  /* 0x000000105a5a7819 */ /* 0x000fe200000006ff */
[----:B------:R-:W-:Y:S01]  /*3cd0*/  FFMA.FTZ R95, R87, R40, R42 ;  /* 0x00000028575f7223 */ /* 0x000fe2000001002a */
[----:B------:R-:W-:Y:S01]  /*3ce0*/  PRMT R53, R53, 0x7632, R53 ;  /* 0x0000763235357816 */ /* 0x000fe20000000035 */
[----:B------:R-:W-:Y:S01]  /*3cf0*/  IMAD.U32 R47, R47, 0x10000, RZ ;  /* 0x000100002f2f7824 */ /* 0x000fe200078e00ff */
[----:B------:R-:W-:-:S02]  /*3d00*/  PRMT R56, R56, 0x7632, R56 ;  /* 0x0000763238387816 */ /* 0x000fc40000000038 */
[----:B------:R-:W-:Y:S01]  /*3d10*/  SHF.L.U32 R44, R50, 0x10, RZ ;  /* 0x00000010322c7819 */ /* 0x000fe200000006ff */
        /* <DEDUP_REMOVED lines=8> */
[----:B------:R-:W5:Y:S01]  /*3da0*/  LDG.E.128 R40, desc[UR6][R2.64+0x17800] ;  /* 0x0178000602287981 */ /* 0x000f62000c1e1d00 */
[C---:B------:R-:W-:Y:S01]  /*3db0*/  PRMT R56, R57.reuse, 0x7632, R56 ;  /* 0x0000763239387816 */ /* 0x040fe20000000038 */
        /* <DEDUP_REMOVED lines=11> */
[----:B------:R-:W-:Y:S02]  /*3e70*/  SHF.L.U32 R52, R58, 0x10, RZ ;  /* 0x000000103a347819 */ /* 0x000fe400000006ff */
[C---:B---3--:R-:W-:Y:S02]  /*3e80*/  PRMT R58, R60.reuse, 0x7632, R58 ;  /* 0x000076323c3a7816 */ /* 0x048fe4000000003a */
[----:B------:R-:W-:Y:S01]  /*3e90*/  SHF.L.U32 R60, R60, 0x10, RZ ;  /* 0x000000103c3c7819 */ /* 0x000fe200000006ff */
[----:B------:R-:W-:Y:S01]  /*3ea0*/  FFMA.FTZ R51, R93, R54, R94 ;  /* 0x000000365d337223 */ /* 0x000fe2000001005e */
[----:B------:R-:W-:Y:S01]  /*3eb0*/  SHF.L.U32 R49, R49, 0x10, RZ ;  /* 0x0000001031317819 */ /* 0x000fe200000006ff */
[----:B------:R-:W-:Y:S01]  /*3ec0*/  FFMA.FTZ R56, R89, R56, R82 ;  /* 0x0000003859387223 */ /* 0x000fe20000010052 */
[----:B------:R-:W-:Y:S01]  /*3ed0*/  FFMA.FTZ R94, R90, R53, R57 ;  /* 0x000000355a5e7223 */ /* 0x000fe20000010039 */
[----:B------:R-:W-:Y:S01]  /*3ee0*/  SHF.L.U32 R53, R58, 0x10, RZ ;  /* 0x000000103a357819 */ /* 0x000fe200000006ff */
[----:B------:R-:W-:Y:S01]  /*3ef0*/  FFMA.FTZ R81, R83, R60, R81 ;  /* 0x0000003c53517223 */ /* 0x000fe20000010051 */
[----:B------:R-:W-:Y:S01]  /*3f00*/  FFMA.FTZ R49, R0, R49, R51 ;  /* 0x0000003100317223 */ /* 0x000fe20000010033 */
[----:B------:R-:W-:Y:S01]  /*3f10*/  SHF.L.U32 R54, R55, 0x10, RZ ;  /* 0x0000001037367819 */ /* 0x000fe200000006ff */
[--C-:B------:R-:W-:Y:S01]  /*3f20*/  FFMA.FTZ R97, R93, R52, R56.reuse ;  /* 0x000000345d617223 */ /* 0x100fe20000010038 */
[C---:B------:R-:W-:Y:S01]  /*3f30*/  PRMT R56, R61.reuse, 0x7632, R56 ;  /* 0x000076323d387816 */ /* 0x040fe20000000038 */
[----:B------:R-:W-:Y:S01]  /*3f40*/  IMAD.U32 R61, R61, 0x10000, RZ ;  /* 0x000100003d3d7824 */ /* 0x000fe200078e00ff */
[----:B------:R-:W-:Y:S01]  /*3f50*/  PRMT R55, R55, 0x7632, R55 ;  /* 0x0000763237377816 */ /* 0x000fe20000000037 */
[----:B------:R-:W-:Y:S01]  /*3f60*/  FFMA.FTZ R81, R88, R53, R81 ;  /* 0x0000003558517223 */ /* 0x000fe20000010051 */
[----:B------:R-:W-:Y:S01]  /*3f70*/  PRMT R58, R58, 0x7632, R58 ;  /* 0x000076323a3a7816 */ /* 0x000fe2000000003a */
[----:B------:R-:W-:Y:S01]  /*3f80*/  FFMA.FTZ R54, R87, R54, R49 ;  /* 0x0000003657367223 */ /* 0x000fe20000010031 */
[----:B------:R-:W-:Y:S01]  /*3f90*/  SHF.L.U32 R82, R56, 0x10, RZ ;  /* 0x0000001038527819 */ /* 0x000fe200000006ff */
[----:B------:R-:W3:Y:S01]  /*3fa0*/  LDG.E.128 R48, desc[UR6][R2.64+0x1e800] ;  /* 0x01e8000602307981 */ /* 0x000ee2000c1e1d00 */
[----:B------:R-:W-:Y:S01]  /*3fb0*/  SHF.L.U32 R55, R55, 0x10, RZ ;  /* 0x0000001037377819 */ /* 0x000fe200000006ff */
[----:B------:R-:W-:Y:S01]  /*3fc0*/  FFMA.FTZ R96, R86, R61, R81 ;  /* 0x0000003d56607223 */ /* 0x000fe20000010051 */
[----:B------:R-:W-:-:S02]  /*3fd0*/  SHF.L.U32 R57, R58, 0x10, RZ ;  /* 0x000000103a397819 */ /* 0x000fc400000006ff */
[C---:B----4-:R-:W-:Y:S01]  /*3fe0*/  PRMT R61, R64.reuse, 0x7632, R61 ;  /* 0x00007632403d7816 */ /* 0x050fe2000000003d */
[----:B------:R-:W-:Y:S02]  /*3ff0*/  IMAD.U32 R64, R64, 0x10000, RZ ;  /* 0x0001000040407824 */ /* 0x000fe400078e00ff */
[----:B------:R-:W-:Y:S01]  /*4000*/  FFMA.FTZ R96, R89, R82, R96 ;  /* 0x0000005259607223 */ /* 0x000fe20000010060 */
[----:B------:R-:W-:Y:S01]  /*4010*/  FFMA.FTZ R91, R90, R55, R54 ;  /* 0x000000375a5b7223 */ /* 0x000fe20000010036 */
[----:B------:R-:W-:Y:S01]  /*4020*/  FFMA.FTZ R60, R0, R57, R97 ;  /* 0x00000039003c7223 */ /* 0x000fe20000010061 */
[C---:B------:R-:W-:Y:S01]  /*4030*/  SHF.L.U32 R82, R62.reuse, 0x10, RZ ;  /* 0x000000103e527819 */ /* 0x040fe200000006ff */
[----:B------:R-:W4:Y:S01]  /*4040*/  LDG.E.128 R52, desc[UR6][R2.64+0x22000] ;  /* 0x0220000602347981 */ /* 0x000f22000c1e1d00 */
[----:B------:R-:W-:Y:S01]  /*4050*/  SHF.L.U32 R61, R61, 0x10, RZ ;  /* 0x000000103d3d7819 */ /* 0x000fe200000006ff */
[----:B------:R-:W-:Y:S01]  /*4060*/  FFMA.FTZ R97, R83, R64, R92 ;  /* 0x0000004053617223 */ /* 0x000fe2000001005c */
[----:B------:R-:W-:-:S02]  /*4070*/  PRMT R62, R62, 0x7632, R62 ;  /* 0x000076323e3e7816 */ /* 0x000fc4000000003e */
[C---:B------:R-:W-:Y:S02]  /*4080*/  PRMT R56, R59.reuse, 0x7632, R56 ;  /* 0x000076323b387816 */ /* 0x040fe40000000038 */
[----:B------:R-:W-:Y:S01]  /*4090*/  SHF.L.U32 R58, R59, 0x10, RZ ;  /* 0x000000103b3a7819 */ /* 0x000fe200000006ff */
[--C-:B------:R-:W-:Y:S01]  /*40a0*/  FFMA.FTZ R59, R93, R82, R96.reuse ;  /* 0x000000525d3b7223 */ /* 0x100fe20000010060 */
[----:B------:R-:W-:Y:S01]  /*40b0*/  SHF.L.U32 R57, R62, 0x10, RZ ;  /* 0x000000103e397819 */ /* 0x000fe200000006ff */
[----:B------:R-:W-:Y:S01]  /*40c0*/  FFMA.FTZ R99, R88, R61, R97 ;  /* 0x0000003d58637223 */ /* 0x000fe20000010061 */
[----:B------:R-:W-:Y:S01]  /*40d0*/  PRMT R96, R65, 0x7632, R96 ;  /* 0x0000763241607816 */ /* 0x000fe20000000060 */
[----:B------:R-:W-:Y:S01]  /*40e0*/  FFMA.FTZ R81, R87, R58, R60 ;  /* 0x0000003a57517223 */ /* 0x000fe2000001003c */
        /* <DEDUP_REMOVED lines=13> */
[----:B------:R0:W4:Y:S01]  /*41c0*/  LDG.E.128 R60, desc[UR6][R36.64+0x3000] ;  /* 0x00300006243c7981 */ /* 0x000122000c1e1d00 */
[----:B------:R-:W-:-:S02]  /*41d0*/  SHF.L.U32 R82, R68, 0x10, RZ ;  /* 0x0000001044527819 */ /* 0x000fc400000006ff */
[----:B------:R-:W-:Y:S01]  /*41e0*/  PRMT R68, R68, 0x7632, R68 ;  /* 0x0000763244447816 */ /* 0x000fe20000000044 */
[----:B------:R-:W-:Y:S01]  /*41f0*/  FFMA.FTZ R92, R90, R65, R81 ;  /* 0x000000415a5c7223 */ /* 0x000fe20000010051 */
[----:B------:R-:W-:Y:S01]  /*4200*/  FFMA.FTZ R65, R93, R64, R100 ;  /* 0x000000405d417223 */ /* 0x000fe20000010064 */
[----:B------:R-:W-:Y:S01]  /*4210*/  FFMA.FTZ R99, R83, R82, R80 ;  /* 0x0000005253637223 */ /* 0x000fe20000010050 */
[----:B------:R-:W-:Y:S01]  /*4220*/  SHF.L.U32 R81, R68, 0x10, RZ ;  /* 0x0000001044517819 */ /* 0x000fe200000006ff */
[----:B------:R-:W4:Y:S01]  /*4230*/  LDG.E.128 R56, desc[UR6][R2.64+0x3000] ;  /* 0x0030000602387981 */ /* 0x000f22000c1e1d00 */
[----:B0-----:R-:W-:Y:S01]  /*4240*/  IMAD.U32 R37, R66, 0x10000, RZ ;  /* 0x0001000042257824 */ /* 0x001fe200078e00ff */
[----:B------:R-:W-:Y:S02]  /*4250*/  SHF.L.U32 R68, R67, 0x10, RZ ;  /* 0x0000001043447819 */ /* 0x000fe400000006ff */
[----:B------:R-:W-:Y:S01]  /*4260*/  FFMA.FTZ R81, R88, R81, R99 ;  /* 0x0000005158517223 */ /* 0x000fe20000010063 */
[C---:B------:R-:W-:Y:S01]  /*4270*/  SHF.L.U32 R97, R69.reuse, 0x10, RZ ;  /* 0x0000001045617819 */ /* 0x040fe200000006ff */
[----:B------:R-:W-:Y:S01]  /*4280*/  FFMA.FTZ R80, R0, R37, R65 ;  /* 0x0000002500507223 */ /* 0x000fe20000010041 */
[----:B------:R-:W-:-:S02]  /*4290*/  PRMT R37, R69, 0x7632, R37 ;  /* 0x0000763245257816 */ /* 0x000fc40000000025 */
[----:B------:R-:W-:Y:S01]  /*42a0*/  PRMT R36, R67, 0x7632, R36 ;  /* 0x0000763243247816 */ /* 0x000fe20000000024 */
[----:B------:R-:W-:Y:S01]  /*42b0*/  FFMA.FTZ R69, R87, R68, R80 ;  /* 0x0000004457457223 */ /* 0x000fe20000010050 */
[----:B------:R-:W-:Y:S01]  /*42c0*/  SHF.L.U32 R68, R37, 0x10, RZ ;  /* 0x0000001025447819 */ /* 0x000fe200000006ff */
[--C-:B------:R-:W-:Y:S01]  /*42d0*/  FFMA.FTZ R80, R86, R97, R81.reuse ;  /* 0x0000006156507223 */ /* 0x100fe20000010051 */
        /* <DEDUP_REMOVED lines=21> */
[----:B------:R-:W-:Y:S02]  /*4430*/  FFMA.FTZ R85, R83, R80, R85 ;  /* 0x0000005053557223 */ /* 0x000fe40000010055 */
[--C-:B------:R-:W-:Y:S01]  /*4440*/  FFMA.FTZ R80, R89, R68, R12.reuse ;  /* 0x0000004459507223 */ /* 0x100fe2000001000c */
[C---:B------:R-:W-:Y:S01]  /*4450*/  PRMT R12, R13.reuse, 0x7632, R12 ;  /* 0x000076320d0c7816 */ /* 0x040fe2000000000c */
        /* <DEDUP_REMOVED lines=9> */
[----:B------:R-:W4:Y:S01]  /*44f0*/  LDG.E.128 R68, desc[UR6][R2.64+0xa000] ;  /* 0x00a0000602447981 */ /* 0x000f22000c1e1d00 */
        /* <DEDUP_REMOVED lines=9> */
[----:B------:R-:W-:-:S02]  /*4590*/  FFMA.FTZ R16, R0, R73, R81 ;  /* 0x0000004900107223 */ /* 0x000fc40000010051 */
[----:B------:R-:W-:Y:S02]  /*45a0*/  FFMA.FTZ R73, R93, R12, R82 ;  /* 0x0000000c5d497223 */ /* 0x000fe40000010052 */
[----:B------:R-:W-:Y:S02]  /*45b0*/  FFMA.FTZ R85, R88, R85, R83 ;  /* 0x0000005558557223 */ /* 0x000fe40000010053 */
[----:B------:R-:W4:Y:S01]  /*45c0*/  LDG.E.128 R80, desc[UR6][R2.64+0xd800] ;  /* 0x00d8000602507981 */ /* 0x000f22000c1e1d00 */
        /* <DEDUP_REMOVED lines=9> */
[--C-:B------:R-:W-:Y:S01]  /*4660*/  FFMA.FTZ R17, R87, R12, R16.reuse ;  /* 0x0000000c57117223 */ /* 0x100fe20000010010 */
[----:B------:R-:W-:Y:S02]  /*4670*/  PRMT R16, R20, 0x7632, R16 ;  /* 0x0000763214107816 */ /* 0x000fe40000000010 */
[----:B------:R-:W-:Y:S02]  /*4680*/  PRMT R13, R76, 0x7632, R13 ;  /* 0x000076324c0d7816 */ /* 0x000fe4000000000d */
[----:B------:R-:W-:Y:S01]  /*4690*/  SHF.L.U32 R12, R15, 0x10, RZ ;  /* 0x000000100f0c7819 */ /* 0x000fe200000006ff */
[----:B------:R-:W-:Y:S01]  /*46a0*/  FFMA.FTZ R72, R89, R72, R86 ;  /* 0x0000004859487223 */ /* 0x000fe20000010056 */
[----:B------:R-:W-:-:S02]  /*46b0*/  SHF.L.U32 R74, R20, 0x10, RZ ;  /* 0x00000010144a7819 */ /* 0x000fc400000006ff */
[----:B------:R-:W-:Y:S01]  /*46c0*/  SHF.L.U32 R85, R76, 0x10, RZ ;  /* 0x000000104c557819 */ /* 0x000fe200000006ff */
[----:B------:R-:W-:Y:S01]  /*46d0*/  FFMA.FTZ R86, R87, R12, R14 ;  /* 0x0000000c57567223 */ /* 0x000fe2000001000e */
[----:B------:R-:W-:Y:S02]  /*46e0*/  SHF.L.U32 R73, R16, 0x10, RZ ;  /* 0x0000001010497819 */ /* 0x000fe400000006ff */
[----:B------:R-:W-:Y:S02]  /*46f0*/  SHF.L.U32 R76, R13, 0x10, RZ ;  /* 0x000000100d4c7819 */ /* 0x000fe400000006ff */
[----:B------:R-:W-:Y:S02]  /*4700*/  PRMT R16, R15, 0x7632, R16 ;  /* 0x000076320f107816 */ /* 0x000fe40000000010 */
[----:B------:R-:W4:Y:S01]  /*4710*/  LDG.E.128 R12, desc[UR6][R2.64+0x11000] ;  /* 0x01100006020c7981 */ /* 0x000f22000c1e1d00 */
[----:B------:R-:W-:Y:S02]  /*4720*/  IMAD.U32 R20, R18, 0x10000, RZ ;  /* 0x0001000012147824 */ /* 0x000fe400078e00ff */
[----:B------:R-:W-:Y:S01]  /*4730*/  FFMA.FTZ R95, R85, R74, R95 ;  /* 0x0000004a555f7223 */ /* 0x000fe2000001005f */
[----:B------:R-:W-:-:S02]  /*4740*/  PRMT R75, R75, 0x7632, R75 ;  /* 0x000076324b4b7816 */ /* 0x000fc4000000004b */
[----:B------:R-:W-:Y:S01]  /*4750*/  PRMT R18, R18, 0x7632, R18 ;  /* 0x0000763212127816 */ /* 0x000fe20000000012 */
[----:B------:R-:W-:Y:S01]  /*4760*/  FFMA.FTZ R93, R93, R20, R72 ;  /* 0x000000145d5d7223 */ /* 0x000fe20000010048 */
[----:B------:R-:W-:Y:S01]  /*4770*/  FFMA.FTZ R74, R76, R73, R95 ;  /* 0x000000494c4a7223 */ /* 0x000fe2000001005f */
[----:B------:R-:W-:Y:S02]  /*4780*/  SHF.L.U32 R72, R21, 0x10, RZ ;  /* 0x0000001015487819 */ /* 0x000fe400000006ff */
[----:B------:R-:W-:Y:S02]  /*4790*/  SHF.L.U32 R75, R75, 0x10, RZ ;  /* 0x000000104b4b7819 */ /* 0x000fe400000006ff */
[C---:B------:R-:W-:Y:S01]  /*47a0*/  PRMT R84, R77.reuse, 0x7632, R84 ;  /* 0x000076324d547816 */ /* 0x040fe20000000054 */
        /* <DEDUP_REMOVED lines=9> */
[----:B------:R-:W4:Y:S01]  /*4840*/  LDG.E.128 R72, desc[UR6][R2.64+0x14800] ;  /* 0x0148000602487981 */ /* 0x000f22000c1e1d00 */
[C---:B------:R-:W-:Y:S01]  /*4850*/  PRMT R20, R24.reuse, 0x7632, R20 ;  /* 0x0000763218147816 */ /* 0x040fe20000000014 */
[----:B------:R-:W-:-:S02]  /*4860*/  IMAD.U32 R24, R24, 0x10000, RZ ;  /* 0x0001000018187824 */ /* 0x000fc400078e00ff */
[----:B------:R-:W-:Y:S01]  /*4870*/  FFMA.FTZ R86, R90, R21, R86 ;  /* 0x000000155a567223 */ /* 0x000fe20000010056 */
[----:B------:R-:W-:Y:S01]  /*4880*/  SHF.L.U32 R16, R19, 0x10, RZ ;  /* 0x0000001013107819 */ /* 0x000fe200000006ff */
[----:B------:R-:W-:Y:S01]  /*4890*/  FFMA.FTZ R95, R84, R89, R95 ;  /* 0x00000059545f7223 */ /* 0x000fe2000001005f */
[----:B------:R-:W-:Y:S02]  /*48a0*/  SHF.L.U32 R17, R22, 0x10, RZ ;  /* 0x0000001016117819 */ /* 0x000fe400000006ff */
[----:B------:R-:W-:Y:S01]  /*48b0*/  SHF.L.U32 R0, R78, 0x10, RZ ;  /* 0x000000104e007819 */ /* 0x000fe200000006ff */
[----:B------:R-:W-:Y:S01]  /*48c0*/  FFMA.FTZ R93, R85, R24, R94 ;  /* 0x00000018555d7223 */ /* 0x000fe2000001005e */
[----:B------:R-:W-:Y:S02]  /*48d0*/  SHF.L.U32 R21, R20, 0x10, RZ ;  /* 0x0000001014157819 */ /* 0x000fe400000006ff */
[----:B------:R-:W-:Y:S02]  /*48e0*/  PRMT R22, R22, 0x7632, R22 ;  /* 0x0000763216167816 */ /* 0x000fe40000000016 */
[----:B------:R-:W-:Y:S01]  /*48f0*/  PRMT R78, R78, 0x7632, R78 ;  /* 0x000076324e4e7816 */ /* 0x000fe2000000004e */
[----:B------:R-:W-:Y:S01]  /*4900*/  FFMA.FTZ R89, R87, R16, R18 ;  /* 0x0000001057597223 */ /* 0x000fe20000010012 */
[----:B------:R-:W-:Y:S01]  /*4910*/  FFMA.FTZ R95, R0, R17, R95 ;  /* 0x00000011005f7223 */ /* 0x000fe2000001005f */
[----:B------:R-:W-:Y:S01]  /*4920*/  FFMA.FTZ R24, R76, R21, R93 ;  /* 0x000000154c187223 */ /* 0x000fe2000001005d */
[C---:B------:R-:W-:Y:S01]  /*4930*/  PRMT R16, R25.reuse, 0x7632, R16 ;  /* 0x0000763219107816 */ /* 0x040fe20000000010 */
[----:B------:R-:W-:Y:S01]  /*4940*/  IMAD.U32 R18, R25, 0x10000, RZ ;  /* 0x0001000019127824 */ /* 0x000fe200078e00ff */
[----:B------:R-:W-:-:S02]  /*4950*/  SHF.L.U32 R17, R22, 0x10, RZ ;  /* 0x0000001016117819 */ /* 0x000fc400000006ff */
[----:B------:R-:W-:Y:S01]  /*4960*/  SHF.L.U32 R78, R78, 0x10, RZ ;  /* 0x000000104e4e7819 */ /* 0x000fe200000006ff */
[----:B------:R-:W-:Y:S01]  /*4970*/  FFMA.FTZ R25, R77, R18, R24 ;  /* 0x000000124d197223 */ /* 0x000fe20000010018 */
[----:B------:R-:W-:Y:S02]  /*4980*/  PRMT R20, R19, 0x7632, R20 ;  /* 0x0000763213147816 */ /* 0x000fe40000000014 */
[C---:B------:R-:W-:Y:S01]  /*4990*/  PRMT R87, R79.reuse, 0x7632, R87 ;  /* 0x000076324f577816 */ /* 0x040fe20000000057 */
[----:B------:R-:W-:Y:S01]  /*49a0*/  FFMA.FTZ R24, R78, R17, R95 ;  /* 0x000000114e187223 */ /* 0x000fe2000001005f */
[----:B------:R-:W-:Y:S01]  /*49b0*/  SHF.L.U32 R79, R79, 0x10, RZ ;  /* 0x000000104f4f7819 */ /* 0x000fe200000006ff */
[----:B------:R-:W-:Y:S01]  /*49c0*/  IMAD.U32 R22, R23, 0x10000, RZ ;  /* 0x0001000017167824 */ /* 0x000fe200078e00ff */
[----:B------:R-:W-:Y:S02]  /*49d0*/  SHF.L.U32 R19, R16, 0x10, RZ ;  /* 0x0000001010137819 */ /* 0x000fe400000006ff */
[----:B------:R-:W-:-:S02]  /*49e0*/  SHF.L.U32 R21, R26, 0x10, RZ ;  /* 0x000000101a157819 */ /* 0x000fc400000006ff */
[----:B------:R-:W-:Y:S01]  /*49f0*/  PRMT R23, R23, 0x7632, R23 ;  /* 0x0000763217177816 */ /* 0x000fe20000000017 */
[----:B------:R-:W-:Y:S01]  /*4a00*/  FFMA.FTZ R25, R84, R19, R25 ;  /* 0x0000001354197223 */ /* 0x000fe20000010019 */
[----:B------:R-:W-:Y:S01]  /*4a10*/  PRMT R26, R26, 0x7632, R26 ;  /* 0x000076321a1a7816 */ /* 0x000fe2000000001a */
[--C-:B------:R-:W-:Y:S01]  /*4a20*/  FFMA.FTZ R22, R79, R22, R24.reuse ;  /* 0x000000164f167223 */ /* 0x100fe20000010018 */
[----:B------:R-:W4:Y:S01]  /*4a30*/  LDG.E.128 R16, desc[UR6][R2.64+0x18000] ;  /* 0x0180000602107981 */ /* 0x000f22000c1e1d00 */
[C---:B------:R-:W-:Y:S02]  /*4a40*/  PRMT R24, R4.reuse, 0x7632, R24 ;  /* 0x0000763204187816 */ /* 0x040fe40000000018 */
[----:B------:R-:W-:Y:S02]  /*4a50*/  SHF.L.U32 R94, R4, 0x10, RZ ;  /* 0x00000010045e7819 */ /* 0x000fe400000006ff */
[----:B------:R-:W-:Y:S01]  /*4a60*/  SHF.L.U32 R4, R23, 0x10, RZ ;  /* 0x0000001017047819 */ /* 0x000fe200000006ff */
[----:B------:R-:W-:Y:S01]  /*4a70*/  FFMA.FTZ R25, R0, R21, R25 ;  /* 0x0000001500197223 */ /* 0x000fe20000010019 */
[----:B------:R-:W-:-:S02]  /*4a80*/  SHF.L.U32 R23, R26, 0x10, RZ ;  /* 0x000000101a177819 */ /* 0x000fc400000006ff */
[----:B------:R-:W-:Y:S02]  /*4a90*/  SHF.L.U32 R93, R24, 0x10, RZ ;  /* 0x00000010185d7819 */ /* 0x000fe400000006ff */
        /* <DEDUP_REMOVED lines=9> */
[----:B------:R-:W-:Y:S01]  /*4b30*/  FFMA.FTZ R89, R87, R4, R22 ;  /* 0x0000000457597223 */ /* 0x000fe20000010016 */
[----:B------:R-:W-:Y:S01]  /*4b40*/  FFMA.FTZ R100, R76, R93, R91 ;  /* 0x0000005d4c647223 */ /* 0x000fe2000001005b */
[C---:B------:R-:W-:Y:S01]  /*4b50*/  PRMT R24, R8.reuse, 0x7632, R24 ;  /* 0x0000763208187816 */ /* 0x040fe20000000018 */
[----:B------:R-:W4:Y:S01]  /*4b60*/  LDG.E.128 R20, desc[UR6][R2.64+0x1b800] ;  /* 0x01b8000602147981 */ /* 0x000f22000c1e1d00 */
[----:B------:R-:W-:Y:S01]  /*4b70*/  SHF.L.U32 R26, R8, 0x10, RZ ;  /* 0x00000010081a7819 */ /* 0x000fe200000006ff */
[----:B------:R-:W-:Y:S01]  /*4b80*/  IMAD.U32 R5, R5, 0x10000, RZ ;  /* 0x0001000005057824 */ /* 0x000fe200078e00ff */
[----:B------:R-:W-:Y:S01]  /*4b90*/  PRMT R4, R27, 0x7632, R4 ;  /* 0x000076321b047816 */ /* 0x000fe20000000004 */
[----:B------:R-:W-:Y:S01]  /*4ba0*/  FFMA.FTZ R27, R77, R98, R100 ;  /* 0x000000624d1b7223 */ /* 0x000fe20000010064 */
[----:B------:R-:W-:Y:S01]  /*4bb0*/  SHF.L.U32 R91, R24, 0x10, RZ ;  /* 0x00000010185b7819 */ /* 0x000fe200000006ff */
[----:B------:R-:W-:Y:S01]  /*4bc0*/  FFMA.FTZ R93, R85, R26, R96 ;  /* 0x0000001a555d7223 */ /* 0x000fe20000010060 */
[C---:B------:R-:W-:Y:S01]  /*4bd0*/  PRMT R8, R6.reuse, 0x7632, R8 ;  /* 0x0000763206087816 */ /* 0x040fe20000000008 */
[C---:B------:R-:W-:Y:S01]  /*4be0*/  IMAD.U32 R24, R9.reuse, 0x10000, RZ ;  /* 0x0001000009187824 */ /* 0x040fe200078e00ff */
        /* <DEDUP_REMOVED lines=13> */
[----:B------:R-:W4:Y:S01]  /*4cc0*/  LDG.E.128 R24, desc[UR6][R2.64+0x1f000] ;  /* 0x01f0000602187981 */ /* 0x000f22000c1e1d00 */
[----:B------:R-:W-:-:S02]  /*4cd0*/  SHF.L.U32 R4, R4, 0x10, RZ ;  /* 0x0000001004047819 */ /* 0x000fc400000006ff */
[----:B------:R-:W-:Y:S01]  /*4ce0*/  PRMT R10, R10, 0x7632, R10 ;  /* 0x000076320a0a7816 */ /* 0x000fe2000000000a */
[----:B------:R-:W-:Y:S01]  /*4cf0*/  FFMA.FTZ R5, R79, R6, R8 ;  /* 0x000000064f057223 */ /* 0x000fe20000010008 */
[----:B------:R-:W-:Y:S02]  /*4d00*/  IMAD.U32 R8, R7, 0x10000, RZ ;  /* 0x0001000007087824 */ /* 0x000fe400078e00ff */
[----:B------:R-:W-:Y:S01]  /*4d10*/  FFMA.FTZ R91, R0, R91, R9 ;  /* 0x0000005b005b7223 */ /* 0x000fe20000010009 */
[----:B------:R-:W-:Y:S01]  /*4d20*/  SHF.L.U32 R7, R10, 0x10, RZ ;  /* 0x000000100a077819 */ /* 0x000fe200000006ff */
[C---:B------:R-:W-:Y:S01]  /*4d30*/  FFMA.FTZ R9, R87.reuse, R4, R94 ;  /* 0x0000000457097223 */ /* 0x040fe2000001005e */
[C---:B------:R-:W-:Y:S02]  /*4d40*/  SHF.L.U32 R6, R28.reuse, 0x10, RZ ;  /* 0x000000101c067819 */ /* 0x040fe400000006ff */
[----:B------:R-:W-:Y:S01]  /*4d50*/  PRMT R4, R28, 0x7632, R4 ;  /* 0x000076321c047816 */ /* 0x000fe20000000004 */
[----:B------:R-:W-:Y:S01]  /*4d60*/  FFMA.FTZ R28, R78, R7, R91 ;  /* 0x000000074e1c7223 */ /* 0x000fe2000001005b */
[----:B------:R-:W-:Y:S01]  /*4d70*/  FFMA.FTZ R8, R87, R8, R5 ;  /* 0x0000000857087223 */ /* 0x000fe20000010005 */
[----:B------:R-:W-:Y:S01]  /*4d80*/  FFMA.FTZ R93, R85, R6, R92 ;  /* 0x00000006555d7223 */ /* 0x000fe2000001005c */
[----:B------:R-:W-:-:S02]  /*4d90*/  SHF.L.U32 R91, R4, 0x10, RZ ;  /* 0x00000010045b7819 */ /* 0x000fc400000006ff */
[----:B------:R0:W4:Y:S01]  /*4da0*/  LDG.E.128 R4, desc[UR6][R2.64+0x22800] ;  /* 0x0228000602047981 */ /* 0x000122000c1e1d00 */
[----:B------:R-:W-:Y:S01]  /*4db0*/  SHF.L.U32 R10, R11, 0x10, RZ ;  /* 0x000000100b0a7819 */ /* 0x000fe200000006ff */
[----:B--2---:R-:W-:Y:S02]  /*4dc0*/  IMAD.U32 R94, R32, 0x10000, RZ ;  /* 0x00010000205e7824 */ /* 0x004fe400078e00ff */
[----:B------:R-:W-:Y:S02]  /*4dd0*/  FFMA.FTZ R92, R76, R91, R93 ;  /* 0x0000005b4c5c7223 */ /* 0x000fe4000001005d */
[----:B------:R-:W-:Y:S01]  /*4de0*/  FFMA.FTZ R28, R79, R10, R28 ;  /* 0x0000000a4f1c7223 */ /* 0x000fe2000001001c */
[----:B------:R-:W-:Y:S02]  /*4df0*/  PRMT R10, R32, 0x7632, R10 ;  /* 0x00007632200a7816 */ /* 0x000fe4000000000a */
[----:B------:R-:W-:Y:S01]  /*4e00*/  SHF.L.U32 R32, R29, 0x10, RZ ;  /* 0x000000101d207819 */ /* 0x000fe200000006ff */
[----:B------:R-:W-:Y:S01]  /*4e10*/  FFMA.FTZ R93, R85, R94, R36 ;  /* 0x0000005e555d7223 */ /* 0x000fe20000010024 */
[----:B------:R-:W-:-:S02]  /*4e20*/  PRMT R29, R29, 0x7632, R29 ;  /* 0x000076321d1d7816 */ /* 0x000fc4000000001d */
[----:B------:R-:W-:Y:S01]  /*4e30*/  SHF.L.U32 R91, R10, 0x10, RZ ;  /* 0x000000100a5b7819 */ /* 0x000fe200000006ff */
[----:B0-----:R-:W-:Y:S01]  /*4e40*/  FFMA.FTZ R3, R77, R32, R92 ;  /* 0x000000204d037223 */ /* 0x001fe2000001005c */
[----:B------:R-:W-:Y:S01]  /*4e50*/  PRMT R11, R11, 0x7632, R11 ;  /* 0x000076320b0b7816 */ /* 0x000fe2000000000b */
        /* <DEDUP_REMOVED lines=12> */
[----:B------:R-:W-:-:S02]  /*4f20*/  PRMT R10, R31, 0x7632, R10 ;  /* 0x000076321f0a7816 */ /* 0x000fc4000000000a */
[----:B------:R-:W-:Y:S01]  /*4f30*/  SHF.L.U32 R28, R31, 0x10, RZ ;  /* 0x000000101f1c7819 */ /* 0x000fe200000006ff */
[----:B------:R-:W-:Y:S01]  /*4f40*/  FFMA.FTZ R29, R0, R3, R29 ;  /* 0x00000003001d7223 */ /* 0x000fe2000001001d */
[C---:B------:R-:W-:Y:S02]  /*4f50*/  PRMT R11, R34.reuse, 0x7632, R11 ;  /* 0x00007632220b7816 */ /* 0x040fe4000000000b */
[----:B------:R-:W-:Y:S01]  /*4f60*/  SHF.L.U32 R31, R34, 0x10, RZ ;  /* 0x00000010221f7819 */ /* 0x000fe200000006ff */
[----:B------:R-:W-:Y:S01]  /*4f70*/  IMAD.U32 R3, R30, 0x10000, RZ ;  /* 0x000100001e037824 */ /* 0x000fe200078e00ff */
[C---:B-----5:R-:W-:Y:S02]  /*4f80*/  PRMT R34, R40.reuse, 0x7632, R34 ;  /* 0x0000763228227816 */ /* 0x060fe40000000022 */
        /* <DEDUP_REMOVED lines=13> */
[----:B------:R-:W-:-:S02]  /*5060*/  IMAD.U32 R29, R29, 0x10000, RZ ;  /* 0x000100001d1d7824 */ /* 0x000fc400078e00ff */
[----:B------:R-:W-:Y:S01]  /*5070*/  FFMA.FTZ R31, R85, R44, R88 ;  /* 0x0000002c551f7223 */ /* 0x000fe20000010058 */
[----:B------:R-:W-:Y:S01]  /*5080*/  FFMA.FTZ R3, R79, R32, R11 ;  /* 0x000000204f037223 */ /* 0x000fe2000001000b */
[----:B------:R-:W-:Y:S01]  /*5090*/  SHF.L.U32 R41, R41, 0x10, RZ ;  /* 0x0000001029297819 */ /* 0x000fe200000006ff */
[----:B------:R-:W-:Y:S01]  /*50a0*/  FFMA.FTZ R11, R77, R34, R36 ;  /* 0x000000224d0b7223 */ /* 0x000fe20000010024 */
[--C-:B------:R-:W-:Y:S01]  /*50b0*/  FFMA.FTZ R34, R76, R29, R31.reuse ;  /* 0x0000001d4c227223 */ /* 0x100fe2000001001f */
[C---:B------:R-:W-:Y:S02]  /*50c0*/  PRMT R31, R45.reuse, 0x7632, R31 ;  /* 0x000076322d1f7816 */ /* 0x040fe4000000001f */
[----:B------:R-:W-:Y:S01]  /*50d0*/  SHF.L.U32 R32, R45, 0x10, RZ ;  /* 0x000000102d207819 */ /* 0x000fe200000006ff */
[--C-:B------:R-:W-:Y:S01]  /*50e0*/  FFMA.FTZ R41, R84, R41, R11.reuse ;  /* 0x0000002954297223 */ /* 0x100fe2000001000b */
[C---:B------:R-:W-:Y:S02]  /*50f0*/  PRMT R11, R42.reuse, 0x7632, R11 ;  /* 0x000076322a0b7816 */ /* 0x040fe4000000000b */
[----:B------:R-:W-:Y:S01]  /*5100*/  SHF.L.U32 R29, R42, 0x10, RZ ;  /* 0x000000102a1d7819 */ /* 0x000fe200000006ff */
[----:B------:R-:W-:Y:S01]  /*5110*/  FFMA.FTZ R33, R77, R32, R34 ;  /* 0x000000204d217223 */ /* 0x000fe20000010022 */
[----:B------:R-:W-:-:S02]  /*5120*/  SHF.L.U32 R31, R31, 0x10, RZ ;  /* 0x000000101f1f7819 */ /* 0x000fc400000006ff */
[----:B------:R-:W-:Y:S01]  /*5130*/  PRMT R35, R35, 0x7632, R35 ;  /* 0x0000763223237816 */ /* 0x000fe20000000023 */
[----:B------:R-:W-:Y:S01]  /*5140*/  FFMA.FTZ R29, R0, R29, R41 ;  /* 0x0000001d001d7223 */ /* 0x000fe20000010029 */
[C---:B---3--:R-:W-:Y:S02]  /*5150*/  PRMT R32, R48.reuse, 0x7632, R32 ;  /* 0x0000763230207816 */ /* 0x048fe40000000020 */
[----:B------:R-:W-:Y:S01]  /*5160*/  SHF.L.U32 R11, R11, 0x10, RZ ;  /* 0x000000100b0b7819 */ /* 0x000fe200000006ff */
[----:B------:R-:W-:Y:S01]  /*5170*/  FFMA.FTZ R28, R79, R28, R30 ;  /* 0x0000001c4f1c7223 */ /* 0x000fe2000001001e */
[----:B------:R-:W-:Y:S02]  /*5180*/  IMAD.U32 R48, R48, 0x10000, RZ ;  /* 0x0001000030307824 */ /* 0x000fe400078e00ff */
[----:B------:R-:W-:Y:S01]  /*5190*/  FFMA.FTZ R33, R84, R31, R33 ;  /* 0x0000001f54217223 */ /* 0x000fe20000010021 */
[----:B------:R-:W-:Y:S02]  /*51a0*/  SHF.L.U32 R30, R35, 0x10, RZ ;  /* 0x00000010231e7819 */ /* 0x000fe400000006ff */
[----:B------:R-:W-:-:S02]  /*51b0*/  SHF.L.U32 R31, R46, 0x10, RZ ;  /* 0x000000102e1f7819 */ /* 0x000fc400000006ff */
[----:B------:R-:W-:Y:S01]  /*51c0*/  SHF.L.U32 R35, R32, 0x10, RZ ;  /* 0x0000001020237819 */ /* 0x000fe200000006ff */
[--C-:B------:R-:W-:Y:S01]  /*51d0*/  FFMA.FTZ R32, R78, R11, R29.reuse ;  /* 0x0000000b4e207223 */ /* 0x100fe2000001001d */
[----:B------:R-:W-:Y:S01]  /*51e0*/  PRMT R46, R46, 0x7632, R46 ;  /* 0x000076322e2e7816 */ /* 0x000fe2000000002e */
[----:B------:R-:W-:Y:S01]  /*51f0*/  FFMA.FTZ R37, R85, R48, R86 ;  /* 0x0000003055257223 */ /* 0x000fe20000010056 */
[C---:B----4-:R-:W-:Y:S02]  /*5200*/  PRMT R29, R52.reuse, 0x7632, R29 ;  /* 0x00007632341d7816 */ /* 0x050fe4000000001d */
[----:B------:R-:W-:Y:S01]  /*5210*/  SHF.L.U32 R52, R52, 0x10, RZ ;  /* 0x0000001034347819 */ /* 0x000fe200000006ff */
[----:B------:R-:W-:Y:S01]  /*5220*/  FFMA.FTZ R31, R0, R31, R33 ;  /* 0x0000001f001f7223 */ /* 0x000fe20000010021 */
[----:B------:R-:W-:Y:S01]  /*5230*/  SHF.L.U32 R11, R46, 0x10, RZ ;  /* 0x000000102e0b7819 */ /* 0x000fe200000006ff */
[----:B------:R-:W-:Y:S01]  /*5240*/  FFMA.FTZ R40, R76, R35, R37 ;  /* 0x000000234c287223 */ /* 0x000fe20000010025 */
[----:B------:R-:W-:Y:S01]  /*5250*/  IMAD.U32 R36, R49, 0x10000, RZ ;  /* 0x0001000031247824 */ /* 0x000fe200078e00ff */
[----:B------:R-:W-:Y:S01]  /*5260*/  SHF.L.U32 R29, R29, 0x10, RZ ;  /* 0x000000101d1d7819 */ /* 0x000fe200000006ff */
[----:B------:R-:W-:Y:S01]  /*5270*/  FFMA.FTZ R85, R85, R52, R90 ;  /* 0x0000003455557223 */ /* 0x000fe2000001005a */
[----:B------:R-:W-:Y:S01]  /*5280*/  FFMA.FTZ R3, R87, R30, R3 ;  /* 0x0000001e57037223 */ /* 0x000fe20000010003 */
[----:B------:R-:W-:Y:S01]  /*5290*/  FFMA.FTZ R34, R78, R11, R31 ;  /* 0x0000000b4e227223 */ /* 0x000fe2000001001f */
[----:B------:R-:W-:Y:S01]  /*52a0*/  SHF.L.U32 R30, R43, 0x10, RZ ;  /* 0x000000102b1e7819 */ /* 0x000fe200000006ff */
[----:B------:R-:W-:Y:S01]  /*52b0*/  FFMA.FTZ R11, R77, R36, R40 ;  /* 0x000000244d0b7223 */ /* 0x000fe20000010028 */
[----:B------:R-:W-:Y:S01]  /*52c0*/  SHF.L.U32 R10, R10, 0x10, RZ ;  /* 0x000000100a0a7819 */ /* 0x000fe200000006ff */
[----:B------:R-:W-:Y:S01]  /*52d0*/  FFMA.FTZ R76, R76, R29, R85 ;  /* 0x0000001d4c4c7223 */ /* 0x000fe20000010055 */
        /* <DEDUP_REMOVED lines=20> */
[----:B------:R-:W-:Y:S01]  /*5420*/  PRMT R54, R54, 0x7632, R54 ;  /* 0x0000763236367816 */ /* 0x000fe20000000036 */
[----:B------:R-:W-:Y:S01]  /*5430*/  FFMA.FTZ R49, R0, R31, R49 ;  /* 0x0000001f00317223 */ /* 0x000fe20000010031 */
[----:B------:R-:W-:Y:S01]  /*5440*/  SHF.L.U32 R34, R56, 0x10, RZ ;  /* 0x0000001038227819 */ /* 0x000fe200000006ff */
[----:B------:R-:W-:Y:S01]  /*5450*/  FFMA.FTZ R36, R0, R33, R36 ;  /* 0x0000002100247223 */ /* 0x000fe20000010024 */
[----:B------:R-:W-:Y:S01]  /*5460*/  SHF.L.U32 R11, R60, 0x10, RZ ;  /* 0x000000103c0b7819 */ /* 0x000fe200000006ff */
[----:B------:R-:W-:Y:S01]  /*5470*/  FFMA.FTZ R30, R87, R32, R29 ;  /* 0x00000020571e7223 */ /* 0x000fe2000001001d */
[----:B------:R-:W-:Y:S02]  /*5480*/  PRMT R56, R56, 0x7632, R56 ;  /* 0x0000763238387816 */ /* 0x000fe40000000038 */
[----:B------:R-:W-:-:S02]  /*5490*/  PRMT R0, R60, 0x7632, R0 ;  /* 0x000076323c007816 */ /* 0x000fc40000000000 */
[----:B------:R-:W-:Y:S02]  /*54a0*/  SHF.L.U32 R29, R50, 0x10, RZ ;  /* 0x00000010321d7819 */ /* 0x000fe400000006ff */
[----:B------:R-:W-:Y:S01]  /*54b0*/  SHF.L.U32 R33, R54, 0x10, RZ ;  /* 0x0000001036217819 */ /* 0x000fe200000006ff */
[----:B------:R-:W-:Y:S01]  /*54c0*/  FFMA.FTZ R89, R11, R34, R89 ;  /* 0x000000220b597223 */ /* 0x000fe20000010059 */
[----:B------:R-:W-:Y:S01]  /*54d0*/  SHF.L.U32 R0, R0, 0x10, RZ ;  /* 0x0000001000007819 */ /* 0x000fe200000006ff */
[----:B------:R-:W-:Y:S01]  /*54e0*/  IMAD.U32 R35, R56, 0x10000, RZ ;  /* 0x0001000038237824 */ /* 0x000fe200078e00ff */
[C---:B------:R-:W-:Y:S01]  /*54f0*/  SHF.L.U32 R32, R51.reuse, 0x10, RZ ;  /* 0x0000001033207819 */ /* 0x040fe200000006ff */
[----:B------:R-:W-:Y:S01]  /*5500*/  FFMA.FTZ R34, R78, R29, R49 ;  /* 0x0000001d4e227223 */ /* 0x000fe20000010031 */
        /* <DEDUP_REMOVED lines=11> */
[----:B------:R-:W-:Y:S02]  /*55c0*/  PRMT R57, R57, 0x7632, R57 ;  /* 0x0000763239397816 */ /* 0x000fe40000000039 */
[----:B------:R-:W-:Y:S02]  /*55d0*/  SHF.L.U32 R32, R31, 0x10, RZ ;  /* 0x000000101f207819 */ /* 0x000fe400000006ff */
[----:B------:R-:W-:Y:S01]  /*55e0*/  PRMT R9, R61, 0x7632, R9 ;  /* 0x000076323d097816 */ /* 0x000fe20000000009 */
[----:B------:R-:W-:Y:S01]  /*55f0*/  FFMA.FTZ R33, R79, R36, R33 ;  /* 0x000000244f217223 */ /* 0x000fe20000010021 */
[----:B------:R-:W-:Y:S01]  /*5600*/  SHF.L.U32 R31, R64, 0x10, RZ ;  /* 0x00000010401f7819 */ /* 0x000fe200000006ff */
[----:B------:R-:W-:Y:S01]  /*5610*/  FFMA.FTZ R42, R29, R40, R42 ;  /* 0x000000281d2a7223 */ /* 0x000fe2000001002a */
[----:B------:R-:W-:Y:S01]  /*5620*/  SHF.L.U32 R36, R55, 0x10, RZ ;  /* 0x0000001037247819 */ /* 0x000fe200000006ff */
[----:B------:R-:W-:Y:S01]  /*5630*/  IMAD.U32 R40, R57, 0x10000, RZ ;  /* 0x0001000039287824 */ /* 0x000fe200078e00ff */
[----:B------:R-:W-:-:S02]  /*5640*/  SHF.L.U32 R9, R9, 0x10, RZ ;  /* 0x0000001009097819 */ /* 0x000fc400000006ff */
[C---:B------:R-:W-:Y:S01]  /*5650*/  SHF.L.U32 R44, R65.reuse, 0x10, RZ ;  /* 0x00000010412c7819 */ /* 0x040fe200000006ff */
[----:B------:R-:W-:Y:S01]  /*5660*/  FFMA.FTZ R46, R0, R31, R35 ;  /* 0x0000001f002e7223 */ /* 0x000fe20000010023 */
[----:B------:R-:W-:Y:S01]  /*5670*/  PRMT R65, R65, 0x7632, R65 ;  /* 0x0000763241417816 */ /* 0x000fe20000000041 */
[C---:B------:R-:W-:Y:S01]  /*5680*/  FFMA.FTZ R32, R87.reuse, R32, R34 ;  /* 0x0000002057207223 */ /* 0x040fe20000010022 */
[----:B------:R-:W-:Y:S01]  /*5690*/  FFMA.FTZ R34, R87, R36, R33 ;  /* 0x0000002457227223 */ /* 0x000fe20000010021 */
        /* <DEDUP_REMOVED lines=11> */
[C---:B------:R-:W-:Y:S02]  /*5750*/  SHF.L.U32 R42, R66.reuse, 0x10, RZ ;  /* 0x00000010422a7819 */ /* 0x040fe400000006ff */
[----:B------:R-:W-:Y:S02]  /*5760*/  PRMT R66, R66, 0x7632, R66 ;  /* 0x0000763242427816 */ /* 0x000fe40000000042 */
[----:B------:R-:W-:Y:S01]  /*5770*/  PRMT R35, R63, 0x7632, R35 ;  /* 0x000076323f237816 */ /* 0x000fe20000000023 */
        /* <DEDUP_REMOVED lines=14> */
[C---:B------:R-:W-:Y:S02]  /*5860*/  IMAD.U32 R40, R69.reuse, 0x10000, RZ ;  /* 0x0001000045287824 */ /* 0x040fe400078e00ff */
[----:B------:R-:W-:Y:S01]  /*5870*/  FFMA.FTZ R42, R0, R43, R45 ;  /* 0x0000002b002a7223 */ /* 0x000fe2000001002d */
[----:B------:R-:W-:Y:S01]  /*5880*/  PRMT R69, R69, 0x7632, R69 ;  /* 0x0000763245457816 */ /* 0x000fe20000000045 */
[----:B------:R-:W-:Y:S01]  /*5890*/  IMAD.U32 R43, R80, 0x10000, RZ ;  /* 0x00010000502b7824 */ /* 0x000fe200078e00ff */
[----:B------:R-:W-:Y:S01]  /*58a0*/  SHF.L.U32 R37, R37, 0x10, RZ ;  /* 0x0000001025257819 */ /* 0x000fe200000006ff */
[----:B------:R-:W-:Y:S01]  /*58b0*/  FFMA.FTZ R42, R29, R40, R42 ;  /* 0x000000281d2a7223 */ /* 0x000fe2000001002a */
[----:B------:R-:W-:-:S02]  /*58c0*/  SHF.L.U32 R8, R35, 0x10, RZ ;  /* 0x0000001023087819 */ /* 0x000fc400000006ff */
[----:B------:R-:W-:Y:S02]  /*58d0*/  SHF.L.U32 R40, R69, 0x10, RZ ;  /* 0x0000001045287819 */ /* 0x000fe400000006ff */
[----:B------:R-:W-:Y:S01]  /*58e0*/  PRMT R80, R80, 0x7632, R80 ;  /* 0x0000763250507816 */ /* 0x000fe20000000050 */
[----:B------:R-:W-:Y:S01]  /*58f0*/  FFMA.FTZ R43, R11, R43, R2 ;  /* 0x0000002b0b2b7223 */ /* 0x000fe20000010002 */
[--C-:B------:R-:W-:Y:S01]  /*5900*/  FFMA.FTZ R35, R8, R37, R41.reuse ;  /* 0x0000002508237223 */ /* 0x100fe20000010029 */
[----:B------:R-:W-:Y:S01]  /*5910*/  SHF.L.U32 R2, R70, 0x10, RZ ;  /* 0x0000001046027819 */ /* 0x000fe200000006ff */
[----:B------:R-:W-:Y:S01]  /*5920*/  FFMA.FTZ R40, R9, R40, R42 ;  /* 0x0000002809287223 */ /* 0x000fe2000001002a */
[----:B------:R-:W-:Y:S02]  /*5930*/  SHF.L.U32 R37, R80, 0x10, RZ ;  /* 0x0000001050257819 */ /* 0x000fe400000006ff */
[----:B------:R-:W-:Y:S01]  /*5940*/  PRMT R70, R70, 0x7632, R70 ;  /* 0x0000763246467816 */ /* 0x000fe20000000046 */
[----:B------:R-:W-:Y:S01]  /*5950*/  FFMA.FTZ R42, R31, R2, R40 ;  /* 0x000000021f2a7223 */ /* 0x000fe20000010028 */
[C---:B------:R-:W-:Y:S01]  /*5960*/  PRMT R41, R81.reuse, 0x7632, R41 ;  /* 0x0000763251297816 */ /* 0x040fe20000000029 */
[----:B------:R-:W-:Y:S01]  /*5970*/  FFMA.FTZ R48, R0, R37, R43 ;  /* 0x0000002500307223 */ /* 0x000fe2000001002b */
[----:B------:R-:W-:-:S02]  /*5980*/  SHF.L.U32 R44, R81, 0x10, RZ ;  /* 0x00000010512c7819 */ /* 0x000fc400000006ff */
[----:B------:R-:W-:Y:S01]  /*5990*/  SHF.L.U32 R70, R70, 0x10, RZ ;  /* 0x0000001046467819 */ /* 0x000fe200000006ff */
[----:B------:R-:W-:Y:S01]  /*59a0*/  IMAD.U32 R46, R41, 0x10000, RZ ;  /* 0x00010000292e7824 */ /* 0x000fe200078e00ff */
[----:B------:R-:W-:Y:S01]  /*59b0*/  SHF.L.U32 R40, R71, 0x10, RZ ;  /* 0x0000001047287819 */ /* 0x000fe200000006ff */
[----:B------:R-:W-:Y:S02]  /*59c0*/  FFMA.FTZ R44, R29, R44, R48 ;  /* 0x0000002c1d2c7223 */ /* 0x000fe40000010030 */
[----:B------:R-:W-:Y:S01]  /*59d0*/  FFMA.FTZ R42, R33, R70, R42 ;  /* 0x00000046212a7223 */ /* 0x000fe2000001002a */
        /* <DEDUP_REMOVED lines=14> */
[----:B------:R-:W-:Y:S02]  /*5ac0*/  FFMA.FTZ R42, R0, R41, R43 ;  /* 0x00000029002a7223 */ /* 0x000fe4000001002b */
[--C-:B------:R-:W-:Y:S01]  /*5ad0*/  FFMA.FTZ R10, R63, R10, R12.reuse ;  /* 0x0000000a3f0a7223 */ /* 0x100fe2000001000c */
[----:B------:R-:W-:Y:S01]  /*5ae0*/  PRMT R12, R13, 0x7632, R12 ;  /* 0x000076320d0c7816 */ /* 0x000fe2000000000c */
[----:B------:R-:W-:Y:S01]  /*5af0*/  FFMA.FTZ R40, R29, R40, R42 ;  /* 0x000000281d287223 */ /* 0x000fe2000001002a */
[----:B------:R-:W-:-:S02]  /*5b00*/  SHF.L.U32 R13, R2, 0x10, RZ ;  /* 0x00000010020d7819 */ /* 0x000fc400000006ff */
[----:B------:R-:W-:Y:S01]  /*5b10*/  SHF.L.U32 R42, R72, 0x10, RZ ;  /* 0x00000010482a7819 */ /* 0x000fe200000006ff */
[----:B------:R-:W-:Y:S01]  /*5b20*/  IMAD.U32 R12, R12, 0x10000, RZ ;  /* 0x000100000c0c7824 */ /* 0x000fe200078e00ff */
[----:B------:R-:W-:Y:S01]  /*5b30*/  PRMT R72, R72, 0x7632, R72 ;  /* 0x0000763248487816 */ /* 0x000fe20000000048 */
[----:B------:R-:W-:Y:S02]  /*5b40*/  FFMA.FTZ R2, R8, R13, R37 ;  /* 0x0000000d08027223 */ /* 0x000fe40000010025 */
[----:B------:R-:W-:Y:S01]  /*5b50*/  FFMA.FTZ R37, R11, R42, R3 ;  /* 0x0000002a0b257223 */ /* 0x000fe20000010003 */
[----:B------:R-:W-:Y:S01]  /*5b60*/  SHF.L.U32 R3, R72, 0x10, RZ ;  /* 0x0000001048037819 */ /* 0x000fe200000006ff */
[----:B------:R-:W-:Y:S01]  /*5b70*/  FFMA.FTZ R40, R9, R12, R40 ;  /* 0x0000000c09287223 */ /* 0x000fe20000010028 */
[C---:B------:R-:W-:Y:S02]  /*5b80*/  SHF.L.U32 R12, R14.reuse, 0x10, RZ ;  /* 0x000000100e0c7819 */ /* 0x040fe400000006ff */
[----:B------:R-:W-:Y:S01]  /*5b90*/  PRMT R14, R14, 0x7632, R14 ;  /* 0x000076320e0e7816 */ /* 0x000fe2000000000e */
[----:B------:R-:W-:Y:S01]  /*5ba0*/  FFMA.FTZ R46, R0, R3, R37 ;  /* 0x00000003002e7223 */ /* 0x000fe20000010025 */
[----:B------:R-:W-:-:S02]  /*5bb0*/  PRMT R13, R73, 0x7632, R13 ;  /* 0x00007632490d7816 */ /* 0x000fc4000000000d */
[----:B------:R-:W-:Y:S01]  /*5bc0*/  SHF.L.U32 R42, R73, 0x10, RZ ;  /* 0x00000010492a7819 */ /* 0x000fe200000006ff */
[----:B------:R-:W-:Y:S01]  /*5bd0*/  FFMA.FTZ R40, R31, R12, R40 ;  /* 0x0000000c1f287223 */ /* 0x000fe20000010028 */
[----:B------:R-:W-:Y:S01]  /*5be0*/  IMAD.U32 R14, R14, 0x10000, RZ ;  /* 0x000100000e0e7824 */ /* 0x000fe200078e00ff */
[----:B------:R-:W-:Y:S02]  /*5bf0*/  SHF.L.U32 R44, R13, 0x10, RZ ;  /* 0x000000100d2c7819 */ /* 0x000fe400000006ff */
[----:B------:R-:W-:Y:S01]  /*5c00*/  FFMA.FTZ R42, R29, R42, R46 ;  /* 0x0000002a1d2a7223 */ /* 0x000fe2000001002e */
[C---:B------:R-:W-:Y:S02]  /*5c10*/  PRMT R3, R15.reuse, 0x7632, R3 ;  /* 0x000076320f037816 */ /* 0x040fe40000000003 */
[----:B------:R-:W-:Y:S01]  /*5c20*/  SHF.L.U32 R12, R15, 0x10, RZ ;  /* 0x000000100f0c7819 */ /* 0x000fe200000006ff */
[----:B------:R-:W-:Y:S01]  /*5c30*/  FFMA.FTZ R14, R33, R14, R40 ;  /* 0x0000000e210e7223 */ /* 0x000fe20000010028 */
[C---:B------:R-:W-:Y:S01]  /*5c40*/  PRMT R15, R74.reuse, 0x7632, R15 ;  /* 0x000076324a0f7816 */ /* 0x040fe2000000000f */
[----:B------:R-:W-:Y:S01]  /*5c50*/  FFMA.FTZ R42, R9, R44, R42 ;  /* 0x0000002c092a7223 */ /* 0x000fe2000001002a */
[----:B------:R-:W-:-:S02]  /*5c60*/  SHF.L.U32 R74, R74, 0x10, RZ ;  /* 0x000000104a4a7819 */ /* 0x000fc400000006ff */
[C---:B------:R-:W-:Y:S02]  /*5c70*/  SHF.L.U32 R37, R16.reuse, 0x10, RZ ;  /* 0x0000001010257819 */ /* 0x040fe400000006ff */
[----:B------:R-:W-:Y:S01]  /*5c80*/  PRMT R16, R16, 0x7632, R16 ;  /* 0x0000763210107816 */ /* 0x000fe20000000010 */
[----:B------:R-:W-:Y:S01]  /*5c90*/  FFMA.FTZ R13, R63, R12, R14 ;  /* 0x0000000c3f0d7223 */ /* 0x000fe2000001000e */
        /* <DEDUP_REMOVED lines=12> */
[----:B------:R-:W-:-:S02]  /*5d60*/  SHF.L.U32 R14, R17, 0x10, RZ ;  /* 0x00000010110e7819 */ /* 0x000fc400000006ff */
[C---:B------:R-:W-:Y:S02]  /*5d70*/  SHF.L.U32 R15, R20.reuse, 0x10, RZ ;  /* 0x00000010140f7819 */ /* 0x040fe400000006ff */
[----:B------:R-:W-:Y:S01]  /*5d80*/  PRMT R20, R20, 0x7632, R20 ;  /* 0x0000763214147816 */ /* 0x000fe20000000014 */
[----:B------:R-:W-:Y:S01]  /*5d90*/  FFMA.FTZ R3, R8, R3, R13 ;  /* 0x0000000308037223 */ /* 0x000fe2000001000d */
[----:B------:R-:W-:Y:S01]  /*5da0*/  FFMA.FTZ R16, R9, R14, R16 ;  /* 0x0000000e09107223 */ /* 0x000fe20000010010 */
[----:B------:R-:W-:Y:S01]  /*5db0*/  FFMA.FTZ R17, R11, R15, R30 ;  /* 0x0000000f0b117223 */ /* 0x000fe2000001001e */
[----:B------:R-:W-:Y:S02]  /*5dc0*/  SHF.L.U32 R13, R20, 0x10, RZ ;  /* 0x00000010140d7819 */ /* 0x000fe400000006ff */
[C---:B------:R-:W-:Y:S02]  /*5dd0*/  SHF.L.U32 R14, R18.reuse, 0x10, RZ ;  /* 0x00000010120e7819 */ /* 0x040fe400000006ff */
[----:B------:R-:W-:Y:S01]  /*5de0*/  PRMT R18, R18, 0x7632, R18 ;  /* 0x0000763212127816 */ /* 0x000fe20000000012 */
[C---:B------:R-:W-:Y:S01]  /*5df0*/  IMAD.U32 R20, R21.reuse, 0x10000, RZ ;  /* 0x0001000015147824 */ /* 0x040fe200078e00ff */
[----:B------:R-:W-:Y:S01]  /*5e00*/  PRMT R15, R21, 0x7632, R15 ;  /* 0x00007632150f7816 */ /* 0x000fe2000000000f */
[--C-:B------:R-:W-:Y:S01]  /*5e10*/  FFMA.FTZ R30, R0, R13, R17.reuse ;  /* 0x0000000d001e7223 */ /* 0x100fe20000010011 */
        /* <DEDUP_REMOVED lines=8> */
[----:B------:R-:W-:-:S02]  /*5ea0*/  SHF.L.U32 R22, R22, 0x10, RZ ;  /* 0x0000001016167819 */ /* 0x000fc400000006ff */
[C---:B------:R-:W-:Y:S01]  /*5eb0*/  PRMT R18, R24.reuse, 0x7632, R18 ;  /* 0x0000763218127816 */ /* 0x040fe20000000012 */
        /* <DEDUP_REMOVED lines=18> */
[----:B------:R-:W-:-:S02]  /*5fe0*/  FFMA.FTZ R11, R11, R4, R34 ;  /* 0x000000040b0b7223 */ /* 0x000fc40000010022 */
[----:B------:R-:W-:Y:S01]  /*5ff0*/  FFMA.FTZ R16, R9, R16, R18 ;  /* 0x0000001009107223 */ /* 0x000fe20000010012 */
[C---:B------:R-:W-:Y:S01]  /*6000*/  SHF.L.U32 R18, R5.reuse, 0x10, RZ ;  /* 0x0000001005127819 */ /* 0x040fe200000006ff */
[----:B------:R-:W-:Y:S01]  /*6010*/  FFMA.FTZ R0, R0, R17, R11 ;  /* 0x0000001100007223 */ /* 0x000fe2000001000b */
[----:B------:R-:W-:-:S03]  /*6020*/  PRMT R5, R5, 0x7632, R5 ;  /* 0x0000763205057816 */ /* 0x000fc60000000005 */
[----:B------:R-:W-:Y:S01]  /*6030*/  FFMA.FTZ R22, R29, R18, R0 ;  /* 0x000000121d167223 */ /* 0x000fe20000010000 */
[----:B------:R-:W-:Y:S01]  /*6040*/  SHF.L.U32 R18, R5, 0x10, RZ ;  /* 0x0000001005127819 */ /* 0x000fe200000006ff */
[C---:B------:R-:W-:Y:S01]  /*6050*/  IMAD.U32 R4, R26.reuse, 0x10000, RZ ;  /* 0x000100001a047824 */ /* 0x040fe200078e00ff */
[----:B------:R-:W-:Y:S01]  /*6060*/  PRMT R26, R26, 0x7632, R26 ;  /* 0x000076321a1a7816 */ /* 0x000fe2000000001a */
[C---:B------:R-:W-:Y:S01]  /*6070*/  IMAD.U32 R20, R6.reuse, 0x10000, RZ ;  /* 0x0001000006147824 */ /* 0x040fe200078e00ff */
[----:B------:R-:W-:Y:S01]  /*6080*/  PRMT R6, R6, 0x7632, R6 ;  /* 0x0000763206067816 */ /* 0x000fe20000000006 */
        /* <DEDUP_REMOVED lines=9> */
[----:B------:R-:W-:-:S02]  /*6120*/  PRMT R75, R75, 0x7632, R75 ;  /* 0x000076324b4b7816 */ /* 0x000fc4000000004b */
[----:B------:R-:W-:Y:S02]  /*6130*/  PRMT R23, R23, 0x7632, R23 ;  /* 0x0000763217177816 */ /* 0x000fe40000000017 */
[C---:B------:R-:W-:Y:S02]  /*6140*/  PRMT R0, R27.reuse, 0x7632, R0 ;  /* 0x000076321b007816 */ /* 0x040fe40000000000 */
[----:B------:R-:W-:Y:S02]  /*6150*/  SHF.L.U32 R4, R27, 0x10, RZ ;  /* 0x000000101b047819 */ /* 0x000fe400000006ff */
[C---:B------:R-:W-:Y:S02]  /*6160*/  PRMT R9, R7.reuse, 0x7632, R9 ;  /* 0x0000763207097816 */ /* 0x040fe40000000009 */
[----:B------:R-:W-:Y:S01]  /*6170*/  SHF.L.U32 R18, R7, 0x10, RZ ;  /* 0x0000001007127819 */ /* 0x000fe200000006ff */
[----:B------:R-:W-:Y:S01]  /*6180*/  IMAD.U32 R75, R75, 0x10000, RZ ;  /* 0x000100004b4b7824 */ /* 0x000fe200078e00ff */
        /* <DEDUP_REMOVED lines=8> */
[C---:B------:R-:W-:Y:S01]  /*6210*/  FFMA.FTZ R36, R8.reuse, R67, R36 ;  /* 0x0000004308247223 */ /* 0x040fe20000010024 */
[C---:B------:R-:W-:Y:S01]  /*6220*/  FFMA.FTZ R10, R8.reuse, R83, R10 ;  /* 0x00000053080a7223 */ /* 0x040fe2000001000a */
        /* <DEDUP_REMOVED lines=189> */
.L_x_19:
[----:B------:R-:W-:Y:S05]  /*6e00*/  BSYNC B0 ;  /* 0x0000000000007941 */ /* 0x000fea0003800000 */
.L_x_18:
[----:B------:R-:W-:Y:S01]  /*6e10*/  PREEXIT ;  /* 0x000000000000782d */ /* 0x000fe20000000000 */
[----:B------:R-:W-:Y:S05]  /*6e20*/  EXIT ;  /* 0x000000000000794d */ /* 0x000fea0003800000 */
.L_x_20:
        /* <DEDUP_REMOVED lines=13> */
.L_x_106:


//--------------------- .text._Z31router_gemm_kernel_float_outputI13__nv_bfloat16Li128ELi8ELi9ELi384ELi7168EEvPfPKT_S4_ --------------------------
	.section	.text._Z31router_gemm_kernel_float_outputI13__nv_bfloat16Li128ELi8ELi9ELi384ELi7168EEvPfPKT_S4_,"ax",@progbits
	.align	128
        .global         _Z31router_gemm_kernel_float_outputI13__nv_bfloat16Li128ELi8ELi9ELi384ELi7168EEvPfPKT_S4_
        .type           _Z31router_gemm_kernel_float_outputI13__nv_bfloat16Li128ELi8ELi9ELi384ELi7168EEvPfPKT_S4_,@function
        .size           _Z31router_gemm_kernel_float_outputI13__nv_bfloat16Li128ELi8ELi9ELi384ELi7168EEvPfPKT_S4_,(.L_x_107 - _Z31router_gemm_kernel_float_outputI13__nv_bfloat16Li128ELi8ELi9ELi384ELi7168EEvPfPKT_S4_)
        .other          _Z31router_gemm_kernel_float_outputI13__nv_bfloat16Li128ELi8ELi9ELi384ELi7168EEvPfPKT_S4_,@"STO_CUDA_ENTRY STV_DEFAULT"
_Z31router_gemm_kernel_float_outputI13__nv_bfloat16Li128ELi8ELi9ELi384ELi7168EEvPfPKT_S4_:
.text._Z31router_gemm_kernel_float_outputI13__nv_bfloat16Li128ELi8ELi9ELi384ELi7168EEvPfPKT_S4_:
        /* <DEDUP_REMOVED lines=41> */
[C---:B------:R-:W-:Y:S01]  /*0290*/  PRMT R86, R25.reuse, 0x7632, R86 ;  /* 0x0000763219567816 */ /* 0x040fe20000000056 */
[----:B------:R-:W2:Y:S01]  /*02a0*/  LDG.E.128 R16, desc[UR6][R2.64+0x12000] ;  /* 0x0120000602107981 */ /* 0x000ea2000c1e1d00 */
[----:B------:R-:W-:Y:S01]  /*02b0*/  SHF.L.U32 R83, R25, 0x10, RZ ;  /* 0x0000001019537819 */ /* 0x000fe200000006ff */
[----:B------:R-:W-:Y:S01]  /*02c0*/  IMAD.U32 R25, R24, 0x10000, RZ ;  /* 0x0001000018197824 */ /* 0x000fe200078e00ff */
[----:B------:R-:W-:-:S03]  /*02d0*/  SHF.L.U32 R86, R86, 0x10, RZ ;  /* 0x0000001056567819 */ /* 0x000fc600000006ff */
[----:B------:R-:W-:Y:S01]  /*02e0*/  FFMA.FTZ R73, R83, R72, R76 ;  /* 0x0000004853497223 */ /* 0x000fe2000001004c */
[----:B---3--:R-:W-:-:S03]  /*02f0*/  PRMT R72, R8, 0x7632, R72 ;  /* 0x0000763208487816 */ /* 0x008fc60000000048 */
[----:B------:R-:W-:Y:S01]  /*0300*/  FFMA.FTZ R24, R86, R25, R73 ;  /* 0x0000001956187223 */ /* 0x000fe20000010049 */
[----:B------:R-:W-:Y:S01]  /*0310*/  SHF.L.U32 R25, R8, 0x10, RZ ;  /* 0x0000001008197819 */ /* 0x000fe200000006ff */
[----:B------:R-:W-:Y:S01]  /*0320*/  IMAD.U32 R76, R72, 0x10000, RZ ;  /* 0x00010000484c7824 */ /* 0x000fe200078e00ff */
[----:B------:R-:W-:Y:S02]  /*0330*/  SHF.L.U32 R8, R74, 0x10, RZ ;  /* 0x000000104a087819 */ /* 0x000fe400000006ff */
[C---:B------:R-:W-:Y:S02]  /*0340*/  SHF.L.U32 R85, R26.reuse, 0x10, RZ ;  /* 0x000000101a557819 */ /* 0x040fe400000006ff */
[----:B------:R-:W-:Y:S01]  /*0350*/  PRMT R87, R26, 0x7632, R87 ;  /* 0x000076321a577816 */ /* 0x000fe20000000057 */
[----:B------:R-:W-:Y:S01]  /*0360*/  FFMA.FTZ R26, R0, R25, RZ ;  /* 0x00000019001a7223 */ /* 0x000fe200000100ff */
[----:B------:R-:W-:Y:S01]  /*0370*/  PRMT R74, R74, 0x7632, R74 ;  /* 0x000076324a4a7816 */ /* 0x000fe2000000004a */
        /* <DEDUP_REMOVED lines=8> */
[----:B------:R-:W3:Y:S01]  /*0400*/  LDG.E.128 R24, desc[UR6][R2.64+0x15800] ;  /* 0x0158000602187981 */ /* 0x000ee2000c1e1d00 */
[----:B------:R-:W-:Y:S01]  /*0410*/  SHF.L.U32 R73, R8, 0x10, RZ ;  /* 0x0000001008497819 */ /* 0x000fe200000006ff */
[----:B------:R-:W-:Y:S02]  /*0420*/  FFMA.FTZ R77, R83, R76, R78 ;  /* 0x0000004c534d7223 */ /* 0x000fe4000001004e */
[--C-:B------:R-:W-:Y:S02]  /*0430*/  FFMA.FTZ R9, R87, R74, R72.reuse ;  /* 0x0000004a57097223 */ /* 0x100fe40000010048 */
[----:B------:R-:W-:Y:S01]  /*0440*/  FFMA.FTZ R74, R86, R73, R77 ;  /* 0x00000049564a7223 */ /* 0x000fe2000001004d */
[C---:B----4-:R-:W-:Y:S01]  /*0450*/  PRMT R73, R4.reuse, 0x7632, R73 ;  /* 0x0000763204497816 */ /* 0x050fe20000000049 */
[----:B------:R-:W-:Y:S01]  /*0460*/  IMAD.U32 R89, R4, 0x10000, RZ ;  /* 0x0001000004597824 */ /* 0x000fe200078e00ff */
[C---:B------:R-:W-:Y:S01]  /*0470*/  PRMT R72, R10.reuse, 0x7632, R72 ;  /* 0x000076320a487816 */ /* 0x040fe20000000048 */
[----:B------:R-:W4:Y:S01]  /*0480*/  LDG.E.128 R76, desc[UR6][R2.64+0x19000] ;  /* 0x01900006024c7981 */ /* 0x000f22000c1e1d00 */
[----:B------:R-:W-:Y:S01]  /*0490*/  SHF.L.U32 R10, R10, 0x10, RZ ;  /* 0x000000100a0a7819 */ /* 0x000fe200000006ff */
[----:B------:R-:W-:Y:S01]  /*04a0*/  FFMA.FTZ R82, R0, R89, RZ ;  /* 0x0000005900527223 */ /* 0x000fe200000100ff */
[----:B------:R-:W-:-:S02]  /*04b0*/  SHF.L.U32 R4, R73, 0x10, RZ ;  /* 0x0000001049047819 */ /* 0x000fc400000006ff */
[----:B------:R-:W-:Y:S01]  /*04c0*/  PRMT R73, R5, 0x7632, R73 ;  /* 0x0000763205497816 */ /* 0x000fe20000000049 */
[----:B------:R-:W-:Y:S01]  /*04d0*/  FFMA.FTZ R10, R85, R10, R74 ;  /* 0x0000000a550a7223 */ /* 0x000fe2000001004a */
[----:B------:R-:W-:Y:S02]  /*04e0*/  IMAD.U32 R74, R5, 0x10000, RZ ;  /* 0x00010000054a7824 */ /* 0x000fe400078e00ff */
[----:B------:R-:W-:Y:S01]  /*04f0*/  FFMA.FTZ R4, R81, R4, R82 ;  /* 0x0000000451047223 */ /* 0x000fe20000010052 */
[----:B------:R-:W-:Y:S02]  /*0500*/  SHF.L.U32 R72, R72, 0x10, RZ ;  /* 0x0000001048487819 */ /* 0x000fe400000006ff */
[----:B------:R-:W-:Y:S01]  /*0510*/  SHF.L.U32 R73, R73, 0x10, RZ ;  /* 0x0000001049497819 */ /* 0x000fe200000006ff */
[----:B------:R-:W-:Y:S01]  /*0520*/  FFMA.FTZ R89, R83, R74, R4 ;  /* 0x0000004a53597223 */ /* 0x000fe20000010004 */
[----:B------:R-:W-:Y:S01]  /*0530*/  SHF.L.U32 R5, R11, 0x10, RZ ;  /* 0x000000100b057819 */ /* 0x000fe200000006ff */
[----:B------:R-:W-:Y:S01]  /*0540*/  FFMA.FTZ R10, R87, R72, R10 ;  /* 0x00000048570a7223 */ /* 0x000fe2000001000a */
[C---:B------:R-:W-:Y:S01]  /*0550*/  PRMT R8, R75.reuse, 0x7632, R8 ;  /* 0x000076324b087816 */ /* 0x040fe20000000008 */
[----:B------:R-:W-:Y:S01]  /*0560*/  FFMA.FTZ R72, R86, R73, R89 ;  /* 0x0000004956487223 */ /* 0x000fe20000010059 */
[----:B------:R-:W-:-:S02]  /*0570*/  SHF.L.U32 R75, R75, 0x10, RZ ;  /* 0x000000104b4b7819 */ /* 0x000fc400000006ff */
[----:B------:R-:W-:Y:S01]  /*0580*/  SHF.L.U32 R4, R6, 0x10, RZ ;  /* 0x0000001006047819 */ /* 0x000fe200000006ff */
[----:B------:R-:W-:Y:S01]  /*0590*/  FFMA.FTZ R10, R80, R5, R10 ;  /* 0x00000005500a7223 */ /* 0x000fe2000001000a */
[C---:B------:R-:W-:Y:S02]  /*05a0*/  PRMT R6, R68.reuse, 0x7632, R6 ;  /* 0x0000763244067816 */ /* 0x040fe40000000006 */
[----:B------:R-:W-:Y:S02]  /*05b0*/  SHF.L.U32 R73, R68, 0x10, RZ ;  /* 0x0000001044497819 */ /* 0x000fe400000006ff */
[----:B------:R-:W-:Y:S01]  /*05c0*/  PRMT R11, R11, 0x7632, R11 ;  /* 0x000076320b0b7816 */ /* 0x000fe2000000000b */
[----:B------:R-:W-:Y:S01]  /*05d0*/  FFMA.FTZ R9, R80, R75, R9 ;  /* 0x0000004b50097223 */ /* 0x000fe20000010009 */
[----:B------:R-:W-:Y:S01]  /*05e0*/  SHF.L.U32 R5, R8, 0x10, RZ ;  /* 0x0000001008057819 */ /* 0x000fe200000006ff */
[----:B------:R-:W-:Y:S02]  /*05f0*/  IMAD.U32 R90, R90, 0x10000, RZ ;  /* 0x000100005a5a7824 */ /* 0x000fe400078e00ff */
[----:B------:R-:W-:Y:S01]  /*0600*/  FFMA.FTZ R72, R85, R4, R72 ;  /* 0x0000000455487223 */ /* 0x000fe20000010048 */
[----:B------:R-:W-:Y:S01]  /*0610*/  SHF.L.U32 R11, R11, 0x10, RZ ;  /* 0x000000100b0b7819 */ /* 0x000fe200000006ff */
[----:B------:R-:W-:-:S02]  /*0620*/  IMAD.U32 R4, R6, 0x10000, RZ ;  /* 0x0001000006047824 */ /* 0x000fc400078e00ff */
[----:B------:R-:W-:Y:S01]  /*0630*/  FFMA.FTZ R8, R0, R73, RZ ;  /* 0x0000004900087223 */ /* 0x000fe200000100ff */
        /* <DEDUP_REMOVED lines=8> */
[----:B------:R-:W-:Y:S01]  /*06c0*/  SHF.L.U32 R69, R5, 0x10, RZ ;  /* 0x0000001005457819 */ /* 0x000fe200000006ff */
[----:B------:R-:W-:-:S02]  /*06d0*/  FFMA.FTZ R73, R83, R68, R4 ;  /* 0x0000004453497223 */ /* 0x000fc40000010004 */
[----:B------:R-:W-:Y:S01]  /*06e0*/  FFMA.FTZ R5, R87, R6, R72 ;  /* 0x0000000657057223 */ /* 0x000fe20000010048 */
[----:B------:R-:W-:Y:S01]  /*06f0*/  SHF.L.U32 R6, R70, 0x10, RZ ;  /* 0x0000001046067819 */ /* 0x000fe200000006ff */
[----:B------:R-:W-:Y:S01]  /*0700*/  FFMA.FTZ R68, R86, R69, R73 ;  /* 0x0000004556447223 */ /* 0x000fe20000010049 */
[C---:B------:R-:W-:Y:S01]  /*0710*/  PRMT R4, R7.reuse, 0x7632, R4 ;  /* 0x0000763207047816 */ /* 0x040fe20000000004 */
[----:B------:R-:W-:Y:S01]  /*0720*/  IMAD.U32 R7, R7, 0x10000, RZ ;  /* 0x0001000007077824 */ /* 0x000fe200078e00ff */
[C---:B------:R-:W-:Y:S02]  /*0730*/  PRMT R69, R64.reuse, 0x7632, R69 ;  /* 0x0000763240457816 */ /* 0x040fe40000000045 */
[----:B------:R-:W-:Y:S02]  /*0740*/  SHF.L.U32 R75, R64, 0x10, RZ ;  /* 0x00000010404b7819 */ /* 0x000fe400000006ff */
[----:B------:R-:W-:Y:S01]  /*0750*/  PRMT R70, R70, 0x7632, R70 ;  /* 0x0000763246467816 */ /* 0x000fe20000000046 */
[----:B------:R-:W-:Y:S01]  /*0760*/  FFMA.FTZ R6, R85, R6, R68 ;  /* 0x0000000655067223 */ /* 0x000fe20000010044 */
[----:B------:R-:W-:Y:S01]  /*0770*/  FFMA.FTZ R73, R80, R7, R5 ;  /* 0x0000000750497223 */ /* 0x000fe20000010005 */
[----:B------:R-:W-:-:S02]  /*0780*/  IMAD.U32 R68, R69, 0x10000, RZ ;  /* 0x0001000045447824 */ /* 0x000fc400078e00ff */
[----:B------:R-:W-:Y:S01]  /*0790*/  FFMA.FTZ R72, R0, R75, RZ ;  /* 0x0000004b00487223 */ /* 0x000fe200000100ff */
[----:B------:R-:W-:Y:S02]  /*07a0*/  SHF.L.U32 R70, R70, 0x10, RZ ;  /* 0x0000001046467819 */ /* 0x000fe400000006ff */
[----:B------:R-:W-:Y:S01]  /*07b0*/  PRMT R5, R65, 0x7632, R5 ;  /* 0x0000763241057816 */ /* 0x000fe20000000005 */
[----:B------:R-:W-:Y:S01]  /*07c0*/  FFMA.FTZ R74, R81, R68, R72 ;  /* 0x00000044514a7223 */ /* 0x000fe20000010048 */
[----:B------:R-:W-:Y:S01]  /*07d0*/  SHF.L.U32 R72, R65, 0x10, RZ ;  /* 0x0000001041487819 */ /* 0x000fe200000006ff */
[----:B------:R-:W-:Y:S01]  /*07e0*/  FFMA.FTZ R89, R87, R70, R6 ;  /* 0x0000004657597223 */ /* 0x000fe20000010006 */
[----:B------:R-:W-:Y:S01]  /*07f0*/  PRMT R64, R71, 0x7632, R64 ;  /* 0x0000763247407816 */ /* 0x000fe20000000040 */
[----:B------:R-:W-:Y:S01]  /*0800*/  IMAD.U32 R91, R5, 0x10000, RZ ;  /* 0x00010000055b7824 */ /* 0x000fe200078e00ff */
[----:B------:R-:W-:Y:S02]  /*0810*/  SHF.L.U32 R75, R71, 0x10, RZ ;  /* 0x00000010474b7819 */ /* 0x000fe400000006ff */
[----:B------:R-:W-:Y:S01]  /*0820*/  SHF.L.U32 R65, R4, 0x10, RZ ;  /* 0x0000001004417819 */ /* 0x000fe200000006ff */
[----:B------:R-:W5:Y:S04]  /*0830*/  LDG.E.128 R68, desc[UR6][R2.64+0x1000] ;  /* 0x0010000602447981 */ /* 0x000f68000c1e1d00 */
[----:B------:R-:W5:Y:S01]  /*0840*/  LDG.E.128 R4, desc[UR6][R40.64+0x1000] ;  /* 0x0010000628047981 */ /* 0x000f62000c1e1d00 */
[----:B------:R-:W-:Y:S01]  /*0850*/  FFMA.FTZ R93, R83, R72, R74 ;  /* 0x00000048535d7223 */ /* 0x000fe2000001004a */
[----:B------:R-:W-:Y:S01]  /*0860*/  FFMA.FTZ R98, R90, R65, R73 ;  /* 0x000000415a627223 */ /* 0x000fe20000010049 */
        /* <DEDUP_REMOVED lines=8> */
[----:B------:R-:W-:Y:S01]  /*08f0*/  SHF.L.U32 R74, R57, 0x10, RZ ;  /* 0x00000010394a7819 */ /* 0x000fe200000006ff */
[--C-:B------:R-:W-:Y:S01]  /*0900*/  FFMA.FTZ R64, R85, R64, R72.reuse ;  /* 0x0000004055407223 */ /* 0x100fe20000010048 */
[----:B------:R-:W-:Y:S01]  /*0910*/  PRMT R72, R57, 0x7632, R72 ;  /* 0x0000763239487816 */ /* 0x000fe20000000048 */
[----:B------:R-:W-:Y:S01]  /*0920*/  FFMA.FTZ R56, R81, R56, R84 ;  /* 0x0000003851387223 */ /* 0x000fe20000010054 */
[----:B------:R-:W-:-:S03]  /*0930*/  FFMA.FTZ R82, R90, R65, R75 ;  /* 0x000000415a527223 */ /* 0x000fc6000001004b */
[----:B------:R-:W-:Y:S02]  /*0940*/  IMAD.U32 R91, R72, 0x10000, RZ ;  /* 0x00010000485b7824 */ /* 0x000fe400078e00ff */
[----:B------:R-:W-:Y:S02]  /*0950*/  FFMA.FTZ R93, R83, R74, R56 ;  /* 0x0000004a535d7223 */ /* 0x000fe40000010038 */
[----:B------:R-:W5:Y:S01]  /*0960*/  LDG.E.128 R72, desc[UR6][R2.64+0x4800] ;  /* 0x0048000602487981 */ /* 0x000f62000c1e1d00 */
[----:B------:R-:W-:-:S04]  /*0970*/  PRMT R66, R66, 0x7632, R66 ;  /* 0x0000763242427816 */ /* 0x000fc80000000042 */
        /* <DEDUP_REMOVED lines=8> */
[C---:B------:R-:W-:Y:S01]  /*0a00*/  SHF.L.U32 R48, R58.reuse, 0x10, RZ ;  /* 0x000000103a307819 */ /* 0x040fe200000006ff */
[----:B------:R-:W5:Y:S01]  /*0a10*/  LDG.E.128 R64, desc[UR6][R2.64+0x8000] ;  /* 0x0080000602407981 */ /* 0x000f62000c1e1d00 */
[----:B------:R-:W-:Y:S01]  /*0a20*/  PRMT R58, R58, 0x7632, R58 ;  /* 0x000076323a3a7816 */ /* 0x000fe2000000003a */
[----:B------:R-:W-:Y:S01]  /*0a30*/  FFMA.FTZ R96, R0, R91, RZ ;  /* 0x0000005b00607223 */ /* 0x000fe200000100ff */
        /* <DEDUP_REMOVED lines=10> */
[----:B------:R-:W-:Y:S01]  /*0ae0*/  SHF.L.U32 R91, R60, 0x10, RZ ;  /* 0x000000103c5b7819 */ /* 0x000fe200000006ff */
[----:B------:R-:W-:Y:S01]  /*0af0*/  FFMA.FTZ R89, R83, R96, R100 ;  /* 0x0000006053597223 */ /* 0x000fe20000010064 */
[C---:B------:R-:W-:Y:S02]  /*0b00*/  PRMT R48, R59.reuse, 0x7632, R48 ;  /* 0x000076323b307816 */ /* 0x040fe40000000030 */
[----:B------:R-:W-:Y:S01]  /*0b10*/  SHF.L.U32 R49, R59, 0x10, RZ ;  /* 0x000000103b317819 */ /* 0x000fe200000006ff */
[----:B------:R-:W-:Y:S01]  /*0b20*/  IMAD.U32 R59, R56, 0x10000, RZ ;  /* 0x00010000383b7824 */ /* 0x000fe200078e00ff */
[----:B------:R-:W-:Y:S01]  /*0b30*/  SHF.L.U32 R56, R50, 0x10, RZ ;  /* 0x0000001032387819 */ /* 0x000fe200000006ff */
[----:B------:R-:W-:Y:S01]  /*0b40*/  FFMA.FTZ R96, R0, R91, RZ ;  /* 0x0000005b00607223 */ /* 0x000fe200000100ff */
[----:B------:R-:W-:Y:S01]  /*0b50*/  SHF.L.U32 R88, R88, 0x10, RZ ;  /* 0x0000001058587819 */ /* 0x000fe200000006ff */
[----:B------:R-:W-:Y:S01]  /*0b60*/  FFMA.FTZ R58, R86, R59, R89 ;  /* 0x0000003b563a7223 */ /* 0x000fe20000010059 */
[----:B------:R-:W-:-:S02]  /*0b70*/  PRMT R50, R50, 0x7632, R50 ;  /* 0x0000763232327816 */ /* 0x000fc40000000032 */
[----:B------:R-:W-:Y:S01]  /*0b80*/  PRMT R89, R61, 0x7632, R89 ;  /* 0x000076323d597816 */ /* 0x000fe20000000059 */
[----:B------:R-:W-:Y:S01]  /*0b90*/  FFMA.FTZ R100, R81, R88, R96 ;  /* 0x0000005851647223 */ /* 0x000fe20000010060 */
[----:B------:R-:W-:Y:S01]  /*0ba0*/  FFMA.FTZ R60, R85, R56, R58 ;  /* 0x00000038553c7223 */ /* 0x000fe2000001003a */
[----:B------:R-:W-:Y:S01]  /*0bb0*/  IMAD.U32 R50, R50, 0x10000, RZ ;  /* 0x0001000032327824 */ /* 0x000fe200078e00ff */
[----:B------:R-:W-:Y:S02]  /*0bc0*/  SHF.L.U32 R96, R61, 0x10, RZ ;  /* 0x000000103d607819 */ /* 0x000fe400000006ff */
[----:B------:R-:W-:Y:S01]  /*0bd0*/  SHF.L.U32 R89, R89, 0x10, RZ ;  /* 0x0000001059597819 */ /* 0x000fe200000006ff */
[--C-:B------:R-:W-:Y:S01]  /*0be0*/  FFMA.FTZ R61, R87, R50, R60.reuse ;  /* 0x00000032573d7223 */ /* 0x100fe2000001003c */
[----:B------:R-:W-:Y:S01]  /*0bf0*/  PRMT R60, R52, 0x7632, R60 ;  /* 0x00007632343c7816 */ /* 0x000fe2000000003c */
[----:B------:R-:W-:Y:S01]  /*0c00*/  FFMA.FTZ R91, R83, R96, R100 ;  /* 0x00000060535b7223 */ /* 0x000fe20000010064 */
[----:B------:R-:W-:Y:S01]  /*0c10*/  FFMA.FTZ R49, R80, R49, R57 ;  /* 0x0000003150317223 */ /* 0x000fe20000010039 */
[----:B------:R-:W-:Y:S01]  /*0c20*/  IMAD.U32 R93, R52, 0x10000, RZ ;  /* 0x00010000345d7824 */ /* 0x000fe200078e00ff */
[----:B------:R-:W5:Y:S01]  /*0c30*/  LDG.E.128 R56, desc[UR6][R2.64+0xb800] ;  /* 0x00b8000602387981 */ /* 0x000f62000c1e1d00 */
[----:B------:R-:W-:Y:S01]  /*0c40*/  PRMT R50, R62, 0x7632, R50 ;  /* 0x000076323e327816 */ /* 0x000fe20000000032 */
[----:B------:R-:W-:Y:S01]  /*0c50*/  FFMA.FTZ R52, R86, R89, R91 ;  /* 0x0000005956347223 */ /* 0x000fe2000001005b */
[----:B------:R-:W-:Y:S01]  /*0c60*/  SHF.L.U32 R62, R62, 0x10, RZ ;  /* 0x000000103e3e7819 */ /* 0x000fe200000006ff */
[----:B------:R-:W-:Y:S01]  /*0c70*/  FFMA.FTZ R96, R0, R93, RZ ;  /* 0x0000005d00607223 */ /* 0x000fe200000100ff */
[----:B------:R-:W-:-:S02]  /*0c80*/  SHF.L.U32 R60, R60, 0x10, RZ ;  /* 0x000000103c3c7819 */ /* 0x000fc400000006ff */
[----:B------:R-:W-:Y:S01]  /*0c90*/  PRMT R0, R53, 0x7632, R0 ;  /* 0x0000763235007816 */ /* 0x000fe20000000000 */
[----:B------:R-:W-:Y:S01]  /*0ca0*/  FFMA.FTZ R52, R85, R62, R52 ;  /* 0x0000003e55347223 */ /* 0x000fe20000010034 */
[----:B------:R-:W-:Y:S01]  /*0cb0*/  SHF.L.U32 R50, R50, 0x10, RZ ;  /* 0x0000001032327819 */ /* 0x000fe200000006ff */
[----:B------:R-:W-:Y:S02]  /*0cc0*/  IMAD.U32 R62, R53, 0x10000, RZ ;  /* 0x00010000353e7824 */ /* 0x000fe400078e00ff */
[----:B------:R-:W-:Y:S01]  /*0cd0*/  FFMA.FTZ R60, R81, R60, R96 ;  /* 0x0000003c513c7223 */ /* 0x000fe20000010060 */
[----:B------:R-:W-:Y:S01]  /*0ce0*/  SHF.L.U32 R81, R0, 0x10, RZ ;  /* 0x0000001000517819 */ /* 0x000fe200000006ff */
[----:B------:R-:W-:Y:S02]  /*0cf0*/  FFMA.FTZ R50, R87, R50, R52 ;  /* 0x0000003257327223 */ /* 0x000fe40000010034 */
[----:B------:R-:W-:Y:S01]  /*0d00*/  FFMA.FTZ R83, R83, R62, R60 ;  /* 0x0000003e53537223 */ /* 0x000fe2000001003c */
[----:B------:R-:W-:-:S02]  /*0d10*/  SHF.L.U32 R53, R63, 0x10, RZ ;  /* 0x000000103f357819 */ /* 0x000fc400000006ff */
[----:B------:R-:W-:Y:S01]  /*0d20*/  PRMT R52, R54, 0x7632, R52 ;  /* 0x0000763236347816 */ /* 0x000fe20000000034 */
[----:B------:R-:W-:Y:S01]  /*0d30*/  FFMA.FTZ R86, R86, R81, R83 ;  /* 0x0000005156567223 */ /* 0x000fe20000010053 */
[C---:B------:R-:W-:Y:S02]  /*0d40*/  PRMT R88, R51.reuse, 0x7632, R88 ;  /* 0x0000763233587816 */ /* 0x040fe40000000058 */
[----:B------:R-:W-:Y:S02]  /*0d50*/  SHF.L.U32 R54, R54, 0x10, RZ ;  /* 0x0000001036367819 */ /* 0x000fe400000006ff */
[----:B------:R-:W-:Y:S02]  /*0d60*/  SHF.L.U32 R51, R51, 0x10, RZ ;  /* 0x0000001033337819 */ /* 0x000fe400000006ff */
[----:B------:R-:W-:Y:S01]  /*0d70*/  PRMT R0, R63, 0x7632, R0 ;  /* 0x000076323f007816 */ /* 0x000fe20000000000 */
[----:B------:R-:W-:Y:S01]  /*0d80*/  FFMA.FTZ R50, R80, R53, R50 ;  /* 0x0000003550327223 */ /* 0x000fe20000010032 */
[----:B------:R-:W-:Y:S01]  /*0d90*/  SHF.L.U32 R52, R52, 0x10, RZ ;  /* 0x0000001034347819 */ /* 0x000fe200000006ff */
[----:B------:R-:W-:Y:S01]  /*0da0*/  FFMA.FTZ R54, R85, R54, R86 ;  /* 0x0000003655367223 */ /* 0x000fe20000010056 */
[----:B------:R-:W-:Y:S01]  /*0db0*/  SHF.L.U32 R53, R0, 0x10, RZ ;  /* 0x0000001000357819 */ /* 0x000fe200000006ff */
[----:B------:R-:W-:-:S02]  /*0dc0*/  FFMA.FTZ R96, R80, R51, R61 ;  /* 0x0000003350607223 */ /* 0x000fc4000001003d */
[----:B------:R-:W5:Y:S01]  /*0dd0*/  LDG.E.128 R60, desc[UR6][R2.64+0xf000] ;  /* 0x00f00006023c7981 */ /* 0x000f62000c1e1d00 */
[----:B------:R-:W-:Y:S01]  /*0de0*/  SHF.L.U32 R51, R88, 0x10, RZ ;  /* 0x0000001058337819 */ /* 0x000fe200000006ff */
[----:B------:R-:W-:Y:S01]  /*0df0*/  FFMA.FTZ R87, R87, R52, R54 ;  /* 0x0000003457577223 */ /* 0x000fe20000010036 */
[----:B------:R-:W-:Y:S02]  /*0e00*/  IMAD.U32 R48, R48, 0x10000, RZ ;  /* 0x0001000030307824 */ /* 0x000fe400078e00ff */
[----:B------:R-:W-:Y:S01]  /*0e10*/  FFMA.FTZ R88, R90, R53, R50 ;  /* 0x000000355a587223 */ /* 0x000fe20000010032 */
[C---:B------:R-:W-:Y:S01]  /*0e20*/  PRMT R52, R36.reuse, 0x7632, R52 ;  /* 0x0000763224347816 */ /* 0x040fe20000000034 */
[----:B------:R-:W-:Y:S01]  /*0e30*/  IMAD.U32 R53, R55, 0x10000, RZ ;  /* 0x0001000037357824 */ /* 0x000fe200078e00ff */
[----:B------:R-:W-:Y:S02]  /*0e40*/  SHF.L.U32 R36, R36, 0x10, RZ ;  /* 0x0000001024247819 */ /* 0x000fe400000006ff */
[----:B------:R-:W-:-:S02]  /*0e50*/  PRMT R0, R44, 0x7632, R0 ;  /* 0x000076322c007816 */ /* 0x000fc40000000000 */
[----:B------:R-:W-:Y:S01]  /*0e60*/  SHF.L.U32 R85, R44, 0x10, RZ ;  /* 0x000000102c557819 */ /* 0x000fe200000006ff */
[C---:B------:R-:W-:Y:S01]  /*0e70*/  FFMA.FTZ R100, R90.reuse, R48, R49 ;  /* 0x000000305a647223 */ /* 0x040fe20000010031 */
[----:B------:R-:W-:Y:S01]  /*0e80*/  FFMA.FTZ R96, R90, R51, R96 ;  /* 0x000000335a607223 */ /* 0x000fe20000010060 */
[----:B------:R-:W-:Y:S01]  /*0e90*/  FFMA.FTZ R53, R80, R53, R87 ;  /* 0x0000003550357223 */ /* 0x000fe20000010057 */
[----:B------:R-:W-:Y:S01]  /*0ea0*/  SHF.L.U32 R52, R52, 0x10, RZ ;  /* 0x0000001034347819 */ /* 0x000fe200000006ff */
[----:B------:R-:W5:Y:S01]  /*0eb0*/  LDG.E.128 R48, desc[UR6][R2.64+0x12800] ;  /* 0x0128000602307981 */ /* 0x000f62000c1e1d00 */
[----:B------:R-:W-:Y:S02]  /*0ec0*/  IMAD.U32 R87, R0, 0x10000, RZ ;  /* 0x0001000000577824 */ /* 0x000fe400078e00ff */
[----:B------:R-:W-:Y:S01]  /*0ed0*/  FFMA.FTZ R36, R85, R36, R94 ;  /* 0x0000002455247223 */ /* 0x000fe2000001005e */
[----:B------:R-:W-:Y:S02]  /*0ee0*/  SHF.L.U32 R0, R37, 0x10, RZ ;  /* 0x0000001025007819 */ /* 0x000fe400000006ff */
[----:B------:R-:W-:Y:S01]  /*0ef0*/  SHF.L.U32 R89, R45, 0x10, RZ ;  /* 0x000000102d597819 */ /* 0x000fe200000006ff */
[----:B------:R-:W-:Y:S01]  /*0f00*/  FFMA.FTZ R36, R87, R52, R36 ;  /* 0x0000003457247223 */ /* 0x000fe20000010024 */
[----:B------:R-:W-:-:S02]  /*0f10*/  PRMT R37, R37, 0x7632, R37 ;  /* 0x0000763225257816 */ /* 0x000fc40000000025 */
[----:B------:R-:W-:Y:S01]  /*0f20*/  PRMT R83, R45, 0x7632, R83 ;  /* 0x000076322d537816 */ /* 0x000fe20000000053 */
[----:B------:R-:W-:Y:S02]  /*0f30*/  FFMA.FTZ R44, R89, R0, R36 ;  /* 0x00000000592c7223 */ /* 0x000fe40000010024 */
[----:B------:R-:W-:Y:S01]  /*0f40*/  IMAD.U32 R36, R37, 0x10000, RZ ;  /* 0x0001000025247824 */ /* 0x000fe200078e00ff */
[----:B------:R-:W-:Y:S02]  /*0f50*/  SHF.L.U32 R83, R83, 0x10, RZ ;  /* 0x0000001053537819 */ /* 0x000fe400000006ff */
[----:B------:R-:W-:Y:S01]  /*0f60*/  PRMT R55, R55, 0x7632, R55 ;  /* 0x0000763237377816 */ /* 0x000fe20000000037 */
[C---:B------:R-:W-:Y:S02]  /*0f70*/  IMAD.U32 R37, R38.reuse, 0x10000, RZ ;  /* 0x0001000026257824 */ /* 0x040fe400078e00ff */
[----:B------:R-:W-:Y:S01]  /*0f80*/  FFMA.FTZ R45, R83, R36, R44 ;  /* 0x00000024532d7223 */ /* 0x000fe2000001002c */
[----:B------:R-:W-:-:S02]  /*0f90*/  PRMT R36, R38, 0x7632, R36 ;  /* 0x0000763226247816 */ /* 0x000fc40000000024 */
[C---:B------:R-:W-:Y:S02]  /*0fa0*/  PRMT R38, R28.reuse, 0x7632, R38 ;  /* 0x000076321c267816 */ /* 0x040fe40000000026 */
[----:B------:R-:W-:Y:S02]  /*0fb0*/  SHF.L.U32 R44, R28, 0x10, RZ ;  /* 0x000000101c2c7819 */ /* 0x000fe400000006ff */
[----:B------:R-:W-:Y:S02]  /*0fc0*/  SHF.L.U32 R55, R55, 0x10, RZ ;  /* 0x0000001037377819 */ /* 0x000fe400000006ff */
[----:B------:R-:W-:Y:S01]  /*0fd0*/  SHF.L.U32 R38, R38, 0x10, RZ ;  /* 0x0000001026267819 */ /* 0x000fe200000006ff */
[----:B------:R-:W-:Y:S01]  /*0fe0*/  FFMA.FTZ R92, R85, R44, R92 ;  /* 0x0000002c555c7223 */ /* 0x000fe2000001005c */
[----:B------:R-:W-:Y:S01]  /*0ff0*/  PRMT R80, R46, 0x7632, R80 ;  /* 0x000076322e507816 */ /* 0x000fe20000000050 */
[----:B------:R-:W-:Y:S01]  /*1000*/  FFMA.FTZ R90, R90, R55, R53 ;  /* 0x000000375a5a7223 */ /* 0x000fe20000010035 */
[----:B------:R-:W-:Y:S01]  /*1010*/  SHF.L.U32 R86, R46, 0x10, RZ ;  /* 0x000000102e567819 */ /* 0x000fe200000006ff */
[----:B------:R-:W5:Y:S01]  /*1020*/  LDG.E.128 R52, desc[UR6][R2.64+0x16000] ;  /* 0x0160000602347981 */ /* 0x000f62000c1e1d00 */
[C---:B------:R-:W-:Y:S01]  /*1030*/  PRMT R44, R29.reuse, 0x7632, R44 ;  /* 0x000076321d2c7816 */ /* 0x040fe2000000002c */
[----:B------:R-:W-:-:S02]  /*1040*/  IMAD.U32 R46, R29, 0x10000, RZ ;  /* 0x000100001d2e7824 */ /* 0x000fc400078e00ff */
[----:B------:R-:W-:Y:S01]  /*1050*/  FFMA.FTZ R38, R87, R38, R92 ;  /* 0x0000002657267223 */ /* 0x000fe2000001005c */
[----:B------:R-:W-:Y:S01]  /*1060*/  SHF.L.U32 R29, R36, 0x10, RZ ;  /* 0x00000010241d7819 */ /* 0x000fe200000006ff */
[----:B------:R-:W-:Y:S01]  /*1070*/  FFMA.FTZ R37, R86, R37, R45 ;  /* 0x0000002556257223 */ /* 0x000fe2000001002d */
[----:B------:R-:W-:Y:S01]  /*1080*/  SHF.L.U32 R80, R80, 0x10, RZ ;  /* 0x0000001050507819 */ /* 0x000fe200000006ff */
[----:B------:R-:W-:Y:S01]  /*1090*/  FFMA.FTZ R38, R89, R46, R38 ;  /* 0x0000002e59267223 */ /* 0x000fe20000010026 */
[----:B------:R-:W-:Y:S02]  /*10a0*/  SHF.L.U32 R44, R44, 0x10, RZ ;  /* 0x000000102c2c7819 */ /* 0x000fe400000006ff */
[----:B------:R-:W-:Y:S01]  /*10b0*/  PRMT R28, R39, 0x7632, R28 ;  /* 0x00007632271c7816 */ /* 0x000fe2000000001c */
[----:B------:R-:W-:Y:S01]  /*10c0*/  FFMA.FTZ R29, R80, R29, R37 ;  /* 0x0000001d501d7223 */ /* 0x000fe20000010025 */
[----:B------:R-:W-:Y:S02]  /*10d0*/  SHF.L.U32 R0, R47, 0x10, RZ ;  /* 0x000000102f007819 */ /* 0x000fe400000006ff */
[----:B------:R-:W-:-:S02]  /*10e0*/  SHF.L.U32 R39, R39, 0x10, RZ ;  /* 0x0000001027277819 */ /* 0x000fc400000006ff */
[C---:B------:R-:W-:Y:S01]  /*10f0*/  PRMT R36, R32.reuse, 0x7632, R36 ;  /* 0x0000763220247816 */ /* 0x040fe20000000024 */
[----:B------:R-:W-:Y:S01]  /*1100*/  IMAD.U32 R32, R32, 0x10000, RZ ;  /* 0x0001000020207824 */ /* 0x000fe200078e00ff */
        /* <DEDUP_REMOVED lines=13> */
[----:B------:R-:W5:Y:S01]  /*11e0*/  LDG.E.128 R44, desc[UR6][R2.64+0x19800] ;  /* 0x01980006022c7981 */ /* 0x000f62000c1e1d00 */
[----:B------:R-:W-:Y:S01]  /*11f0*/  SHF.L.U32 R29, R31, 0x10, RZ ;  /* 0x000000101f1d7819 */ /* 0x000fe200000006ff */
[----:B------:R-:W-:-:S02]  /*1200*/  IMAD.U32 R30, R30, 0x10000, RZ ;  /* 0x000100001e1e7824 */ /* 0x000fc400078e00ff */
[----:B------:R-:W-:Y:S01]  /*1210*/  FFMA.FTZ R36, R89, R32, R36 ;  /* 0x0000002059247223 */ /* 0x000fe20000010024 */
[----:B------:R-:W-:Y:S02]  /*1220*/  SHF.L.U32 R28, R28, 0x10, RZ ;  /* 0x000000101c1c7819 */ /* 0x000fe400000006ff */
[----:B------:R-:W-:Y:S01]  /*1230*/  SHF.L.U32 R81, R81, 0x10, RZ ;  /* 0x0000001051517819 */ /* 0x000fe200000006ff */
[----:B------:R-:W-:Y:S01]  /*1240*/  FFMA.FTZ R92, R0, R29, R37 ;  /* 0x0000001d005c7223 */ /* 0x000fe20000010025 */
        /* <DEDUP_REMOVED lines=20> */
[----:B------:R-:W-:Y:S01]  /*1390*/  PRMT R13, R13, 0x7632, R13 ;  /* 0x000076320d0d7816 */ /* 0x000fe2000000000d */
[----:B------:R-:W-:Y:S01]  /*13a0*/  FFMA.FTZ R98, R89, R32, R36 ;  /* 0x0000002059627223 */ /* 0x000fe20000010024 */
[----:B------:R-:W-:Y:S01]  /*13b0*/  PRMT R12, R35, 0x7632, R12 ;  /* 0x00007632230c7816 */ /* 0x000fe2000000000c */
[----:B------:R-:W-:Y:S01]  /*13c0*/  FFMA.FTZ R102, R85, R34, R84 ;  /* 0x0000002255667223 */ /* 0x000fe20000010054 */
[----:B------:R-:W5:Y:S01]  /*13d0*/  LDG.E.128 R36, desc[UR6][R40.64+0x1800] ;  /* 0x0018000628247981 */ /* 0x000f62000c1e1d00 */
[----:B------:R-:W-:-:S03]  /*13e0*/  SHF.L.U32 R20, R20, 0x10, RZ ;  /* 0x0000001014147819 */ /* 0x000fc600000006ff */
[----:B------:R-:W5:Y:S01]  /*13f0*/  LDG.E.128 R32, desc[UR6][R2.64+0x1800] ;  /* 0x0018000602207981 */ /* 0x000f62000c1e1d00 */
[----:B------:R-:W-:Y:S02]  /*1400*/  SHF.L.U32 R82, R13, 0x10, RZ ;  /* 0x000000100d527819 */ /* 0x000fe400000006ff */
[----:B------:R-:W-:Y:S01]  /*1410*/  PRMT R13, R21, 0x7632, R13 ;  /* 0x00007632150d7816 */ /* 0x000fe2000000000d */
[----:B------:R-:W-:Y:S01]  /*1420*/  FFMA.FTZ R102, R87, R20, R102 ;  /* 0x0000001457667223 */ /* 0x000fe20000010066 */
[----:B------:R-:W-:Y:S01]  /*1430*/  SHF.L.U32 R84, R21, 0x10, RZ ;  /* 0x0000001015547819 */ /* 0x000fe200000006ff */
[----:B------:R-:W-:Y:S02]  /*1440*/  FFMA.FTZ R21, R83, R82, R98 ;  /* 0x0000005253157223 */ /* 0x000fe40000010062 */
        /* <DEDUP_REMOVED lines=10> */
[C---:B--2---:R-:W-:Y:S02]  /*14f0*/  SHF.L.U32 R22, R16.reuse, 0x10, RZ ;  /* 0x0000001010167819 */ /* 0x044fe400000006ff */
[----:B------:R-:W-:Y:S01]  /*1500*/  PRMT R16, R16, 0x7632, R16 ;  /* 0x0000763210107816 */ /* 0x000fe20000000010 */
[----:B------:R-:W-:Y:S02]  /*1510*/  IMAD.U32 R93, R84, 0x10000, RZ ;  /* 0x00010000545d7824 */ /* 0x000fe400078e00ff */
[----:B------:R-:W-:Y:S01]  /*1520*/  FFMA.FTZ R82, R86, R91, R82 ;  /* 0x0000005b56527223 */ /* 0x000fe20000010052 */
        /* <DEDUP_REMOVED lines=19> */
[----:B------:R-:W-:Y:S01]  /*1660*/  FFMA.FTZ R84, R81, R84, R21 ;  /* 0x0000005451547223 */ /* 0x000fe20000010015 */
[----:B------:R-:W2:Y:S01]  /*1670*/  LDG.E.128 R12, desc[UR6][R2.64+0x5000] ;  /* 0x00500006020c7981 */ /* 0x000ea2000c1e1d00 */
[----:B------:R-:W-:-:S02]  /*1680*/  SHF.L.U32 R16, R17, 0x10, RZ ;  /* 0x0000001011107819 */ /* 0x000fc400000006ff */
[C---:B------:R-:W-:Y:S02]  /*1690*/  PRMT R20, R18.reuse, 0x7632, R20 ;  /* 0x0000763212147816 */ /* 0x040fe40000000014 */
[----:B------:R-:W-:Y:S02]  /*16a0*/  SHF.L.U32 R21, R18, 0x10, RZ ;  /* 0x0000001012157819 */ /* 0x000fe400000006ff */
[C---:B---3--:R-:W-:Y:S02]  /*16b0*/  PRMT R17, R24.reuse, 0x7632, R17 ;  /* 0x0000763218117816 */ /* 0x048fe40000000011 */
[----:B------:R-:W-:Y:S01]  /*16c0*/  SHF.L.U32 R18, R24, 0x10, RZ ;  /* 0x0000001018127819 */ /* 0x000fe200000006ff */
[----:B------:R-:W-:Y:S01]  /*16d0*/  FFMA.FTZ R91, R83, R16, R22 ;  /* 0x00000010535b7223 */ /* 0x000fe20000010016 */
[----:B------:R-:W-:Y:S01]  /*16e0*/  SHF.L.U32 R22, R17, 0x10, RZ ;  /* 0x0000001011167819 */ /* 0x000fe200000006ff */
[C---:B------:R-:W-:Y:S01]  /*16f0*/  IMAD.U32 R23, R19.reuse, 0x10000, RZ ;  /* 0x0001000013177824 */ /* 0x040fe200078e00ff */
[----:B------:R-:W-:Y:S01]  /*1700*/  PRMT R24, R19, 0x7632, R24 ;  /* 0x0000763213187816 */ /* 0x000fe20000000018 */
[----:B------:R-:W-:Y:S01]  /*1710*/  FFMA.FTZ R102, R85, R18, R96 ;  /* 0x0000001255667223 */ /* 0x000fe20000010060 */
[----:B------:R-:W-:Y:S01]  /*1720*/  FFMA.FTZ R91, R86, R21, R91 ;  /* 0x00000015565b7223 */ /* 0x000fe2000001005b */
[----:B------:R-:W3:Y:S01]  /*1730*/  LDG.E.128 R16, desc[UR6][R2.64+0x8800] ;  /* 0x0088000602107981 */ /* 0x000ee2000c1e1d00 */
[----:B------:R-:W-:Y:S01]  /*1740*/  PRMT R82, R25, 0x7632, R82 ;  /* 0x0000763219527816 */ /* 0x000fe20000000052 */
[----:B------:R-:W-:Y:S01]  /*1750*/  FFMA.FTZ R22, R87, R22, R102 ;  /* 0x0000001657167223 */ /* 0x000fe20000010066 */
[----:B------:R-:W-:-:S02]  /*1760*/  SHF.L.U32 R96, R25, 0x10, RZ ;  /* 0x0000001019607819 */ /* 0x000fc400000006ff */
[----:B------:R-:W-:Y:S02]  /*1770*/  SHF.L.U32 R21, R20, 0x10, RZ ;  /* 0x0000001014157819 */ /* 0x000fe400000006ff */
[C---:B----4-:R-:W-:Y:S02]  /*1780*/  PRMT R20, R76.reuse, 0x7632, R20 ;  /* 0x000076324c147816 */ /* 0x050fe40000000014 */
        /* <DEDUP_REMOVED lines=11> */
[----:B------:R-:W-:Y:S01]  /*1840*/  FFMA.FTZ R91, R86, R25, R91 ;  /* 0x00000019565b7223 */ /* 0x000fe2000001005b */
[----:B------:R-:W4:Y:S01]  /*1850*/  LDG.E.128 R20, desc[UR6][R2.64+0xc000] ;  /* 0x00c0000602147981 */ /* 0x000f22000c1e1d00 */
[----:B------:R-:W-:Y:S01]  /*1860*/  IMAD.U32 R25, R26, 0x10000, RZ ;  /* 0x000100001a197824 */ /* 0x000fe200078e00ff */
[----:B------:R-:W-:-:S02]  /*1870*/  SHF.L.U32 R76, R77, 0x10, RZ ;  /* 0x000000104d4c7819 */ /* 0x000fc400000006ff */
[----:B------:R-:W-:Y:S02]  /*1880*/  PRMT R77, R77, 0x7632, R77 ;  /* 0x000076324d4d7816 */ /* 0x000fe4000000004d */
[C---:B------:R-:W-:Y:S01]  /*1890*/  PRMT R26, R27.reuse, 0x7632, R26 ;  /* 0x000076321b1a7816 */ /* 0x040fe2000000001a */
        /* <DEDUP_REMOVED lines=9> */
[C---:B------:R-:W-:Y:S01]  /*1930*/  FFMA.FTZ R96, R81.reuse, R24, R96 ;  /* 0x0000001851607223 */ /* 0x040fe20000010060 */
[----:B------:R-:W-:Y:S01]  /*1940*/  FFMA.FTZ R82, R81, R26, R25 ;  /* 0x0000001a51527223 */ /* 0x000fe20000010019 */
[----:B------:R-:W-:-:S02]  /*1950*/  PRMT R78, R78, 0x7632, R78 ;  /* 0x000076324e4e7816 */ /* 0x000fc4000000004e */
[C---:B-----5:R-:W-:Y:S02]  /*1960*/  PRMT R24, R8.reuse, 0x7632, R24 ;  /* 0x0000763208187816 */ /* 0x060fe40000000018 */
[----:B------:R-:W-:Y:S01]  /*1970*/  SHF.L.U32 R26, R8, 0x10, RZ ;  /* 0x00000010081a7819 */ /* 0x000fe200000006ff */
[----:B------:R-:W-:Y:S01]  /*1980*/  FFMA.FTZ R27, R86, R27, R77 ;  /* 0x0000001b561b7223 */ /* 0x000fe2000001004d */
[----:B------:R-:W-:Y:S01]  /*1990*/  SHF.L.U32 R24, R24, 0x10, RZ ;  /* 0x0000001018187819 */ /* 0x000fe200000006ff */
[----:B------:R-:W-:Y:S02]  /*19a0*/  IMAD.U32 R25, R78, 0x10000, RZ ;  /* 0x000100004e197824 */ /* 0x000fe400078e00ff */
[----:B------:R-:W-:Y:S01]  /*19b0*/  FFMA.FTZ R90, R85, R26, R90 ;  /* 0x0000001a555a7223 */ /* 0x000fe2000001005a */
[C---:B------:R-:W-:Y:S01]  /*19c0*/  PRMT R8, R79.reuse, 0x7632, R8 ;  /* 0x000076324f087816 */ /* 0x040fe20000000008 */
[----:B------:R-:W-:Y:S01]  /*19d0*/  FFMA.FTZ R25, R80, R25, R27 ;  /* 0x0000001950197223 */ /* 0x000fe2000001001b */
[----:B------:R-:W-:Y:S01]  /*19e0*/  SHF.L.U32 R79, R79, 0x10, RZ ;  /* 0x000000104f4f7819 */ /* 0x000fe200000006ff */
[----:B------:R-:W-:Y:S01]  /*19f0*/  FFMA.FTZ R24, R87, R24, R90 ;  /* 0x0000001857187223 */ /* 0x000fe2000001005a */
[----:B------:R-:W-:-:S02]  /*1a00*/  PRMT R26, R9, 0x7632, R26 ;  /* 0x00007632091a7816 */ /* 0x000fc4000000001a */
[----:B------:R-:W-:Y:S01]  /*1a10*/  SHF.L.U32 R78, R9, 0x10, RZ ;  /* 0x00000010094e7819 */ /* 0x000fe200000006ff */
[----:B------:R-:W-:Y:S01]  /*1a20*/  FFMA.FTZ R76, R0, R79, R25 ;  /* 0x0000004f004c7223 */ /* 0x000fe20000010019 */
[----:B------:R-:W-:-:S03]  /*1a30*/  SHF.L.U32 R88, R26, 0x10, RZ ;  /* 0x000000101a587819 */ /* 0x000fc600000006ff */
[----:B------:R-:W-:Y:S02]  /*1a40*/  FFMA.FTZ R78, R89, R78, R24 ;  /* 0x0000004e594e7223 */ /* 0x000fe40000010018 */
[----:B------:R-:W5:Y:S01]  /*1a50*/  LDG.E.128 R24, desc[UR6][R2.64+0xf800] ;  /* 0x00f8000602187981 */ /* 0x000f62000c1e1d00 */
[----:B------:R-:W-:Y:S01]  /*1a60*/  SHF.L.U32 R9, R10, 0x10, RZ ;  /* 0x000000100a097819 */ /* 0x000fe200000006ff */
[--C-:B------:R-:W-:Y:S01]  /*1a70*/  FFMA.FTZ R83, R83, R88, R78.reuse ;  /* 0x0000005853537223 */ /* 0x100fe2000001004e */
[----:B------:R-:W-:Y:S01]  /*1a80*/  PRMT R78, R68, 0x7632, R78 ;  /* 0x00007632444e7816 */ /* 0x000fe2000000004e */
[----:B------:R-:W-:Y:S01]  /*1a90*/  IMAD.U32 R8, R8, 0x10000, RZ ;  /* 0x0001000008087824 */ /* 0x000fe200078e00ff */
[----:B------:R-:W-:Y:S01]  /*1aa0*/  PRMT R88, R4, 0x7632, R88 ;  /* 0x0000763204587816 */ /* 0x000fe20000000058 */
[----:B------:R-:W-:Y:S01]  /*1ab0*/  IMAD.U32 R68, R68, 0x10000, RZ ;  /* 0x0001000044447824 */ /* 0x000fe200078e00ff */
[----:B------:R-:W-:Y:S02]  /*1ac0*/  SHF.L.U32 R89, R4, 0x10, RZ ;  /* 0x0000001004597819 */ /* 0x000fe400000006ff */
[----:B------:R-:W-:Y:S01]  /*1ad0*/  PRMT R10, R10, 0x7632, R10 ;  /* 0x000076320a0a7816 */ /* 0x000fe2000000000a */
[----:B------:R-:W-:Y:S01]  /*1ae0*/  FFMA.FTZ R85, R81, R8, R76 ;  /* 0x0000000851557223 */ /* 0x000fe2000001004c */
[----:B------:R-:W-:Y:S01]  /*1af0*/  SHF.L.U32 R87, R78, 0x10, RZ ;  /* 0x000000104e577819 */ /* 0x000fe200000006ff */
[----:B------:R-:W-:-:S02]  /*1b00*/  IMAD.U32 R88, R88, 0x10000, RZ ;  /* 0x0001000058587824 */ /* 0x000fc400078e00ff */
[----:B------:R-:W-:Y:S01]  /*1b10*/  FFMA.FTZ R93, R89, R68, R94 ;  /* 0x00000044595d7223 */ /* 0x000fe2000001005e */
[C---:B------:R-:W-:Y:S01]  /*1b20*/  PRMT R76, R11.reuse, 0x7632, R76 ;  /* 0x000076320b4c7816 */ /* 0x040fe2000000004c */
[----:B------:R-:W-:Y:S01]  /*1b30*/  FFMA.FTZ R83, R86, R9, R83 ;  /* 0x0000000956537223 */ /* 0x000fe20000010053 */
[----:B------:R-:W-:Y:S02]  /*1b40*/  SHF.L.U32 R79, R11, 0x10, RZ ;  /* 0x000000100b4f7819 */ /* 0x000fe400000006ff */
[----:B------:R-:W-:Y:S02]  /*1b50*/  SHF.L.U32 R77, R10, 0x10, RZ ;  /* 0x000000100a4d7819 */ /* 0x000fe400000006ff */
[----:B------:R-:W5:Y:S01]  /*1b60*/  LDG.E.128 R8, desc[UR6][R2.64+0x13000] ;  /* 0x0130000602087981 */ /* 0x000f62000c1e1d00 */
[----:B------:R-:W-:Y:S01]  /*1b70*/  SHF.L.U32 R4, R69, 0x10, RZ ;  /* 0x0000001045047819 */ /* 0x000fe200000006ff */
[----:B------:R-:W-:Y:S01]  /*1b80*/  FFMA.FTZ R68, R88, R87, R93 ;  /* 0x0000005758447223 */ /* 0x000fe2000001005d */
[----:B------:R-:W-:-:S02]  /*1b90*/  SHF.L.U32 R91, R5, 0x10, RZ ;  /* 0x00000010055b7819 */ /* 0x000fc400000006ff */
[----:B------:R-:W-:Y:S02]  /*1ba0*/  PRMT R69, R69, 0x7632, R69 ;  /* 0x0000763245457816 */ /* 0x000fe40000000045 */
[----:B------:R-:W-:Y:S01]  /*1bb0*/  PRMT R87, R5, 0x7632, R87 ;  /* 0x0000763205577816 */ /* 0x000fe20000000057 */
[----:B------:R-:W-:Y:S01]  /*1bc0*/  FFMA.FTZ R77, R80, R77, R83 ;  /* 0x0000004d504d7223 */ /* 0x000fe20000010053 */
[----:B------:R-:W-:Y:S01]  /*1bd0*/  FFMA.FTZ R68, R91, R4, R68 ;  /* 0x000000045b447223 */ /* 0x000fe20000010044 */
[----:B------:R-:W-:Y:S02]  /*1be0*/  SHF.L.U32 R4, R69, 0x10, RZ ;  /* 0x0000001045047819 */ /* 0x000fe400000006ff */
[----:B------:R-:W-:Y:S02]  /*1bf0*/  IMAD.U32 R87, R87, 0x10000, RZ ;  /* 0x0001000057577824 */ /* 0x000fe400078e00ff */
[----:B------:R-:W-:Y:S01]  /*1c00*/  FFMA.FTZ R78, R0, R79, R77 ;  /* 0x0000004f004e7223 */ /* 0x000fe2000001004d */
[----:B------:R-:W-:-:S02]  /*1c10*/  PRMT R83, R6, 0x7632, R83 ;  /* 0x0000763206537816 */ /* 0x000fc40000000053 */
[----:B------:R-:W-:Y:S02]  /*1c20*/  SHF.L.U32 R86, R6, 0x10, RZ ;  /* 0x0000001006567819 */ /* 0x000fe400000006ff */
[C---:B------:R-:W-:Y:S02]  /*1c30*/  PRMT R80, R7.reuse, 0x7632, R80 ;  /* 0x0000763207507816 */ /* 0x040fe40000000050 */
[----:B------:R-:W-:Y:S01]  /*1c40*/  SHF.L.U32 R0, R7, 0x10, RZ ;  /* 0x0000001007007819 */ /* 0x000fe200000006ff */
[----:B------:R-:W-:Y:S01]  /*1c50*/  FFMA.FTZ R7, R87, R4, R68 ;  /* 0x0000000457077223 */ /* 0x000fe20000010044 */
[C---:B------:R-:W-:Y:S02]  /*1c60*/  SHF.L.U32 R5, R70.reuse, 0x10, RZ ;  /* 0x0000001046057819 */ /* 0x040fe400000006ff */
[----:B------:R-:W-:Y:S02]  /*1c70*/  PRMT R70, R70, 0x7632, R70 ;  /* 0x0000763246467816 */ /* 0x000fe40000000046 */
[C---:B------:R-:W-:Y:S01]  /*1c80*/  PRMT R6, R72.reuse, 0x7632, R6 ;  /* 0x0000763248067816 */ /* 0x040fe20000000006 */
[----:B------:R-:W-:-:S02]  /*1c90*/  IMAD.U32 R72, R72, 0x10000, RZ ;  /* 0x0001000048487824 */ /* 0x000fc400078e00ff */
[----:B------:R-:W-:Y:S01]  /*1ca0*/  FFMA.FTZ R4, R86, R5, R7 ;  /* 0x0000000556047223 */ /* 0x000fe20000010007 */
[----:B------:R-:W-:Y:S02]  /*1cb0*/  SHF.L.U32 R70, R70, 0x10, RZ ;  /* 0x0000001046467819 */ /* 0x000fe400000006ff */
[----:B------:R-:W-:Y:S01]  /*1cc0*/  SHF.L.U32 R83, R83, 0x10, RZ ;  /* 0x0000001053537819 */ /* 0x000fe200000006ff */
[----:B------:R-:W-:Y:S01]  /*1cd0*/  FFMA.FTZ R7, R89, R72, R92 ;  /* 0x0000004859077223 */ /* 0x000fe2000001005c */
[----:B------:R-:W-:-:S03]  /*1ce0*/  SHF.L.U32 R5, R6, 0x10, RZ ;  /* 0x0000001006057819 */ /* 0x000fc600000006ff */
[----:B------:R-:W-:Y:S02]  /*1cf0*/  FFMA.FTZ R77, R83, R70, R4 ;  /* 0x00000046534d7223 */ /* 0x000fe40000010004 */
[----:B------:R-:W-:Y:S02]  /*1d00*/  FFMA.FTZ R70, R88, R5, R7 ;  /* 0x0000000558467223 */ /* 0x000fe40000010007 */
[----:B------:R-:W5:Y:S01]  /*1d10*/  LDG.E.128 R4, desc[UR6][R2.64+0x16800] ;  /* 0x0168000602047981 */ /* 0x000f62000c1e1d00 */
[C---:B------:R-:W-:Y:S01]  /*1d20*/  PRMT R68, R64.reuse, 0x7632, R68 ;  /* 0x0000763240447816 */ /* 0x040fe20000000044 */
[----:B------:R-:W-:Y:S01]  /*1d30*/  IMAD.U32 R64, R64, 0x10000, RZ ;  /* 0x0001000040407824 */ /* 0x000fe200078e00ff */
[----:B------:R-:W-:Y:S02]  /*1d40*/  SHF.L.U32 R69, R71, 0x10, RZ ;  /* 0x0000001047457819 */ /* 0x000fe400000006ff */
[----:B------:R-:W-:Y:S01]  /*1d50*/  SHF.L.U32 R79, R68, 0x10, RZ ;  /* 0x00000010444f7819 */ /* 0x000fe200000006ff */
[----:B------:R-:W-:Y:S01]  /*1d60*/  FFMA.FTZ R93, R89, R64, R100 ;  /* 0x00000040595d7223 */ /* 0x000fe20000010064 */
[----:B------:R-:W-:Y:S01]  /*1d70*/  SHF.L.U32 R68, R73, 0x10, RZ ;  /* 0x0000001049447819 */ /* 0x000fe200000006ff */
[----:B------:R-:W-:Y:S01]  /*1d80*/  IMAD.U32 R90, R65, 0x10000, RZ ;  /* 0x00010000415a7824 */ /* 0x000fe200078e00ff */
[----:B------:R-:W-:Y:S01]  /*1d90*/  PRMT R64, R71, 0x7632, R64 ;  /* 0x0000763247407816 */ /* 0x000fe20000000040 */
[----:B------:R-:W-:Y:S01]  /*1da0*/  FFMA.FTZ R79, R88, R79, R93 ;  /* 0x0000004f584f7223 */ /* 0x000fe2000001005d */
[----:B------:R-:W-:Y:S01]  /*1db0*/  FFMA.FTZ R77, R0, R69, R77 ;  /* 0x00000045004d7223 */ /* 0x000fe2000001004d */
[----:B------:R-:W-:Y:S01]  /*1dc0*/  FFMA.FTZ R72, R91, R68, R70 ;  /* 0x000000445b487223 */ /* 0x000fe20000010046 */
[----:B------:R-:W-:Y:S01]  /*1dd0*/  PRMT R73, R73, 0x7632, R73 ;  /* 0x0000763249497816 */ /* 0x000fe20000000049 */
[----:B------:R-:W5:Y:S01]  /*1de0*/  LDG.E.128 R68, desc[UR6][R2.64+0x1a000] ;  /* 0x01a0000602447981 */ /* 0x000f62000c1e1d00 */
[--C-:B------:R-:W-:Y:S01]  /*1df0*/  FFMA.FTZ R93, R91, R90, R79.reuse ;  /* 0x0000005a5b5d7223 */ /* 0x100fe2000001004f */
[----:B------:R-:W-:-:S02]  /*1e00*/  PRMT R79, R65, 0x7632, R79 ;  /* 0x00007632414f7816 */ /* 0x000fc4000000004f */
[----:B------:R-:W-:Y:S01]  /*1e10*/  SHF.L.U32 R65, R64, 0x10, RZ ;  /* 0x0000001040417819 */ /* 0x000fe200000006ff */
[----:B------:R-:W-:Y:S01]  /*1e20*/  IMAD.U32 R64, R73, 0x10000, RZ ;  /* 0x0001000049407824 */ /* 0x000fe200078e00ff */
[----:B------:R-:W-:Y:S02]  /*1e30*/  SHF.L.U32 R80, R80, 0x10, RZ ;  /* 0x0000001050507819 */ /* 0x000fe400000006ff */
[----:B------:R-:W-:Y:S01]  /*1e40*/  SHF.L.U32 R90, R79, 0x10, RZ ;  /* 0x000000104f5a7819 */ /* 0x000fe200000006ff */
[----:B------:R-:W-:Y:S01]  /*1e50*/  FFMA.FTZ R73, R87, R64, R72 ;  /* 0x0000004057497223 */ /* 0x000fe20000010048 */
[----:B------:R-:W-:Y:S01]  /*1e60*/  SHF.L.U32 R76, R76, 0x10, RZ ;  /* 0x000000104c4c7819 */ /* 0x000fe200000006ff */
[----:B------:R-:W-:Y:S01]  /*1e70*/  FFMA.FTZ R100, R80, R65, R77 ;  /* 0x0000004150647223 */ /* 0x000fe2000001004d */
[C---:B------:R-:W-:Y:S02]  /*1e80*/  SHF.L.U32 R79, R56.reuse, 0x10, RZ ;  /* 0x00000010384f7819 */ /* 0x040fe400000006ff */
[----:B------:R-:W-:-:S02]  /*1e90*/  PRMT R64, R56, 0x7632, R64 ;  /* 0x0000763238407816 */ /* 0x000fc40000000040 */
[C---:B------:R-:W-:Y:S01]  /*1ea0*/  SHF.L.U32 R65, R74.reuse, 0x10, RZ ;  /* 0x000000104a417819 */ /* 0x040fe200000006ff */
[----:B------:R-:W-:Y:S01]  /*1eb0*/  FFMA.FTZ R90, R87, R90, R93 ;  /* 0x0000005a575a7223 */ /* 0x000fe2000001005d */
[----:B------:R-:W-:Y:S01]  /*1ec0*/  PRMT R56, R74, 0x7632, R56 ;  /* 0x000076324a387816 */ /* 0x000fe20000000038 */
[----:B------:R-:W-:Y:S01]  /*1ed0*/  FFMA.FTZ R92, R81, R76, R78 ;  /* 0x0000004c515c7223 */ /* 0x000fe2000001004e */
[----:B------:R-:W-:Y:S01]  /*1ee0*/  FFMA.FTZ R93, R89, R79, R98 ;  /* 0x0000004f595d7223 */ /* 0x000fe20000010062 */
[----:B------:R-:W-:Y:S01]  /*1ef0*/  IMAD.U32 R79, R66, 0x10000, RZ ;  /* 0x00010000424f7824 */ /* 0x000fe200078e00ff */
[----:B------:R-:W-:Y:S01]  /*1f00*/  SHF.L.U32 R81, R64, 0x10, RZ ;  /* 0x0000001040517819 */ /* 0x000fe200000006ff */
[----:B------:R-:W-:Y:S01]  /*1f10*/  FFMA.FTZ R76, R86, R65, R73 ;  /* 0x00000041564c7223 */ /* 0x000fe20000010049 */
[C---:B------:R-:W-:Y:S02]  /*1f20*/  PRMT R64, R75.reuse, 0x7632, R64 ;  /* 0x000076324b407816 */ /* 0x040fe40000000040 */
[----:B------:R-:W-:-:S02]  /*1f30*/  SHF.L.U32 R77, R75, 0x10, RZ ;  /* 0x000000104b4d7819 */ /* 0x000fc400000006ff */
[----:B------:R-:W-:Y:S01]  /*1f40*/  PRMT R66, R66, 0x7632, R66 ;  /* 0x0000763242427816 */ /* 0x000fe20000000042 */
[----:B------:R-:W5:Y:S01]  /*1f50*/  LDG.E.128 R72, desc[UR6][R2.64+0x1d800] ;  /* 0x01d8000602487981 */ /* 0x000f62000c1e1d00 */
[----:B------:R-:W-:Y:S02]  /*1f60*/  SHF.L.U32 R56, R56, 0x10, RZ ;  /* 0x0000001038387819 */ /* 0x000fe400000006ff */
[C---:B------:R-:W-:Y:S01]  /*1f70*/  PRMT R65, R57.reuse, 0x7632, R65 ;  /* 0x0000763239417816 */ /* 0x040fe20000000041 */
[----:B------:R-:W-:Y:S01]  /*1f80*/  FFMA.FTZ R79, R86, R79, R90 ;  /* 0x0000004f564f7223 */ /* 0x000fe2000001005a */
[----:B------:R-:W-:Y:S01]  /*1f90*/  SHF.L.U32 R66, R66, 0x10, RZ ;  /* 0x0000001042427819 */ /* 0x000fe200000006ff */
[----:B------:R-:W-:Y:S02]  /*1fa0*/  IMAD.U32 R78, R57, 0x10000, RZ ;  /* 0x00010000394e7824 */ /* 0x000fe400078e00ff */
[----:B------:R-:W-:Y:S01]  /*1fb0*/  FFMA.FTZ R57, R83, R56, R76 ;  /* 0x0000003853397223 */ /* 0x000fe2000001004c */
[----:B------:R-:W-:Y:S01]  /*1fc0*/  FFMA.FTZ R90, R88, R81, R93 ;  /* 0x00000051585a7223 */ /* 0x000fe2000001005d */
[----:B------:R-:W-:Y:S01]  /*1fd0*/  SHF.L.U32 R56, R65, 0x10, RZ ;  /* 0x0000001041387819 */ /* 0x000fe200000006ff */
[----:B------:R-:W-:Y:S01]  /*1fe0*/  FFMA.FTZ R66, R83, R66, R79 ;  /* 0x0000004253427223 */ /* 0x000fe2000001004f */
[----:B------:R-:W-:Y:S01]  /*1ff0*/  SHF.L.U32 R65, R67, 0x10, RZ ;  /* 0x0000001043417819 */ /* 0x000fe200000006ff */
[----:B------:R-:W-:Y:S01]  /*2000*/  FFMA.FTZ R78, R91, R78, R90 ;  /* 0x0000004e5b4e7223 */ /* 0x000fe2000001005a */
[C---:B------:R-:W-:Y:S01]  /*2010*/  IMAD.U32 R79, R58.reuse, 0x10000, RZ ;  /* 0x000100003a4f7824 */ /* 0x040fe200078e00ff */
[----:B------:R-:W-:-:S02]  /*2020*/  PRMT R58, R58, 0x7632, R58 ;  /* 0x000076323a3a7816 */ /* 0x000fc4000000003a */
[----:B------:R-:W-:Y:S01]  /*2030*/  FFMA.FTZ R66, R0, R65, R66 ;  /* 0x0000004100427223 */ /* 0x000fe20000010042 */
[C---:B------:R-:W-:Y:S01]  /*2040*/  PRMT R65, R60.reuse, 0x7632, R65 ;  /* 0x000076323c417816 */ /* 0x040fe20000000041 */
        /* <DEDUP_REMOVED lines=10> */
[----:B------:R-:W-:Y:S01]  /*20f0*/  FFMA.FTZ R102, R80, R57, R77 ;  /* 0x0000003950667223 */ /* 0x000fe2000001004d */
[C---:B------:R-:W-:Y:S01]  /*2100*/  PRMT R57, R48.reuse, 0x7632, R57 ;  /* 0x0000763230397816 */ /* 0x040fe20000000039 */
[----:B------:R-:W-:Y:S01]  /*2110*/  FFMA.FTZ R81, R83, R58, R56 ;  /* 0x0000003a53517223 */ /* 0x000fe20000010038 */
[----:B------:R-:W-:Y:S01]  /*2120*/  SHF.L.U32 R48, R48, 0x10, RZ ;  /* 0x0000001030307819 */ /* 0x000fe200000006ff */
[----:B------:R-:W-:Y:S01]  /*2130*/  FFMA.FTZ R94, R80, R67, R66 ;  /* 0x00000043505e7223 */ /* 0x000fe20000010042 */
[----:B------:R-:W-:Y:S01]  /*2140*/  FFMA.FTZ R58, R88, R65, R79 ;  /* 0x00000041583a7223 */ /* 0x000fe2000001004f */
[C---:B------:R-:W-:Y:S01]  /*2150*/  SHF.L.U32 R56, R61.reuse, 0x10, RZ ;  /* 0x000000103d387819 */ /* 0x040fe200000006ff */
[----:B------:R-:W5:Y:S01]  /*2160*/  LDG.E.128 R64, desc[UR6][R2.64+0x2000] ;  /* 0x0020000602407981 */ /* 0x000f62000c1e1d00 */
[----:B------:R-:W-:-:S03]  /*2170*/  PRMT R61, R61, 0x7632, R61 ;  /* 0x000076323d3d7816 */ /* 0x000fc6000000003d */
[----:B------:R-:W5:Y:S01]  /*2180*/  LDG.E.128 R76, desc[UR6][R40.64+0x2000] ;  /* 0x00200006284c7981 */ /* 0x000f62000c1e1d00 */
[----:B------:R-:W-:Y:S02]  /*2190*/  IMAD.U32 R93, R57, 0x10000, RZ ;  /* 0x00010000395d7824 */ /* 0x000fe400078e00ff */
[----:B------:R-:W-:Y:S01]  /*21a0*/  FFMA.FTZ R95, R89, R48, R96 ;  /* 0x00000030595f7223 */ /* 0x000fe20000010060 */
[----:B------:R-:W-:Y:S01]  /*21b0*/  FFMA.FTZ R58, R91, R56, R58 ;  /* 0x000000385b3a7223 */ /* 0x000fe2000001003a */
[----:B------:R-:W-:Y:S02]  /*21c0*/  SHF.L.U32 R56, R61, 0x10, RZ ;  /* 0x000000103d387819 */ /* 0x000fe400000006ff */
[C---:B------:R-:W-:Y:S01]  /*21d0*/  SHF.L.U32 R60, R49.reuse, 0x10, RZ ;  /* 0x00000010313c7819 */ /* 0x040fe200000006ff */
[----:B------:R-:W-:Y:S01]  /*21e0*/  FFMA.FTZ R84, R88, R93, R95 ;  /* 0x0000005d58547223 */ /* 0x000fe2000001005f */
[----:B------:R-:W-:Y:S01]  /*21f0*/  PRMT R49, R49, 0x7632, R49 ;  /* 0x0000763231317816 */ /* 0x000fe20000000031 */
[----:B------:R-:W-:Y:S01]  /*2200*/  IMAD.U32 R61, R62, 0x10000, RZ ;  /* 0x000100003e3d7824 */ /* 0x000fe200078e00ff */
        /* <DEDUP_REMOVED lines=10> */
[C---:B------:R-:W-:Y:S02]  /*22b0*/  IMAD.U32 R93, R50.reuse, 0x10000, RZ ;  /* 0x00010000325d7824 */ /* 0x040fe400078e00ff */
[----:B------:R-:W-:Y:S01]  /*22c0*/  FFMA.FTZ R95, R87, R60, R84 ;  /* 0x0000003c575f7223 */ /* 0x000fe20000010054 */
[----:B------:R-:W-:Y:S01]  /*22d0*/  PRMT R50, R50, 0x7632, R50 ;  /* 0x0000763232327816 */ /* 0x000fe20000000032 */
[----:B------:R-:W-:Y:S01]  /*22e0*/  FFMA.FTZ R96, R80, R49, R81 ;  /* 0x0000003150607223 */ /* 0x000fe20000010051 */
[----:B------:R-:W-:Y:S01]  /*22f0*/  FFMA.FTZ R61, R83, R62, R48 ;  /* 0x0000003e533d7223 */ /* 0x000fe20000010030 */
[----:B------:R-:W5:Y:S01]  /*2300*/  LDG.E.128 R56, desc[UR6][R2.64+0x5800] ;  /* 0x0058000602387981 */ /* 0x000f62000c1e1d00 */
[----:B------:R-:W-:-:S02]  /*2310*/  SHF.L.U32 R49, R63, 0x10, RZ ;  /* 0x000000103f317819 */ /* 0x000fc400000006ff */
[----:B------:R-:W-:Y:S01]  /*2320*/  PRMT R62, R52, 0x7632, R62 ;  /* 0x00007632343e7816 */ /* 0x000fe2000000003e */
[----:B------:R-:W-:Y:S01]  /*2330*/  FFMA.FTZ R60, R86, R93, R95 ;  /* 0x0000005d563c7223 */ /* 0x000fe2000001005f */
[----:B------:R-:W-:Y:S02]  /*2340*/  SHF.L.U32 R52, R52, 0x10, RZ ;  /* 0x0000001034347819 */ /* 0x000fe400000006ff */
[----:B------:R-:W-:Y:S01]  /*2350*/  SHF.L.U32 R50, R50, 0x10, RZ ;  /* 0x0000001032327819 */ /* 0x000fe200000006ff */
[----:B------:R-:W-:Y:S01]  /*2360*/  FFMA.FTZ R81, R0, R49, R61 ;  /* 0x0000003100517223 */ /* 0x000fe2000001003d */
[----:B------:R-:W-:Y:S02]  /*2370*/  IMAD.U32 R49, R62, 0x10000, RZ ;  /* 0x000100003e317824 */ /* 0x000fe400078e00ff */
[----:B------:R-:W-:Y:S01]  /*2380*/  FFMA.FTZ R95, R89, R52, R82 ;  /* 0x00000034595f7223 */ /* 0x000fe20000010052 */
[----:B------:R-:W-:Y:S01]  /*2390*/  PRMT R48, R63, 0x7632, R48 ;  /* 0x000076323f307816 */ /* 0x000fe20000000030 */
        /* <DEDUP_REMOVED lines=12> */
[C---:B------:R-:W-:Y:S02]  /*2460*/  SHF.L.U32 R49, R54.reuse, 0x10, RZ ;  /* 0x0000001036317819 */ /* 0x040fe400000006ff */
[----:B------:R-:W-:Y:S02]  /*2470*/  PRMT R54, R54, 0x7632, R54 ;  /* 0x0000763236367816 */ /* 0x000fe40000000036 */
[C---:B------:R-:W-:Y:S02]  /*2480*/  PRMT R50, R44.reuse, 0x7632, R50 ;  /* 0x000076322c327816 */ /* 0x040fe40000000032 */
        /* <DEDUP_REMOVED lines=9> */
[C---:B------:R-:W-:Y:S01]  /*2520*/  PRMT R52, R45.reuse, 0x7632, R52 ;  /* 0x000076322d347816 */ /* 0x040fe20000000034 */
[----:B------:R-:W-:Y:S01]  /*2530*/  FFMA.FTZ R82, R88, R49, R85 ;  /* 0x0000003158527223 */ /* 0x000fe20000010055 */
[----:B------:R-:W-:Y:S01]  /*2540*/  SHF.L.U32 R54, R45, 0x10, RZ ;  /* 0x000000102d367819 */ /* 0x000fe200000006ff */
[----:B------:R-:W5:Y:S01]  /*2550*/  LDG.E.128 R48, desc[UR6][R2.64+0xc800] ;  /* 0x00c8000602307981 */ /* 0x000f62000c1e1d00 */
[C---:B------:R-:W-:Y:S01]  /*2560*/  PRMT R44, R55.reuse, 0x7632, R44 ;  /* 0x00007632372c7816 */ /* 0x040fe2000000002c */
[----:B------:R-:W-:Y:S01]  /*2570*/  IMAD.U32 R45, R28, 0x10000, RZ ;  /* 0x000100001c2d7824 */ /* 0x000fe200078e00ff */
[----:B------:R-:W-:-:S02]  /*2580*/  SHF.L.U32 R55, R55, 0x10, RZ ;  /* 0x0000001037377819 */ /* 0x000fc400000006ff */
        /* <DEDUP_REMOVED lines=13> */
[----:B------:R-:W-:Y:S01]  /*2660*/  FFMA.FTZ R28, R86, R55, R81 ;  /* 0x00000037561c7223 */ /* 0x000fe20000010051 */
[----:B------:R-:W-:Y:S01]  /*2670*/  SHF.L.U32 R45, R32, 0x10, RZ ;  /* 0x00000010202d7819 */ /* 0x000fe200000006ff */
[----:B------:R-:W-:Y:S01]  /*2680*/  FFMA.FTZ R88, R91, R44, R88 ;  /* 0x0000002c5b587223 */ /* 0x000fe20000010058 */
[----:B------:R-:W-:Y:S01]  /*2690*/  SHF.L.U32 R81, R36, 0x10, RZ ;  /* 0x0000001024517819 */ /* 0x000fe200000006ff */
[----:B------:R-:W5:Y:S01]  /*26a0*/  LDG.E.128 R52, desc[UR6][R2.64+0x10000] ;  /* 0x0100000602347981 */ /* 0x000f62000c1e1d00 */
[----:B------:R-:W-:Y:S01]  /*26b0*/  PRMT R46, R46, 0x7632, R46 ;  /* 0x000076322e2e7816 */ /* 0x000fe2000000002e */
[----:B------:R-:W-:Y:S01]  /*26c0*/  IMAD.U32 R44, R29, 0x10000, RZ ;  /* 0x000100001d2c7824 */ /* 0x000fe200078e00ff */
        /* <DEDUP_REMOVED lines=8> */
[----:B------:R-:W-:Y:S01]  /*2750*/  FFMA.FTZ R29, R83, R46, R28 ;  /* 0x0000002e531d7223 */ /* 0x000fe2000001001c */
[----:B------:R-:W-:Y:S01]  /*2760*/  SHF.L.U32 R91, R33, 0x10, RZ ;  /* 0x00000010215b7819 */ /* 0x000fe200000006ff */
[----:B------:R-:W-:Y:S01]  /*2770*/  FFMA.FTZ R28, R86, R45, R87 ;  /* 0x0000002d561c7223 */ /* 0x000fe20000010057 */
[----:B------:R-:W-:Y:S01]  /*2780*/  SHF.L.U32 R84, R37, 0x10, RZ ;  /* 0x0000001025547819 */ /* 0x000fe200000006ff */
[----:B------:R-:W-:Y:S01]  /*2790*/  FFMA.FTZ R93, R85, R32, R100 ;  /* 0x00000020555d7223 */ /* 0x000fe20000010064 */
[----:B------:R-:W-:-:S02]  /*27a0*/  PRMT R33, R33, 0x7632, R33 ;  /* 0x0000763221217816 */ /* 0x000fc40000000021 */
[----:B------:R-:W-:Y:S01]  /*27b0*/  PRMT R87, R37, 0x7632, R87 ;  /* 0x0000763225577816 */ /* 0x000fe20000000057 */
[C---:B------:R-:W-:Y:S01]  /*27c0*/  IMAD.U32 R89, R47.reuse, 0x10000, RZ ;  /* 0x000100002f597824 */ /* 0x040fe200078e00ff */
[----:B------:R-:W-:Y:S02]  /*27d0*/  PRMT R32, R47, 0x7632, R32 ;  /* 0x000076322f207816 */ /* 0x000fe40000000020 */
[----:B------:R-:W5:Y:S01]  /*27e0*/  LDG.E.128 R44, desc[UR6][R2.64+0x13800] ;  /* 0x01380006022c7981 */ /* 0x000f62000c1e1d00 */
[----:B------:R-:W-:Y:S01]  /*27f0*/  SHF.L.U32 R87, R87, 0x10, RZ ;  /* 0x0000001057577819 */ /* 0x000fe200000006ff */
[----:B------:R-:W-:Y:S01]  /*2800*/  FFMA.FTZ R82, R84, R91, R93 ;  /* 0x0000005b54527223 */ /* 0x000fe2000001005d */
[----:B------:R-:W-:Y:S01]  /*2810*/  IMAD.U32 R36, R33, 0x10000, RZ ;  /* 0x0001000021247824 */ /* 0x000fe200078e00ff */
[----:B------:R-:W-:Y:S01]  /*2820*/  PRMT R30, R30, 0x7632, R30 ;  /* 0x000076321e1e7816 */ /* 0x000fe2000000001e */
[----:B------:R-:W-:Y:S01]  /*2830*/  FFMA.FTZ R89, R0, R89, R29 ;  /* 0x0000005900597223 */ /* 0x000fe2000001001d */
[----:B------:R-:W-:Y:S01]  /*2840*/  SHF.L.U32 R33, R34, 0x10, RZ ;  /* 0x0000001022217819 */ /* 0x000fe200000006ff */
[----:B------:R-:W-:Y:S01]  /*2850*/  FFMA.FTZ R37, R87, R36, R82 ;  /* 0x0000002457257223 */ /* 0x000fe20000010052 */
[----:B------:R-:W-:-:S02]  /*2860*/  SHF.L.U32 R88, R38, 0x10, RZ ;  /* 0x0000001026587819 */ /* 0x000fc400000006ff */
[----:B------:R-:W-:Y:S02]  /*2870*/  PRMT R29, R34, 0x7632, R29 ;  /* 0x00007632221d7816 */ /* 0x000fe4000000001d */
[----:B------:R-:W-:Y:S01]  /*2880*/  PRMT R86, R38, 0x7632, R86 ;  /* 0x0000763226567816 */ /* 0x000fe20000000056 */
[----:B------:R-:W-:Y:S01]  /*2890*/  IMAD.U32 R30, R30, 0x10000, RZ ;  /* 0x000100001e1e7824 */ /* 0x000fe200078e00ff */
[----:B------:R-:W-:Y:S01]  /*28a0*/  SHF.L.U32 R29, R29, 0x10, RZ ;  /* 0x000000101d1d7819 */ /* 0x000fe200000006ff */
[----:B------:R-:W-:Y:S01]  /*28b0*/  FFMA.FTZ R37, R88, R33, R37 ;  /* 0x0000002158257223 */ /* 0x000fe20000010025 */
[----:B------:R-:W-:Y:S02]  /*28c0*/  SHF.L.U32 R86, R86, 0x10, RZ ;  /* 0x0000001056567819 */ /* 0x000fe400000006ff */
[----:B------:R-:W-:Y:S01]  /*28d0*/  PRMT R33, R31, 0x7632, R33 ;  /* 0x000076321f217816 */ /* 0x000fe20000000021 */
[----:B------:R-:W-:Y:S01]  /*28e0*/  FFMA.FTZ R83, R83, R30, R28 ;  /* 0x0000001e53537223 */ /* 0x000fe2000001001c */
[----:B------:R-:W-:Y:S01]  /*28f0*/  SHF.L.U32 R31, R31, 0x10, RZ ;  /* 0x000000101f1f7819 */ /* 0x000fe200000006ff */
[----:B------:R-:W-:Y:S01]  /*2900*/  FFMA.FTZ R37, R86, R29, R37 ;  /* 0x0000001d56257223 */ /* 0x000fe20000010025 */
[----:B------:R-:W-:Y:S01]  /*2910*/  IMAD.U32 R29, R35, 0x10000, RZ ;  /* 0x00010000231d7824 */ /* 0x000fe200078e00ff */
[----:B------:R-:W-:-:S02]  /*2920*/  SHF.L.U32 R82, R39, 0x10, RZ ;  /* 0x0000001027527819 */ /* 0x000fc400000006ff */
[----:B--2---:R-:W-:Y:S01]  /*2930*/  SHF.L.U32 R28, R12, 0x10, RZ ;  /* 0x000000100c1c7819 */ /* 0x004fe200000006ff */
[----:B------:R-:W-:Y:S01]  /*2940*/  FFMA.FTZ R34, R0, R31, R83 ;  /* 0x0000001f00227223 */ /* 0x000fe20000010053 */
[----:B------:R-:W-:Y:S02]  /*2950*/  PRMT R0, R39, 0x7632, R0 ;  /* 0x0000763227007816 */ /* 0x000fe40000000000 */
[----:B------:R-:W-:Y:S02]  /*2960*/  PRMT R35, R35, 0x7632, R35 ;  /* 0x0000763223237816 */ /* 0x000fe40000000023 */
[----:B------:R-:W-:Y:S01]  /*2970*/  PRMT R12, R12, 0x7632, R12 ;  /* 0x000076320c0c7816 */ /* 0x000fe2000000000c */
[----:B------:R-:W-:Y:S01]  /*2980*/  FFMA.FTZ R37, R82, R29, R37 ;  /* 0x0000001d52257223 */ /* 0x000fe20000010025 */
[----:B------:R-:W-:Y:S01]  /*2990*/  FFMA.FTZ R36, R81, R28, R102 ;  /* 0x0000001c51247223 */ /* 0x000fe20000010066 */
[----:B------:R-:W-:Y:S01]  /*29a0*/  SHF.L.U32 R32, R32, 0x10, RZ ;  /* 0x0000001020207819 */ /* 0x000fe200000006ff */
[----:B------:R-:W2:Y:S01]  /*29b0*/  LDG.E.128 R28, desc[UR6][R2.64+0x17000] ;  /* 0x01700006021c7981 */ /* 0x000ea2000c1e1d00 */
[----:B------:R-:W-:-:S02]  /*29c0*/  SHF.L.U32 R35, R35, 0x10, RZ ;  /* 0x0000001023237819 */ /* 0x000fc400000006ff */
[----:B------:R-:W-:Y:S01]  /*29d0*/  SHF.L.U32 R0, R0, 0x10, RZ ;  /* 0x0000001000007819 */ /* 0x000fe200000006ff */
[----:B---3--:R-:W-:Y:S01]  /*29e0*/  IMAD.U32 R38, R16, 0x10000, RZ ;  /* 0x0001000010267824 */ /* 0x008fe200078e00ff */
[----:B------:R-:W-:Y:S01]  /*29f0*/  SHF.L.U32 R12, R12, 0x10, RZ ;  /* 0x000000100c0c7819 */ /* 0x000fe200000006ff */
[----:B------:R-:W-:Y:S01]  /*2a00*/  FFMA.FTZ R104, R80, R32, R89 ;  /* 0x0000002050687223 */ /* 0x000fe20000010059 */
[----:B------:R-:W-:Y:S01]  /*2a10*/  PRMT R16, R16, 0x7632, R16 ;  /* 0x0000763210107816 */ /* 0x000fe20000000010 */
        /* <DEDUP_REMOVED lines=12> */
[C---:B------:R-:W-:Y:S01]  /*2ae0*/  PRMT R36, R14.reuse, 0x7632, R36 ;  /* 0x000076320e247816 */ /* 0x040fe20000000024 */
[----:B------:R-:W-:Y:S01]  /*2af0*/  FFMA.FTZ R83, R85, R12, R38 ;  /* 0x0000000c55537223 */ /* 0x000fe20000010026 */
[----:B------:R-:W-:-:S02]  /*2b00*/  SHF.L.U32 R33, R14, 0x10, RZ ;  /* 0x000000100e217819 */ /* 0x000fc400000006ff */
[----:B------:R-:W-:Y:S02]  /*2b10*/  PRMT R16, R15, 0x7632, R16 ;  /* 0x000076320f107816 */ /* 0x000fe40000000010 */
[----:B------:R-:W-:Y:S01]  /*2b20*/  PRMT R35, R17, 0x7632, R35 ;  /* 0x0000763211237816 */ /* 0x000fe20000000023 */
[----:B------:R-:W3:Y:S01]  /*2b30*/  LDG.E.128 R12, desc[UR6][R2.64+0x1a800] ;  /* 0x01a80006020c7981 */ /* 0x000ee2000c1e1d00 */
[----:B------:R-:W-:Y:S01]  /*2b40*/  FFMA.FTZ R17, R87, R32, R34 ;  /* 0x0000002057117223 */ /* 0x000fe20000010022 */
[----:B----4-:R-:W-:Y:S01]  /*2b50*/  PRMT R38, R20, 0x7632, R38 ;  /* 0x0000763214267816 */ /* 0x010fe20000000026 */
[----:B------:R-:W-:Y:S01]  /*2b60*/  FFMA.FTZ R32, R84, R39, R83 ;  /* 0x0000002754207223 */ /* 0x000fe20000010053 */
[----:B------:R-:W-:Y:S01]  /*2b70*/  SHF.L.U32 R80, R20, 0x10, RZ ;  /* 0x0000001014507819 */ /* 0x000fe200000006ff */
[----:B------:R-:W-:Y:S02]  /*2b80*/  IMAD.U32 R20, R35, 0x10000, RZ ;  /* 0x0001000023147824 */ /* 0x000fe400078e00ff */
[----:B------:R-:W-:-:S02]  /*2b90*/  FFMA.FTZ R39, R88, R33, R17 ;  /* 0x0000002158277223 */ /* 0x000fc40000010011 */
[----:B------:R-:W-:Y:S02]  /*2ba0*/  FFMA.FTZ R89, R87, R20, R32 ;  /* 0x0000001457597223 */ /* 0x000fe40000010020 */
[----:B------:R-:W4:Y:S01]  /*2bb0*/  LDG.E.128 R32, desc[UR6][R2.64+0x1e000] ;  /* 0x01e0000602207981 */ /* 0x000f22000c1e1d00 */
[----:B------:R-:W-:Y:S01]  /*2bc0*/  SHF.L.U32 R38, R38, 0x10, RZ ;  /* 0x0000001026267819 */ /* 0x000fe200000006ff */
[----:B------:R-:W-:Y:S01]  /*2bd0*/  FFMA.FTZ R80, R81, R80, R96 ;  /* 0x0000005051507223 */ /* 0x000fe20000010060 */
[C---:B------:R-:W-:Y:S02]  /*2be0*/  PRMT R20, R18.reuse, 0x7632, R20 ;  /* 0x0000763212147816 */ /* 0x040fe40000000014 */
        /* <DEDUP_REMOVED lines=9> */
[C---:B------:R-:W-:Y:S01]  /*2c80*/  FFMA.FTZ R17, R86.reuse, R17, R39 ;  /* 0x0000001156117223 */ /* 0x040fe20000010027 */
[----:B------:R-:W-:Y:S01]  /*2c90*/  FFMA.FTZ R18, R86, R21, R18 ;  /* 0x0000001556127223 */ /* 0x000fe20000010012 */
[----:B------:R-:W-:Y:S01]  /*2ca0*/  SHF.L.U32 R21, R19, 0x10, RZ ;  /* 0x0000001013157819 */ /* 0x000fe200000006ff */
[----:B------:R-:W-:-:S02]  /*2cb0*/  IMAD.U32 R39, R22, 0x10000, RZ ;  /* 0x0001000016277824 */ /* 0x000fc400078e00ff */
[----:B------:R-:W-:Y:S01]  /*2cc0*/  FFMA.FTZ R83, R87, R36, R20 ;  /* 0x0000002457537223 */ /* 0x000fe20000010014 */
[----:B------:R-:W-:Y:S02]  /*2cd0*/  PRMT R19, R19, 0x7632, R19 ;  /* 0x0000763213137816 */ /* 0x000fe40000000013 */
[----:B------:R-:W-:Y:S02]  /*2ce0*/  PRMT R22, R22, 0x7632, R22 ;  /* 0x0000763216167816 */ /* 0x000fe40000000016 */
[----:B-----5:R-:W-:Y:S01]  /*2cf0*/  PRMT R20, R24, 0x7632, R20 ;  /* 0x0000763218147816 */ /* 0x020fe20000000014 */
[----:B------:R-:W-:Y:S01]  /*2d00*/  FFMA.FTZ R37, R82, R37, R17 ;  /* 0x0000002552257223 */ /* 0x000fe20000010011 */
        /* <DEDUP_REMOVED lines=10> */
[----:B------:R-:W-:Y:S01]  /*2db0*/  FFMA.FTZ R83, R86, R21, R39 ;  /* 0x0000001556537223 */ /* 0x000fe20000010027 */
[----:B------:R-:W5:Y:S01]  /*2dc0*/  LDG.E.128 R16, desc[UR6][R2.64+0x2800] ;  /* 0x0028000602107981 */ /* 0x000f62000c1e1d00 */
[--C-:B------:R-:W-:Y:S01]  /*2dd0*/  FFMA.FTZ R89, R85, R20, R24.reuse ;  /* 0x0000001455597223 */ /* 0x100fe20000010018 */
[----:B------:R-:W-:-:S02]  /*2de0*/  PRMT R24, R8, 0x7632, R24 ;  /* 0x0000763208187816 */ /* 0x000fc40000000018 */
[----:B------:R-:W5:Y:S01]  /*2df0*/  LDG.E.128 R36, desc[UR6][R40.64+0x2800] ;  /* 0x0028000628247981 */ /* 0x000f62000c1e1d00 */
[C---:B------:R-:W-:Y:S02]  /*2e00*/  SHF.L.U32 R21, R25.reuse, 0x10, RZ ;  /* 0x0000001019157819 */ /* 0x040fe400000006ff */
[----:B------:R-:W-:Y:S02]  /*2e10*/  SHF.L.U32 R8, R8, 0x10, RZ ;  /* 0x0000001008087819 */ /* 0x000fe400000006ff */
[----:B------:R-:W-:Y:S01]  /*2e20*/  PRMT R25, R25, 0x7632, R25 ;  /* 0x0000763219197816 */ /* 0x000fe20000000019 */
[----:B------:R-:W-:Y:S01]  /*2e30*/  FFMA.FTZ R22, R84, R21, R89 ;  /* 0x0000001554167223 */ /* 0x000fe20000010059 */
[----:B------:R-:W-:Y:S01]  /*2e40*/  SHF.L.U32 R24, R24, 0x10, RZ ;  /* 0x0000001018187819 */ /* 0x000fe200000006ff */
[----:B------:R-:W-:Y:S01]  /*2e50*/  FFMA.FTZ R90, R81, R8, R90 ;  /* 0x00000008515a7223 */ /* 0x000fe2000001005a */
[----:B------:R-:W-:Y:S01]  /*2e60*/  IMAD.U32 R21, R23, 0x10000, RZ ;  /* 0x0001000017157824 */ /* 0x000fe200078e00ff */
[----:B------:R-:W-:-:S02]  /*2e70*/  SHF.L.U32 R20, R25, 0x10, RZ ;  /* 0x0000001019147819 */ /* 0x000fc400000006ff */
[----:B------:R-:W-:Y:S01]  /*2e80*/  PRMT R8, R23, 0x7632, R8 ;  /* 0x0000763217087816 */ /* 0x000fe20000000008 */
[----:B------:R-:W-:Y:S01]  /*2e90*/  FFMA.FTZ R93, R85, R24, R90 ;  /* 0x00000018555d7223 */ /* 0x000fe2000001005a */
[C---:B------:R-:W-:Y:S01]  /*2ea0*/  PRMT R24, R9.reuse, 0x7632, R24 ;  /* 0x0000763209187816 */ /* 0x040fe20000000018 */
[----:B------:R-:W-:Y:S01]  /*2eb0*/  FFMA.FTZ R83, R82, R21, R83 ;  /* 0x0000001552537223 */ /* 0x000fe20000010053 */
[----:B------:R-:W-:Y:S01]  /*2ec0*/  SHF.L.U32 R91, R9, 0x10, RZ ;  /* 0x00000010095b7819 */ /* 0x000fe200000006ff */
[----:B------:R-:W-:Y:S01]  /*2ed0*/  FFMA.FTZ R89, R87, R20, R22 ;  /* 0x0000001457597223 */ /* 0x000fe20000010016 */
[----:B------:R-:W-:Y:S01]  /*2ee0*/  IMAD.U32 R9, R8, 0x10000, RZ ;  /* 0x0001000008097824 */ /* 0x000fe200078e00ff */
[----:B------:R-:W5:Y:S01]  /*2ef0*/  LDG.E.128 R20, desc[UR6][R2.64+0x6000] ;  /* 0x0060000602147981 */ /* 0x000f62000c1e1d00 */
        /* <DEDUP_REMOVED lines=9> */
[----:B------:R-:W-:Y:S02]  /*2f90*/  PRMT R10, R10, 0x7632, R10 ;  /* 0x000076320a0a7816 */ /* 0x000fe4000000000a */
[C---:B------:R-:W-:Y:S01]  /*2fa0*/  PRMT R24, R27.reuse, 0x7632, R24 ;  /* 0x000076321b187816 */ /* 0x040fe20000000018 */
[----:B------:R-:W-:Y:S01]  /*2fb0*/  FFMA.FTZ R9, R86, R9, R25 ;  /* 0x0000000956097223 */ /* 0x000fe20000010019 */
[----:B------:R-:W-:Y:S02]  /*2fc0*/  SHF.L.U32 R27, R27, 0x10, RZ ;  /* 0x000000101b1b7819 */ /* 0x000fe400000006ff */
[----:B------:R-:W-:Y:S01]  /*2fd0*/  PRMT R8, R4, 0x7632, R8 ;  /* 0x0000763204087816 */ /* 0x000fe20000000008 */
[----:B------:R-:W-:Y:S01]  /*2fe0*/  FFMA.FTZ R83, R88, R83, R89 ;  /* 0x0000005358537223 */ /* 0x000fe20000010059 */
[----:B------:R-:W-:Y:S02]  /*2ff0*/  SHF.L.U32 R25, R10, 0x10, RZ ;  /* 0x000000100a197819 */ /* 0x000fe400000006ff */
[----:B------:R-:W-:Y:S01]  /*3000*/  SHF.L.U32 R4, R4, 0x10, RZ ;  /* 0x0000001004047819 */ /* 0x000fe200000006ff */
[----:B------:R-:W-:Y:S01]  /*3010*/  FFMA.FTZ R27, R82, R27, R9 ;  /* 0x0000001b521b7223 */ /* 0x000fe20000010009 */
[----:B------:R-:W-:Y:S01]  /*3020*/  IMAD.U32 R9, R11, 0x10000, RZ ;  /* 0x000100000b097824 */ /* 0x000fe200078e00ff */
[----:B------:R-:W-:Y:S01]  /*3030*/  SHF.L.U32 R8, R8, 0x10, RZ ;  /* 0x0000001008087819 */ /* 0x000fe200000006ff */
[----:B------:R-:W-:Y:S01]  /*3040*/  FFMA.FTZ R25, R86, R25, R83 ;  /* 0x0000001956197223 */ /* 0x000fe20000010053 */
[----:B------:R-:W-:Y:S01]  /*3050*/  FFMA.FTZ R92, R81, R4, R92 ;  /* 0x00000004515c7223 */ /* 0x000fe2000001005c */
[----:B------:R-:W-:-:S02]  /*3060*/  PRMT R4, R11, 0x7632, R4 ;  /* 0x000076320b047816 */ /* 0x000fc40000000004 */
[----:B------:R-:W-:Y:S01]  /*3070*/  FFMA.FTZ R80, R82, R9, R25 ;  /* 0x0000000952507223 */ /* 0x000fe20000010019 */
[----:B------:R-:W-:Y:S02]  /*3080*/  FFMA.FTZ R83, R85, R8, R92 ;  /* 0x0000000855537223 */ /* 0x000fe4000001005c */
[----:B------:R-:W5:Y:S01]  /*3090*/  LDG.E.128 R8, desc[UR6][R2.64+0x9800] ;  /* 0x0098000602087981 */ /* 0x000f62000c1e1d00 */
[C---:B------:R-:W-:Y:S02]  /*30a0*/  SHF.L.U32 R25, R5.reuse, 0x10, RZ ;  /* 0x0000001005197819 */ /* 0x040fe400000006ff */
[----:B------:R-:W-:Y:S02]  /*30b0*/  PRMT R26, R5, 0x7632, R26 ;  /* 0x00007632051a7816 */ /* 0x000fe4000000001a */
[----:B------:R-:W-:Y:S01]  /*30c0*/  SHF.L.U32 R5, R24, 0x10, RZ ;  /* 0x0000001018057819 */ /* 0x000fe200000006ff */
[----:B------:R-:W-:Y:S01]  /*30d0*/  FFMA.FTZ R24, R84, R25, R83 ;  /* 0x0000001954187223 */ /* 0x000fe20000010053 */
[----:B------:R-:W-:Y:S01]  /*30e0*/  IMAD.U32 R25, R4, 0x10000, RZ ;  /* 0x0001000004197824 */ /* 0x000fe200078e00ff */
[----:B------:R-:W-:-:S02]  /*30f0*/  SHF.L.U32 R4, R68, 0x10, RZ ;  /* 0x0000001044047819 */ /* 0x000fc400000006ff */
[----:B------:R-:W-:Y:S02]  /*3100*/  PRMT R68, R68, 0x7632, R68 ;  /* 0x0000763244447816 */ /* 0x000fe40000000044 */
[----:B------:R-:W-:Y:S01]  /*3110*/  SHF.L.U32 R26, R26, 0x10, RZ ;  /* 0x000000101a1a7819 */ /* 0x000fe200000006ff */
[----:B------:R-:W-:Y:S01]  /*3120*/  FFMA.FTZ R104, R81, R4, R104 ;  /* 0x0000000451687223 */ /* 0x000fe20000010068 */
[----:B------:R-:W-:Y:S01]  /*3130*/  SHF.L.U32 R68, R68, 0x10, RZ ;  /* 0x0000001044447819 */ /* 0x000fe200000006ff */
[C---:B------:R-:W-:Y:S01]  /*3140*/  FFMA.FTZ R90, R0.reuse, R5, R27 ;  /* 0x00000005005a7223 */ /* 0x040fe2000001001b */
[----:B------:R-:W-:Y:S01]  /*3150*/  FFMA.FTZ R80, R0, R25, R80 ;  /* 0x0000001900507223 */ /* 0x000fe20000010050 */
[----:B------:R-:W-:Y:S01]  /*3160*/  FFMA.FTZ R25, R87, R26, R24 ;  /* 0x0000001a57197223 */ /* 0x000fe20000010018 */
[C---:B------:R-:W-:Y:S01]  /*3170*/  IMAD.U32 R5, R6.reuse, 0x10000, RZ ;  /* 0x0001000006057824 */ /* 0x040fe200078e00ff */
        /* <DEDUP_REMOVED lines=30> */
[----:B------:R-:W5:Y:S01]  /*3360*/  LDG.E.128 R24, desc[UR6][R2.64+0x10800] ;  /* 0x0108000602187981 */ /* 0x000f62000c1e1d00 */
[----:B------:R-:W-:Y:S01]  /*3370*/  IMAD.U32 R69, R68, 0x10000, RZ ;  /* 0x0001000044457824 */ /* 0x000fe200078e00ff */
[C---:B------:R-:W-:Y:S02]  /*3380*/  SHF.L.U32 R73, R74.reuse, 0x10, RZ ;  /* 0x000000104a497819 */ /* 0x040fe400000006ff */
        /* <DEDUP_REMOVED lines=8> */
[----:B------:R-:W-:-:S02]  /*3410*/  SHF.L.U32 R83, R76, 0x10, RZ ;  /* 0x000000104c537819 */ /* 0x000fc400000006ff */
[C---:B------:R-:W-:Y:S02]  /*3420*/  PRMT R72, R75.reuse, 0x7632, R72 ;  /* 0x000076324b487816 */ /* 0x040fe40000000048 */
[----:B------:R-:W-:Y:S02]  /*3430*/  PRMT R64, R64, 0x7632, R64 ;  /* 0x0000763240407816 */ /* 0x000fe40000000040 */
[----:B------:R-:W-:Y:S01]  /*3440*/  PRMT R84, R76, 0x7632, R84 ;  /* 0x000076324c547816 */ /* 0x000fe20000000054 */
[----:B------:R-:W-:Y:S01]  /*3450*/  FFMA.FTZ R85, R86, R69, R73 ;  /* 0x0000004556557223 */ /* 0x000fe20000010049 */
[----:B------:R-:W-:Y:S01]  /*3460*/  SHF.L.U32 R75, R75, 0x10, RZ ;  /* 0x000000104b4b7819 */ /* 0x000fe200000006ff */
[----:B------:R-:W-:Y:S01]  /*3470*/  FFMA.FTZ R81, R0, R71, R70 ;  /* 0x0000004700517223 */ /* 0x000fe20000010046 */
[----:B------:R-:W-:Y:S01]  /*3480*/  FFMA.FTZ R89, R83, R68, R100 ;  /* 0x0000004453597223 */ /* 0x000fe20000010064 */
[----:B------:R-:W-:Y:S01]  /*3490*/  SHF.L.U32 R87, R64, 0x10, RZ ;  /* 0x0000001040577819 */ /* 0x000fe200000006ff */
[----:B------:R-:W5:Y:S01]  /*34a0*/  LDG.E.128 R68, desc[UR6][R2.64+0x14000] ;  /* 0x0140000602447981 */ /* 0x000f62000c1e1d00 */
[----:B------:R-:W-:-:S02]  /*34b0*/  IMAD.U32 R84, R84, 0x10000, RZ ;  /* 0x0001000054547824 */ /* 0x000fc400078e00ff */
        /* <DEDUP_REMOVED lines=14> */
[----:B------:R-:W-:Y:S02]  /*35a0*/  PRMT R65, R56, 0x7632, R65 ;  /* 0x0000763238417816 */ /* 0x000fe40000000041 */
[C---:B------:R-:W-:Y:S02]  /*35b0*/  PRMT R56, R66.reuse, 0x7632, R56 ;  /* 0x0000763242387816 */ /* 0x040fe40000000038 */
        /* <DEDUP_REMOVED lines=8> */
[----:B------:R-:W-:Y:S01]  /*3640*/  SHF.L.U32 R77, R67, 0x10, RZ ;  /* 0x00000010434d7819 */ /* 0x000fe200000006ff */
[----:B------:R-:W-:Y:S01]  /*3650*/  FFMA.FTZ R79, R84, R65, R79 ;  /* 0x00000041544f7223 */ /* 0x000fe2000001004f */
[C---:B------:R-:W-:Y:S01]  /*3660*/  PRMT R66, R60.reuse, 0x7632, R66 ;  /* 0x000076323c427816 */ /* 0x040fe20000000042 */
[----:B------:R-:W-:Y:S01]  /*3670*/  IMAD.U32 R67, R60, 0x10000, RZ ;  /* 0x000100003c437824 */ /* 0x000fe200078e00ff */
[----:B------:R-:W-:-:S02]  /*3680*/  PRMT R87, R78, 0x7632, R87 ;  /* 0x000076324e577816 */ /* 0x000fc40000000057 */
        /* <DEDUP_REMOVED lines=15> */
[----:B------:R-:W-:Y:S01]  /*3780*/  PRMT R58, R58, 0x7632, R58 ;  /* 0x000076323a3a7816 */ /* 0x000fe2000000003a */
[----:B------:R-:W-:Y:S01]  /*3790*/  FFMA.FTZ R60, R0, R77, R57 ;  /* 0x0000004d003c7223 */ /* 0x000fe20000010039 */
[----:B------:R-:W-:Y:S01]  /*37a0*/  FFMA.FTZ R91, R86, R91, R95 ;  /* 0x0000005b565b7223 */ /* 0x000fe2000001005f */
[----:B------:R-:W-:Y:S01]  /*37b0*/  IMAD.U32 R57, R61, 0x10000, RZ ;  /* 0x000100003d397824 */ /* 0x000fe200078e00ff */
        /* <DEDUP_REMOVED lines=8> */
[----:B------:R-:W-:-:S02]  /*3840*/  SHF.L.U32 R62, R62, 0x10, RZ ;  /* 0x000000103e3e7819 */ /* 0x000fc400000006ff */
[----:B------:R-:W-:Y:S01]  /*3850*/  PRMT R56, R48, 0x7632, R56 ;  /* 0x0000763230387816 */ /* 0x000fe20000000038 */
[----:B------:R-:W-:Y:S01]  /*3860*/  FFMA.FTZ R97, R83, R59, R96 ;  /* 0x0000003b53617223 */ /* 0x000fe20000010060 */
[----:B------:R-:W-:Y:S01]  /*3870*/  SHF.L.U32 R48, R57, 0x10, RZ ;  /* 0x0000001039307819 */ /* 0x000fe200000006ff */
[----:B------:R-:W-:Y:S01]  /*3880*/  FFMA.FTZ R62, R85, R62, R78 ;  /* 0x0000003e553e7223 */ /* 0x000fe2000001004e */
[----:B------:R-:W-:Y:S02]  /*3890*/  SHF.L.U32 R91, R56, 0x10, RZ ;  /* 0x00000010385b7819 */ /* 0x000fe400000006ff */
[----:B------:R-:W5:Y:S01]  /*38a0*/  LDG.E.128 R56, desc[UR6][R2.64+0x1e800] ;  /* 0x01e8000602387981 */ /* 0x000f62000c1e1d00 */
[----:B------:R-:W-:Y:S01]  /*38b0*/  SHF.L.U32 R89, R63, 0x10, RZ ;  /* 0x000000103f597819 */ /* 0x000fe200000006ff */
[----:B------:R-:W-:Y:S01]  /*38c0*/  FFMA.FTZ R48, R87, R48, R62 ;  /* 0x0000003057307223 */ /* 0x000fe2000001003e */
[C---:B------:R-:W-:Y:S01]  /*38d0*/  IMAD.U32 R95, R49.reuse, 0x10000, RZ ;  /* 0x00010000315f7824 */ /* 0x040fe200078e00ff */
[----:B------:R-:W-:Y:S01]  /*38e0*/  PRMT R49, R49, 0x7632, R49 ;  /* 0x0000763231317816 */ /* 0x000fe20000000031 */
        /* <DEDUP_REMOVED lines=11> */
[----:B------:R-:W-:Y:S01]  /*39a0*/  SHF.L.U32 R93, R93, 0x10, RZ ;  /* 0x000000105d5d7819 */ /* 0x000fe200000006ff */
[----:B------:R-:W-:Y:S01]  /*39b0*/  FFMA.FTZ R96, R82, R49, R95 ;  /* 0x0000003152607223 */ /* 0x000fe2000001005f */
[----:B------:R-:W-:Y:S01]  /*39c0*/  FFMA.FTZ R97, R83, R61, R90 ;  /* 0x0000003d53617223 */ /* 0x000fe2000001005a */
[----:B------:R-:W-:Y:S02]  /*39d0*/  IMAD.U32 R49, R52, 0x10000, RZ ;  /* 0x0001000034317824 */ /* 0x000fe400078e00ff */
[C---:B------:R-:W-:Y:S01]  /*39e0*/  FFMA.FTZ R94, R93.reuse, R76, R60 ;  /* 0x0000004c5d5e7223 */ /* 0x040fe2000001003c */
[C---:B------:R-:W-:Y:S01]  /*39f0*/  FFMA.FTZ R91, R93.reuse, R48, R77 ;  /* 0x000000305d5b7223 */ /* 0x040fe2000001004d */
[----:B------:R-:W-:Y:S01]  /*3a00*/  FFMA.FTZ R89, R93, R62, R89 ;  /* 0x0000003e5d597223 */ /* 0x000fe20000010059 */
[----:B------:R0:W5:Y:S01]  /*3a10*/  LDG.E.128 R76, desc[UR6][R40.64+0x3000] ;  /* 0x00300006284c7981 */ /* 0x000162000c1e1d00 */
[----:B------:R-:W-:Y:S01]  /*3a20*/  FFMA.FTZ R97, R84, R49, R97 ;  /* 0x0000003154617223 */ /* 0x000fe20000010061 */
[----:B------:R-:W-:-:S02]  /*3a30*/  SHF.L.U32 R48, R50, 0x10, RZ ;  /* 0x0000001032307819 */ /* 0x000fc400000006ff */
[----:B------:R-:W5:Y:S01]  /*3a40*/  LDG.E.128 R60, desc[UR6][R2.64+0x3000] ;  /* 0x00300006023c7981 */ /* 0x000f62000c1e1d00 */
[C---:B------:R-:W-:Y:S02]  /*3a50*/  PRMT R49, R53.reuse, 0x7632, R49 ;  /* 0x0000763235317816 */ /* 0x040fe40000000031 */
[----:B------:R-:W-:Y:S02]  /*3a60*/  PRMT R50, R50, 0x7632, R50 ;  /* 0x0000763232327816 */ /* 0x000fe40000000032 */
[----:B------:R-:W-:Y:S01]  /*3a70*/  SHF.L.U32 R53, R53, 0x10, RZ ;  /* 0x0000001035357819 */ /* 0x000fe200000006ff */
[C---:B0-----:R-:W-:Y:S01]  /*3a80*/  IMAD.U32 R40, R44.reuse, 0x10000, RZ ;  /* 0x000100002c287824 */ /* 0x041fe200078e00ff */
[----:B------:R-:W-:Y:S01]  /*3a90*/  PRMT R44, R44, 0x7632, R44 ;  /* 0x000076322c2c7816 */ /* 0x000fe2000000002c */
[----:B------:R-:W-:Y:S01]  /*3aa0*/  FFMA.FTZ R48, R85, R48, R96 ;  /* 0x0000003055307223 */ /* 0x000fe20000010060 */
[C---:B------:R-:W-:Y:S01]  /*3ab0*/  PRMT R90, R51.reuse, 0x7632, R90 ;  /* 0x00007632335a7816 */ /* 0x040fe2000000005a */
[----:B------:R-:W-:Y:S01]  /*3ac0*/  FFMA.FTZ R53, R86, R53, R97 ;  /* 0x0000003556357223 */ /* 0x000fe20000010061 */
[----:B------:R-:W-:-:S02]  /*3ad0*/  SHF.L.U32 R95, R51, 0x10, RZ ;  /* 0x00000010335f7819 */ /* 0x000fc400000006ff */
[----:B------:R-:W-:Y:S01]  /*3ae0*/  SHF.L.U32 R50, R50, 0x10, RZ ;  /* 0x0000001032327819 */ /* 0x000fe200000006ff */
[----:B------:R-:W-:Y:S01]  /*3af0*/  FFMA.FTZ R97, R83, R40, R80 ;  /* 0x0000002853617223 */ /* 0x000fe20000010050 */
[----:B------:R-:W-:Y:S02]  /*3b00*/  SHF.L.U32 R51, R44, 0x10, RZ ;  /* 0x000000102c337819 */ /* 0x000fe400000006ff */
[----:B------:R-:W-:Y:S01]  /*3b10*/  SHF.L.U32 R49, R49, 0x10, RZ ;  /* 0x0000001031317819 */ /* 0x000fe200000006ff */
[--C-:B------:R-:W-:Y:S01]  /*3b20*/  FFMA.FTZ R41, R87, R50, R48.reuse ;  /* 0x0000003257297223 */ /* 0x100fe20000010030 */
[C---:B------:R-:W-:Y:S01]  /*3b30*/  PRMT R48, R45.reuse, 0x7632, R48 ;  /* 0x000076322d307816 */ /* 0x040fe20000000030 */
        /* <DEDUP_REMOVED lines=8> */
[----:B------:R-:W5:Y:S01]  /*3bc0*/  LDG.E.128 R48, desc[UR6][R2.64+0x6800] ;  /* 0x0068000602307981 */ /* 0x000f62000c1e1d00 */
[----:B------:R-:W-:Y:S01]  /*3bd0*/  FFMA.FTZ R44, R85, R40, R44 ;  /* 0x00000028552c7223 */ /* 0x000fe2000001002c */
[----:B------:R-:W-:Y:S01]  /*3be0*/  SHF.L.U32 R52, R46, 0x10, RZ ;  /* 0x000000102e347819 */ /* 0x000fe200000006ff */
[----:B------:R-:W-:Y:S01]  /*3bf0*/  FFMA.FTZ R80, R82, R53, R45 ;  /* 0x0000003552507223 */ /* 0x000fe2000001002d */
[----:B------:R-:W-:Y:S01]  /*3c00*/  PRMT R46, R46, 0x7632, R46 ;  /* 0x000076322e2e7816 */ /* 0x000fe2000000002e */
[--C-:B------:R-:W-:Y:S01]  /*3c10*/  FFMA.FTZ R45, R87, R54, R44.reuse ;  /* 0x00000036572d7223 */ /* 0x100fe2000001002c */
[----:B--2---:R-:W-:Y:S01]  /*3c20*/  PRMT R44, R28, 0x7632, R44 ;  /* 0x000076321c2c7816 */ /* 0x004fe2000000002c */
[----:B------:R-:W-:Y:S01]  /*3c30*/  FFMA.FTZ R40, R0, R95, R41 ;  /* 0x0000005f00287223 */ /* 0x000fe20000010029 */
[----:B------:R-:W-:Y:S01]  /*3c40*/  SHF.L.U32 R53, R28, 0x10, RZ ;  /* 0x000000101c357819 */ /* 0x000fe200000006ff */
[----:B------:R-:W-:Y:S01]  /*3c50*/  FFMA.FTZ R52, R85, R52, R80 ;  /* 0x0000003455347223 */ /* 0x000fe20000010050 */
[----:B------:R-:W-:Y:S01]  /*3c60*/  IMAD.U32 R41, R55, 0x10000, RZ ;  /* 0x0001000037297824 */ /* 0x000fe200078e00ff */
[----:B------:R-:W-:-:S02]  /*3c70*/  SHF.L.U32 R46, R46, 0x10, RZ ;  /* 0x000000102e2e7819 */ /* 0x000fc400000006ff */
[----:B------:R-:W-:Y:S01]  /*3c80*/  PRMT R28, R55, 0x7632, R28 ;  /* 0x00007632371c7816 */ /* 0x000fe2000000001c */
[----:B------:R-:W-:Y:S01]  /*3c90*/  FFMA.FTZ R101, R83, R53, R92 ;  /* 0x0000003553657223 */ /* 0x000fe2000001005c */
[----:B------:R-:W-:Y:S01]  /*3ca0*/  SHF.L.U32 R97, R44, 0x10, RZ ;  /* 0x000000102c617819 */ /* 0x000fe200000006ff */
[----:B------:R-:W-:Y:S01]  /*3cb0*/  FFMA.FTZ R45, R0, R41, R45 ;  /* 0x00000029002d7223 */ /* 0x000fe2000001002d */
[----:B------:R-:W-:Y:S01]  /*3cc0*/  FFMA.FTZ R95, R87, R46, R52 ;  /* 0x0000002e575f7223 */ /* 0x000fe20000010034 */
[----:B------:R-:W-:Y:S01]  /*3cd0*/  IMAD.U32 R41, R47, 0x10000, RZ ;  /* 0x000100002f297824 */ /* 0x000fe200078e00ff */
[C---:B------:R-:W-:Y:S01]  /*3ce0*/  SHF.L.U32 R99, R29.reuse, 0x10, RZ ;  /* 0x000000101d637819 */ /* 0x040fe200000006ff */
[----:B------:R-:W2:Y:S01]  /*3cf0*/  LDG.E.128 R52, desc[UR6][R2.64+0xa000] ;  /* 0x00a0000602347981 */ /* 0x000ea2000c1e1d00 */
        /* <DEDUP_REMOVED lines=11> */
[----:B------:R-:W-:Y:S01]  /*3db0*/  SHF.L.U32 R12, R12, 0x10, RZ ;  /* 0x000000100c0c7819 */ /* 0x000fe200000006ff */
[C---:B------:R-:W-:Y:S01]  /*3dc0*/  FFMA.FTZ R41, R93.reuse, R90, R40 ;  /* 0x0000005a5d297223 */ /* 0x040fe20000010028 */
        /* <DEDUP_REMOVED lines=8> */
[----:B----4-:R-:W-:Y:S01]  /*3e50*/  PRMT R12, R32, 0x7632, R12 ;  /* 0x00007632200c7816 */ /* 0x010fe2000000000c */
[----:B------:R-:W-:Y:S01]  /*3e60*/  FFMA.FTZ R95, R84, R95, R81 ;  /* 0x0000005f545f7223 */ /* 0x000fe20000010051 */
[----:B------:R-:W-:Y:S01]  /*3e70*/  PRMT R90, R31, 0x7632, R90 ;  /* 0x000076321f5a7816 */ /* 0x000fe2000000005a */
[----:B------:R-:W3:Y:S01]  /*3e80*/  LDG.E.128 R44, desc[UR6][R2.64+0xd800] ;  /* 0x00d80006022c7981 */ /* 0x000ee2000c1e1d00 */
        /* <DEDUP_REMOVED lines=16> */
[----:B------:R-:W-:Y:S01]  /*3f90*/  FFMA.FTZ R33, R86, R33, R83 ;  /* 0x0000002156217223 */ /* 0x000fe20000010053 */
[----:B------:R-:W-:Y:S01]  /*3fa0*/  PRMT R14, R14, 0x7632, R14 ;  /* 0x000076320e0e7816 */ /* 0x000fe2000000000e */
[----:B------:R-:W-:Y:S02]  /*3fb0*/  FFMA.FTZ R12, R85, R12, R28 ;  /* 0x0000000c550c7223 */ /* 0x000fe4000001001c */
[----:B------:R-:W-:Y:S01]  /*3fc0*/  FFMA.FTZ R84, R82, R13, R33 ;  /* 0x0000000d52547223 */ /* 0x000fe20000010021 */
[----:B------:R-:W4:Y:S01]  /*3fd0*/  LDG.E.128 R28, desc[UR6][R2.64+0x11000] ;  /* 0x01100006021c7981 */ /* 0x000f22000c1e1d00 */
[C---:B------:R-:W-:Y:S02]  /*3fe0*/  PRMT R82, R34.reuse, 0x7632, R82 ;  /* 0x0000763222527816 */ /* 0x040fe40000000052 */
[----:B------:R-:W-:Y:S02]  /*3ff0*/  SHF.L.U32 R34, R34, 0x10, RZ ;  /* 0x0000001022227819 */ /* 0x000fe400000006ff */
[----:B------:R-:W-:-:S02]  /*4000*/  SHF.L.U32 R14, R14, 0x10, RZ ;  /* 0x000000100e0e7819 */ /* 0x000fc400000006ff */
[----:B------:R-:W-:Y:S01]  /*4010*/  SHF.L.U32 R82, R82, 0x10, RZ ;  /* 0x0000001052527819 */ /* 0x000fe200000006ff */
[----:B------:R-:W-:Y:S01]  /*4020*/  FFMA.FTZ R84, R85, R34, R84 ;  /* 0x0000002255547223 */ /* 0x000fe20000010054 */
[----:B------:R-:W-:Y:S02]  /*4030*/  IMAD.U32 R13, R15, 0x10000, RZ ;  /* 0x000100000f0d7824 */ /* 0x000fe400078e00ff */
[----:B------:R-:W-:Y:S01]  /*4040*/  FFMA.FTZ R81, R87, R14, R12 ;  /* 0x0000000e57517223 */ /* 0x000fe2000001000c */
[----:B------:R-:W-:Y:S01]  /*4050*/  PRMT R34, R35, 0x7632, R34 ;  /* 0x0000763223227816 */ /* 0x000fe20000000022 */
[----:B------:R-:W-:Y:S01]  /*4060*/  FFMA.FTZ R87, R87, R82, R84 ;  /* 0x0000005257577223 */ /* 0x000fe20000010054 */
[----:B------:R-:W-:Y:S01]  /*4070*/  SHF.L.U32 R35, R35, 0x10, RZ ;  /* 0x0000001023237819 */ /* 0x000fe200000006ff */
[----:B------:R-:W-:Y:S01]  /*4080*/  FFMA.FTZ R83, R0, R13, R81 ;  /* 0x0000000d00537223 */ /* 0x000fe20000010051 */
[----:B------:R-:W-:Y:S02]  /*4090*/  PRMT R33, R15, 0x7632, R33 ;  /* 0x000076320f217816 */ /* 0x000fe40000000021 */
[----:B------:R-:W4:Y:S01]  /*40a0*/  LDG.E.128 R12, desc[UR6][R2.64+0x14800] ;  /* 0x01480006020c7981 */ /* 0x000f22000c1e1d00 */
[----:B-----5:R-:W-:Y:S01]  /*40b0*/  SHF.L.U32 R82, R16, 0x10, RZ ;  /* 0x0000001010527819 */ /* 0x020fe200000006ff */
[----:B------:R-:W-:Y:S01]  /*40c0*/  FFMA.FTZ R35, R0, R35, R87 ;  /* 0x0000002300237223 */ /* 0x000fe20000010057 */
[----:B------:R-:W-:Y:S01]  /*40d0*/  PRMT R16, R16, 0x7632, R16 ;  /* 0x0000763210107816 */ /* 0x000fe20000000010 */
[C---:B------:R-:W-:Y:S01]  /*40e0*/  IMAD.U32 R81, R36.reuse, 0x10000, RZ ;  /* 0x0001000024517824 */ /* 0x040fe200078e00ff */
[----:B------:R-:W-:-:S02]  /*40f0*/  PRMT R0, R36, 0x7632, R0 ;  /* 0x0000763224007816 */ /* 0x000fc40000000000 */
[----:B------:R-:W-:Y:S01]  /*4100*/  SHF.L.U32 R85, R16, 0x10, RZ ;  /* 0x0000001010557819 */ /* 0x000fe200000006ff */
[----:B------:R-:W-:Y:S01]  /*4110*/  FFMA.FTZ R95, R81, R82, R94 ;  /* 0x00000052515f7223 */ /* 0x000fe2000001005e */
[----:B------:R-:W-:Y:S01]  /*4120*/  SHF.L.U32 R0, R0, 0x10, RZ ;  /* 0x0000001000007819 */ /* 0x000fe200000006ff */
[----:B------:R-:W-:Y:S01]  /*4130*/  IMAD.U32 R84, R90, 0x10000, RZ ;  /* 0x000100005a547824 */ /* 0x000fe200078e00ff */
[----:B------:R-:W-:Y:S02]  /*4140*/  SHF.L.U32 R34, R34, 0x10, RZ ;  /* 0x0000001022227819 */ /* 0x000fe400000006ff */
[----:B------:R-:W-:Y:S01]  /*4150*/  SHF.L.U32 R87, R17, 0x10, RZ ;  /* 0x0000001011577819 */ /* 0x000fe200000006ff */
[----:B------:R-:W-:Y:S01]  /*4160*/  FFMA.FTZ R85, R0, R85, R95 ;  /* 0x0000005500557223 */ /* 0x000fe2000001005f */
[----:B------:R-:W-:Y:S01]  /*4170*/  SHF.L.U32 R82, R37, 0x10, RZ ;  /* 0x0000001025527819 */ /* 0x000fe200000006ff */
[----:B------:R-:W-:Y:S01]  /*4180*/  FFMA.FTZ R84, R93, R84, R32 ;  /* 0x000000545d547223 */ /* 0x000fe20000010020 */
[----:B------:R-:W-:Y:S01]  /*4190*/  SHF.L.U32 R86, R33, 0x10, RZ ;  /* 0x0000001021567819 */ /* 0x000fe200000006ff */
[----:B------:R-:W-:-:S02]  /*41a0*/  FFMA.FTZ R88, R93, R34, R35 ;  /* 0x000000225d587223 */ /* 0x000fc40000010023 */
[----:B------:R-:W5:Y:S01]  /*41b0*/  LDG.E.128 R32, desc[UR6][R2.64+0x18000] ;  /* 0x0180000602207981 */ /* 0x000f62000c1e1d00 */
[----:B------:R-:W-:Y:S01]  /*41c0*/  FFMA.FTZ R90, R82, R87, R85 ;  /* 0x00000057525a7223 */ /* 0x000fe20000010055 */
[C---:B------:R-:W-:Y:S01]  /*41d0*/  IMAD.U32 R16, R20.reuse, 0x10000, RZ ;  /* 0x0001000014107824 */ /* 0x040fe200078e00ff */
[----:B------:R-:W-:Y:S02]  /*41e0*/  PRMT R17, R17, 0x7632, R17 ;  /* 0x0000763211117816 */ /* 0x000fe40000000011 */
[----:B------:R-:W-:Y:S02]  /*41f0*/  PRMT R85, R37, 0x7632, R85 ;  /* 0x0000763225557816 */ /* 0x000fe40000000055 */
[----:B------:R-:W-:Y:S02]  /*4200*/  PRMT R20, R20, 0x7632, R20 ;  /* 0x0000763214147816 */ /* 0x000fe40000000014 */
[----:B------:R-:W-:Y:S02]  /*4210*/  SHF.L.U32 R36, R17, 0x10, RZ ;  /* 0x0000001011247819 */ /* 0x000fe400000006ff */
        /* <DEDUP_REMOVED lines=10> */
[----:B------:R-:W-:Y:S01]  /*42c0*/  PRMT R17, R21, 0x7632, R17 ;  /* 0x0000763215117816 */ /* 0x000fe20000000011 */
[----:B------:R-:W-:Y:S01]  /*42d0*/  FFMA.FTZ R38, R83, R36, R38 ;  /* 0x0000002453267223 */ /* 0x000fe20000010026 */
[C---:B------:R-:W-:Y:S02]  /*42e0*/  PRMT R87, R39.reuse, 0x7632, R87 ;  /* 0x0000763227577816 */ /* 0x040fe40000000057 */
[----:B------:R-:W-:Y:S01]  /*42f0*/  SHF.L.U32 R20, R39, 0x10, RZ ;  /* 0x0000001027147819 */ /* 0x000fe200000006ff */
[----:B------:R-:W-:Y:S01]  /*4300*/  IMAD.U32 R36, R18, 0x10000, RZ ;  /* 0x0001000012247824 */ /* 0x000fe200078e00ff */
[----:B------:R-:W-:-:S02]  /*4310*/  SHF.L.U32 R39, R21, 0x10, RZ ;  /* 0x0000001015277819 */ /* 0x000fc400000006ff */
[C---:B------:R-:W-:Y:S02]  /*4320*/  PRMT R90, R19.reuse, 0x7632, R90 ;  /* 0x00007632135a7816 */ /* 0x040fe4000000005a */
[----:B------:R-:W-:Y:S02]  /*4330*/  SHF.L.U32 R37, R19, 0x10, RZ ;  /* 0x0000001013257819 */ /* 0x000fe400000006ff */
[----:B------:R-:W-:Y:S02]  /*4340*/  SHF.L.U32 R21, R16, 0x10, RZ ;  /* 0x0000001010157819 */ /* 0x000fe400000006ff */
[----:B------:R-:W-:Y:S02]  /*4350*/  SHF.L.U32 R92, R17, 0x10, RZ ;  /* 0x00000010115c7819 */ /* 0x000fe400000006ff */
[----:B------:R-:W5:Y:S01]  /*4360*/  LDG.E.128 R16, desc[UR6][R2.64+0x1b800] ;  /* 0x01b8000602107981 */ /* 0x000f62000c1e1d00 */
[----:B------:R-:W-:Y:S01]  /*4370*/  FFMA.FTZ R94, R82, R39, R91 ;  /* 0x00000027525e7223 */ /* 0x000fe2000001005b */
[----:B------:R-:W-:Y:S01]  /*4380*/  SHF.L.U32 R96, R8, 0x10, RZ ;  /* 0x0000001008607819 */ /* 0x000fe200000006ff */
[----:B------:R-:W-:-:S04]  /*4390*/  FFMA.FTZ R39, R21, R36, R38 ;  /* 0x0000002415277223 */ /* 0x000fc80000010026 */
[----:B------:R-:W-:Y:S01]  /*43a0*/  FFMA.FTZ R93, R81, R96, R89 ;  /* 0x00000060515d7223 */ /* 0x000fe20000010059 */
[----:B------:R-:W-:Y:S02]  /*43b0*/  FFMA.FTZ R89, R20, R37, R39 ;  /* 0x0000002514597223 */ /* 0x000fe40000010027 */
[----:B------:R0:W5:Y:S01]  /*43c0*/  LDG.E.128 R36, desc[UR6][R2.64+0x1f000] ;  /* 0x01f0000602247981 */ /* 0x000162000c1e1d00 */
[----:B------:R-:W-:Y:S02]  /*43d0*/  PRMT R91, R8, 0x7632, R91 ;  /* 0x00007632085b7816 */ /* 0x000fe4000000005b */
[C---:B------:R-:W-:Y:S01]  /*43e0*/  SHF.L.U32 R8, R22.reuse, 0x10, RZ ;  /* 0x0000001016087819 */ /* 0x040fe200000006ff */
[----:B------:R-:W-:Y:S01]  /*43f0*/  FFMA.FTZ R92, R85, R92, R94 ;  /* 0x0000005c555c7223 */ /* 0x000fe2000001005e */
[----:B------:R-:W-:Y:S01]  /*4400*/  PRMT R22, R22, 0x7632, R22 ;  /* 0x0000763216167816 */ /* 0x000fe20000000016 */
[----:B------:R-:W-:Y:S01]  /*4410*/  IMAD.U32 R91, R91, 0x10000, RZ ;  /* 0x000100005b5b7824 */ /* 0x000fe200078e00ff */
[----:B------:R-:W-:Y:S01]  /*4420*/  SHF.L.U32 R95, R9, 0x10, RZ ;  /* 0x00000010095f7819 */ /* 0x000fe200000006ff */
[----:B------:R-:W-:Y:S01]  /*4430*/  FFMA.FTZ R92, R83, R8, R92 ;  /* 0x00000008535c7223 */ /* 0x000fe2000001005c */
[----:B------:R-:W-:Y:S01]  /*4440*/  SHF.L.U32 R22, R22, 0x10, RZ ;  /* 0x0000001016167819 */ /* 0x000fe200000006ff */
[--C-:B------:R-:W-:Y:S01]  /*4450*/  FFMA.FTZ R97, R0, R91, R93.reuse ;  /* 0x0000005b00617223 */ /* 0x100fe2000001005d */
[----:B------:R-:W-:-:S02]  /*4460*/  PRMT R93, R9, 0x7632, R93 ;  /* 0x00007632095d7816 */ /* 0x000fc4000000005d */
[----:B------:R-:W-:Y:S01]  /*4470*/  SHF.L.U32 R9, R90, 0x10, RZ ;  /* 0x000000105a097819 */ /* 0x000fe200000006ff */
[----:B------:R-:W-:Y:S01]  /*4480*/  FFMA.FTZ R91, R21, R22, R92 ;  /* 0x00000016155b7223 */ /* 0x000fe2000001005c */
[----:B------:R-:W-:Y:S01]  /*4490*/  SHF.L.U32 R8, R87, 0x10, RZ ;  /* 0x0000001057087819 */ /* 0x000fe200000006ff */
[----:B------:R-:W-:Y:S01]  /*44a0*/  IMAD.U32 R87, R23, 0x10000, RZ ;  /* 0x0001000017577824 */ /* 0x000fe200078e00ff */
[----:B------:R-:W-:Y:S01]  /*44b0*/  SHF.L.U32 R22, R93, 0x10, RZ ;  /* 0x000000105d167819 */ /* 0x000fe200000006ff */
[----:B------:R-:W-:Y:S01]  /*44c0*/  FFMA.FTZ R90, R82, R95, R97 ;  /* 0x0000005f525a7223 */ /* 0x000fe20000010061 */
[----:B------:R-:W-:Y:S02]  /*44d0*/  PRMT R23, R23, 0x7632, R23 ;  /* 0x0000763217177816 */ /* 0x000fe40000000017 */
[----:B0-----:R-:W-:Y:S01]  /*44e0*/  PRMT R2, R10, 0x7632, R2 ;  /* 0x000076320a027816 */ /* 0x001fe20000000002 */
[----:B------:R-:W-:Y:S01]  /*44f0*/  FFMA.FTZ R22, R85, R22, R90 ;  /* 0x0000001655167223 */ /* 0x000fe2000001005a */
[----:B------:R-:W-:Y:S01]  /*4500*/  SHF.L.U32 R23, R23, 0x10, RZ ;  /* 0x0000001017177819 */ /* 0x000fe200000006ff */
[----:B------:R-:W-:Y:S01]  /*4510*/  FFMA.FTZ R87, R20, R87, R91 ;  /* 0x0000005714577223 */ /* 0x000fe2000001005b */
[----:B------:R-:W-:-:S02]  /*4520*/  SHF.L.U32 R90, R4, 0x10, RZ ;  /* 0x00000010045a7819 */ /* 0x000fc400000006ff */
[----:B------:R-:W-:Y:S02]  /*4530*/  SHF.L.U32 R10, R10, 0x10, RZ ;  /* 0x000000100a0a7819 */ /* 0x000fe400000006ff */
[----:B------:R-:W-:Y:S01]  /*4540*/  PRMT R3, R4, 0x7632, R3 ;  /* 0x0000763204037816 */ /* 0x000fe20000000003 */
[----:B------:R-:W-:Y:S01]  /*4550*/  FFMA.FTZ R9, R8, R9, R89 ;  /* 0x0000000908097223 */ /* 0x000fe20000010059 */
[----:B------:R-:W-:Y:S02]  /*4560*/  IMAD.U32 R4, R2, 0x10000, RZ ;  /* 0x0001000002047824 */ /* 0x000fe400078e00ff */
[----:B------:R-:W-:Y:S01]  /*4570*/  FFMA.FTZ R2, R8, R23, R87 ;  /* 0x0000001708027223 */ /* 0x000fe20000010057 */
[----:B------:R-:W-:Y:S01]  /*4580*/  FFMA.FTZ R89, R81, R90, R41 ;  /* 0x0000005a51597223 */ /* 0x000fe20000010029 */
[----:B------:R-:W-:Y:S01]  /*4590*/  FFMA.FTZ R10, R83, R10, R22 ;  /* 0x0000000a530a7223 */ /* 0x000fe20000010016 */
[----:B------:R-:W-:Y:S02]  /*45a0*/  SHF.L.U32 R87, R3, 0x10, RZ ;  /* 0x0000001003577819 */ /* 0x000fe400000006ff */
[----:B------:R-:W-:-:S02]  /*45b0*/  SHF.L.U32 R41, R5, 0x10, RZ ;  /* 0x0000001005297819 */ /* 0x000fc400000006ff */
[----:B------:R-:W-:Y:S01]  /*45c0*/  PRMT R5, R5, 0x7632, R5 ;  /* 0x0000763205057816 */ /* 0x000fe20000000005 */
[----:B------:R-:W-:Y:S01]  /*45d0*/  FFMA.FTZ R23, R21, R4, R10 ;  /* 0x0000000415177223 */ /* 0x000fe2000001000a */
[----:B------:R-:W-:Y:S01]  /*45e0*/  SHF.L.U32 R3, R11, 0x10, RZ ;  /* 0x000000100b037819 */ /* 0x000fe200000006ff */
[----:B------:R-:W-:Y:S01]  /*45f0*/  FFMA.FTZ R87, R0, R87, R89 ;  /* 0x0000005700577223 */ /* 0x000fe20000010059 */
[----:B------:R-:W-:Y:S02]  /*4600*/  SHF.L.U32 R4, R5, 0x10, RZ ;  /* 0x0000001005047819 */ /* 0x000fe400000006ff */
[----:B------:R-:W-:Y:S02]  /*4610*/  PRMT R11, R11, 0x7632, R11 ;  /* 0x000076320b0b7816 */ /* 0x000fe4000000000b */
[C---:B------:R-:W-:Y:S01]  /*4620*/  PRMT R5, R24.reuse, 0x7632, R5 ;  /* 0x0000763218057816 */ /* 0x040fe20000000005 */
[----:B------:R-:W-:Y:S02]  /*4630*/  IMAD.U32 R24, R24, 0x10000, RZ ;  /* 0x0001000018187824 */ /* 0x000fe400078e00ff */
[----:B------:R-:W-:Y:S01]  /*4640*/  FFMA.FTZ R23, R20, R3, R23 ;  /* 0x0000000314177223 */ /* 0x000fe20000010017 */
        /* <DEDUP_REMOVED lines=8> */
[----:B------:R-:W-:Y:S01]  /*46d0*/  PRMT R5, R25, 0x7632, R5 ;  /* 0x0000763219057816 */ /* 0x000fe20000000005 */
[----:B------:R-:W-:Y:S01]  /*46e0*/  FFMA.FTZ R10, R83, R10, R4 ;  /* 0x0000000a530a7223 */ /* 0x000fe20000010004 */
[----:B------:R-:W-:Y:S01]  /*46f0*/  SHF.L.U32 R25, R25, 0x10, RZ ;  /* 0x0000001019197819 */ /* 0x000fe200000006ff */
[----:B------:R-:W-:Y:S01]  /*4700*/  IMAD.U32 R6, R6, 0x10000, RZ ;  /* 0x0001000006067824 */ /* 0x000fe200078e00ff */
[----:B------:R-:W-:-:S03]  /*4710*/  SHF.L.U32 R22, R5, 0x10, RZ ;  /* 0x0000001005167819 */ /* 0x000fc600000006ff */
[--C-:B------:R-:W-:Y:S01]  /*4720*/  FFMA.FTZ R5, R21, R6, R10.reuse ;  /* 0x0000000615057223 */ /* 0x100fe2000001000a */
[----:B------:R-:W-:Y:S01]  /*4730*/  PRMT R10, R68, 0x7632, R10 ;  /* 0x00007632440a7816 */ /* 0x000fe2000000000a */
[----:B------:R-:W-:Y:S01]  /*4740*/  FFMA.FTZ R24, R82, R25, R11 ;  /* 0x0000001952187223 */ /* 0x000fe2000001000b */
[----:B------:R-:W-:Y:S02]  /*4750*/  SHF.L.U32 R68, R68, 0x10, RZ ;  /* 0x0000001044447819 */ /* 0x000fe400000006ff */
        /* <DEDUP_REMOVED lines=14> */
[----:B------:R-:W-:Y:S02]  /*4840*/  IMAD.U32 R10, R10, 0x10000, RZ ;  /* 0x000100000a0a7824 */ /* 0x000fe400078e00ff */
[----:B------:R-:W-:Y:S01]  /*4850*/  FFMA.FTZ R6, R82, R69, R25 ;  /* 0x0000004552067223 */ /* 0x000fe20000010019 */
[----:B------:R-:W-:Y:S01]  /*4860*/  FFMA.FTZ R7, R20, R7, R5 ;  /* 0x0000000714077223 */ /* 0x000fe20000010005 */
[----:B------:R-:W-:Y:S02]  /*4870*/  SHF.L.U32 R5, R4, 0x10, RZ ;  /* 0x0000001004057819 */ /* 0x000fe400000006ff */
[----:B------:R-:W-:Y:S01]  /*4880*/  FFMA.FTZ R10, R85, R10, R6 ;  /* 0x0000000a550a7223 */ /* 0x000fe20000010006 */
[----:B------:R-:W-:-:S02]  /*4890*/  SHF.L.U32 R11, R27, 0x10, RZ ;  /* 0x000000101b0b7819 */ /* 0x000fc400000006ff */
[----:B------:R-:W-:Y:S02]  /*48a0*/  PRMT R27, R27, 0x7632, R27 ;  /* 0x000076321b1b7816 */ /* 0x000fe4000000001b */
[----:B------:R-:W-:Y:S01]  /*48b0*/  PRMT R6, R70, 0x7632, R6 ;  /* 0x0000763246067816 */ /* 0x000fe20000000006 */
[--C-:B------:R-:W-:Y:S01]  /*48c0*/  FFMA.FTZ R4, R8, R5, R7.reuse ;  /* 0x0000000508047223 */ /* 0x100fe20000010007 */
[----:B------:R-:W-:Y:S02]  /*48d0*/  SHF.L.U32 R70, R70, 0x10, RZ ;  /* 0x0000001046467819 */ /* 0x000fe400000006ff */
[----:B------:R-:W-:Y:S01]  /*48e0*/  PRMT R7, R72, 0x7632, R7 ;  /* 0x0000763248077816 */ /* 0x000fe20000000007 */
[----:B------:R-:W-:Y:S01]  /*48f0*/  FFMA.FTZ R11, R20, R11, R23 ;  /* 0x0000000b140b7223 */ /* 0x000fe20000010017 */
[----:B------:R-:W-:Y:S02]  /*4900*/  SHF.L.U32 R5, R27, 0x10, RZ ;  /* 0x000000101b057819 */ /* 0x000fe400000006ff */
        /* <DEDUP_REMOVED lines=12> */
[----:B------:R-:W-:Y:S02]  /*49d0*/  PRMT R71, R71, 0x7632, R71 ;  /* 0x0000763247477816 */ /* 0x000fe40000000047 */
[----:B------:R-:W-:Y:S01]  /*49e0*/  PRMT R11, R64, 0x7632, R11 ;  /* 0x00007632400b7816 */ /* 0x000fe2000000000b */
[----:B------:R-:W-:Y:S01]  /*49f0*/  FFMA.FTZ R22, R82, R25, R23 ;  /* 0x0000001952167223 */ /* 0x000fe20000010017 */
[----:B------:R-:W-:-:S02]  /*4a00*/  SHF.L.U32 R6, R73, 0x10, RZ ;  /* 0x0000001049067819 */ /* 0x000fc400000006ff */
[----:B------:R-:W-:Y:S01]  /*4a10*/  SHF.L.U32 R64, R64, 0x10, RZ ;  /* 0x0000001040407819 */ /* 0x000fe200000006ff */
[----:B------:R-:W-:Y:S01]  /*4a20*/  IMAD.U32 R71, R71, 0x10000, RZ ;  /* 0x0001000047477824 */ /* 0x000fe200078e00ff */
[----:B------:R-:W-:Y:S01]  /*4a30*/  SHF.L.U32 R11, R11, 0x10, RZ ;  /* 0x000000100b0b7819 */ /* 0x000fe200000006ff */
[----:B------:R-:W-:Y:S02]  /*4a40*/  FFMA.FTZ R22, R85, R6, R22 ;  /* 0x0000000655167223 */ /* 0x000fe40000010016 */
[----:B------:R-:W-:Y:S01]  /*4a50*/  FFMA.FTZ R23, R81, R64, R86 ;  /* 0x0000004051177223 */ /* 0x000fe20000010056 */
[--C-:B------:R-:W-:Y:S01]  /*4a60*/  FFMA.FTZ R6, R8, R71, R7.reuse ;  /* 0x0000004708067223 */ /* 0x100fe20000010007 */
[C---:B------:R-:W-:Y:S02]  /*4a70*/  PRMT R7, R65.reuse, 0x7632, R7 ;  /* 0x0000763241077816 */ /* 0x040fe40000000007 */
[----:B------:R-:W-:Y:S01]  /*4a80*/  SHF.L.U32 R65, R65, 0x10, RZ ;  /* 0x0000001041417819 */ /* 0x000fe200000006ff */
[----:B------:R-:W-:Y:S01]  /*4a90*/  FFMA.FTZ R11, R0, R11, R23 ;  /* 0x0000000b000b7223 */ /* 0x000fe20000010017 */
[----:B------:R-:W-:-:S02]  /*4aa0*/  SHF.L.U32 R10, R74, 0x10, RZ ;  /* 0x000000104a0a7819 */ /* 0x000fc400000006ff */
[----:B------:R-:W-:Y:S01]  /*4ab0*/  PRMT R74, R74, 0x7632, R74 ;  /* 0x000076324a4a7816 */ /* 0x000fe2000000004a */
[----:B------:R-:W-:Y:S01]  /*4ac0*/  FFMA.FTZ R26, R82, R65, R11 ;  /* 0x00000041521a7223 */ /* 0x000fe2000001000b */
[----:B------:R-:W-:Y:S01]  /*4ad0*/  SHF.L.U32 R24, R7, 0x10, RZ ;  /* 0x0000001007187819 */ /* 0x000fe200000006ff */
[----:B------:R-:W-:Y:S01]  /*4ae0*/  FFMA.FTZ R22, R83, R10, R22 ;  /* 0x0000000a53167223 */ /* 0x000fe20000010016 */
[----:B------:R-:W-:Y:S02]  /*4af0*/  SHF.L.U32 R74, R74, 0x10, RZ ;  /* 0x000000104a4a7819 */ /* 0x000fe400000006ff */
[----:B------:R-:W-:Y:S02]  /*4b00*/  PRMT R23, R56, 0x7632, R23 ;  /* 0x0000763238177816 */ /* 0x000fe40000000017 */
[----:B------:R-:W-:Y:S02]  /*4b10*/  PRMT R11, R66, 0x7632, R11 ;  /* 0x00007632420b7816 */ /* 0x000fe4000000000b */
[----:B------:R-:W-:Y:S01]  /*4b20*/  SHF.L.U32 R56, R56, 0x10, RZ ;  /* 0x0000001038387819 */ /* 0x000fe200000006ff */
[----:B------:R-:W-:Y:S01]  /*4b30*/  FFMA.FTZ R24, R85, R24, R26 ;  /* 0x0000001855187223 */ /* 0x000fe2000001001a */
        /* <DEDUP_REMOVED lines=12> */
[----:B------:R-:W-:Y:S01]  /*4c00*/  SHF.L.U32 R7, R67, 0x10, RZ ;  /* 0x0000001043077819 */ /* 0x000fe200000006ff */
[----:B------:R-:W-:Y:S01]  /*4c10*/  FFMA.FTZ R11, R21, R22, R24 ;  /* 0x00000016150b7223 */ /* 0x000fe20000010018 */
[----:B------:R-:W-:Y:S01]  /*4c20*/  SHF.L.U32 R0, R57, 0x10, RZ ;  /* 0x0000001039007819 */ /* 0x000fe200000006ff */
[----:B------:R-:W-:Y:S02]  /*4c30*/  FFMA.FTZ R82, R82, R25, R23 ;  /* 0x0000001952527223 */ /* 0x000fe40000010017 */
[----:B------:R-:W-:Y:S01]  /*4c40*/  FFMA.FTZ R22, R20, R7, R11 ;  /* 0x0000000714167223 */ /* 0x000fe2000001000b */
[C---:B------:R-:W-:Y:S01]  /*4c50*/  PRMT R7, R58.reuse, 0x7632, R7 ;  /* 0x000076323a077816 */ /* 0x040fe20000000007 */
[----:B------:R-:W-:Y:S01]  /*4c60*/  FFMA.FTZ R0, R85, R0, R82 ;  /* 0x0000000055007223 */ /* 0x000fe20000010052 */
[----:B------:R-:W-:-:S02]  /*4c70*/  SHF.L.U32 R58, R58, 0x10, RZ ;  /* 0x000000103a3a7819 */ /* 0x000fc400000006ff */
[----:B------:R-:W-:Y:S02]  /*4c80*/  PRMT R25, R60, 0x7632, R25 ;  /* 0x000076323c197816 */ /* 0x000fe40000000019 */
        /* <DEDUP_REMOVED lines=8> */
[C---:B------:R-:W-:Y:S01]  /*4d10*/  PRMT R23, R59.reuse, 0x7632, R23 ;  /* 0x000076323b177816 */ /* 0x040fe20000000017 */
[----:B------:R-:W-:-:S02]  /*4d20*/  IMAD.U32 R59, R59, 0x10000, RZ ;  /* 0x000100003b3b7824 */ /* 0x000fc400078e00ff */
[----:B------:R-:W-:Y:S01]  /*4d30*/  FFMA.FTZ R21, R21, R24, R58 ;  /* 0x0000001815157223 */ /* 0x000fe2000001003a */
[----:B------:R-:W-:Y:S01]  /*4d40*/  PRMT R67, R67, 0x7632, R67 ;  /* 0x0000763243437816 */ /* 0x000fe20000000043 */
[----:B------:R-:W-:Y:S01]  /*4d50*/  FFMA.FTZ R26, R0, R25, R9 ;  /* 0x00000019001a7223 */ /* 0x000fe20000010009 */
[----:B------:R-:W-:Y:S02]  /*4d60*/  SHF.L.U32 R24, R61, 0x10, RZ ;  /* 0x000000103d187819 */ /* 0x000fe400000006ff */
[----:B------:R-:W-:Y:S01]  /*4d70*/  SHF.L.U32 R7, R77, 0x10, RZ ;  /* 0x000000104d077819 */ /* 0x000fe200000006ff */
[----:B------:R-:W-:Y:S01]  /*4d80*/  FFMA.FTZ R20, R20, R59, R21 ;  /* 0x0000003b14147223 */ /* 0x000fe20000010015 */
[----:B------:R-:W-:Y:S02]  /*4d90*/  PRMT R61, R61, 0x7632, R61 ;  /* 0x000076323d3d7816 */ /* 0x000fe4000000003d */
[----:B------:R-:W-:Y:S01]  /*4da0*/  PRMT R9, R77, 0x7632, R9 ;  /* 0x000076324d097816 */ /* 0x000fe20000000009 */
[----:B------:R-:W-:Y:S01]  /*4db0*/  FFMA.FTZ R26, R7, R24, R26 ;  /* 0x00000018071a7223 */ /* 0x000fe2000001001a */
[----:B------:R-:W-:-:S02]  /*4dc0*/  SHF.L.U32 R21, R67, 0x10, RZ ;  /* 0x0000001043157819 */ /* 0x000fc400000006ff */
        /* <DEDUP_REMOVED lines=12> */
[----:B------:R-:W-:-:S02]  /*4e90*/  PRMT R62, R62, 0x7632, R62 ;  /* 0x000076323e3e7816 */ /* 0x000fc4000000003e */
[----:B------:R-:W-:Y:S01]  /*4ea0*/  PRMT R8, R78, 0x7632, R8 ;  /* 0x000076324e087816 */ /* 0x000fe20000000008 */
[----:B------:R-:W-:Y:S01]  /*4eb0*/  FFMA.FTZ R27, R10, R25, R27 ;  /* 0x000000190a1b7223 */ /* 0x000fe2000001001b */
[----:B------:R-:W-:Y:S01]  /*4ec0*/  SHF.L.U32 R57, R22, 0x10, RZ ;  /* 0x0000001016397819 */ /* 0x000fe200000006ff */
[----:B------:R-:W-:Y:S01]  /*4ed0*/  FFMA.FTZ R41, R76, R41, R2 ;  /* 0x000000294c297223 */ /* 0x000fe20000010002 */
[----:B------:R-:W-:Y:S02]  /*4ee0*/  SHF.L.U32 R25, R62, 0x10, RZ ;  /* 0x000000103e197819 */ /* 0x000fe400000006ff */
[----:B------:R-:W-:Y:S01]  /*4ef0*/  SHF.L.U32 R8, R8, 0x10, RZ ;  /* 0x0000001008087819 */ /* 0x000fe200000006ff */
[----:B------:R-:W-:Y:S01]  /*4f00*/  FFMA.FTZ R26, R0, R57, R41 ;  /* 0x00000039001a7223 */ /* 0x000fe20000010029 */
[----:B------:R-:W-:Y:S02]  /*4f10*/  SHF.L.U32 R24, R49, 0x10, RZ ;  /* 0x0000001031187819 */ /* 0x000fe400000006ff */
[C---:B------:R-:W-:Y:S01]  /*4f20*/  PRMT R20, R79.reuse, 0x7632, R20 ;  /* 0x000076324f147816 */ /* 0x040fe20000000014 */
[----:B------:R-:W-:Y:S01]  /*4f30*/  FFMA.FTZ R22, R8, R25, R27 ;  /* 0x0000001908167223 */ /* 0x000fe2000001001b */
[----:B------:R-:W-:Y:S01]  /*4f40*/  SHF.L.U32 R79, R79, 0x10, RZ ;  /* 0x000000104f4f7819 */ /* 0x000fe200000006ff */
[----:B------:R-:W-:Y:S01]  /*4f50*/  IMAD.U32 R2, R63, 0x10000, RZ ;  /* 0x000100003f027824 */ /* 0x000fe200078e00ff */
[----:B------:R-:W-:Y:S01]  /*4f60*/  PRMT R49, R49, 0x7632, R49 ;  /* 0x0000763231317816 */ /* 0x000fe20000000031 */
[----:B------:R-:W-:Y:S01]  /*4f70*/  FFMA.FTZ R24, R7, R24, R26 ;  /* 0x0000001807187223 */ /* 0x000fe2000001001a */
[----:B------:R-:W-:Y:S01]  /*4f80*/  PRMT R63, R63, 0x7632, R63 ;  /* 0x000076323f3f7816 */ /* 0x000fe2000000003f */
[----:B------:R-:W-:Y:S01]  /*4f90*/  FFMA.FTZ R25, R79, R2, R22 ;  /* 0x000000024f197223 */ /* 0x000fe20000010016 */
[----:B--2---:R-:W-:-:S02]  /*4fa0*/  PRMT R26, R52, 0x7632, R26 ;  /* 0x00007632341a7816 */ /* 0x004fc4000000001a */
[----:B------:R-:W-:Y:S02]  /*4fb0*/  SHF.L.U32 R52, R52, 0x10, RZ ;  /* 0x0000001034347819 */ /* 0x000fe400000006ff */
[----:B------:R-:W-:Y:S01]  /*4fc0*/  SHF.L.U32 R22, R49, 0x10, RZ ;  /* 0x0000001031167819 */ /* 0x000fe200000006ff */
[----:B------:R-:W-:Y:S01]  /*4fd0*/  IMAD.U32 R2, R20, 0x10000, RZ ;  /* 0x0001000014027824 */ /* 0x000fe200078e00ff */
        /* <DEDUP_REMOVED lines=14> */
[----:B---3--:R-:W-:Y:S01]  /*50c0*/  SHF.L.U32 R49, R44, 0x10, RZ ;  /* 0x000000102c317819 */ /* 0x008fe200000006ff */
[--C-:B------:R-:W-:Y:S01]  /*50d0*/  FFMA.FTZ R24, R8, R25, R27.reuse ;  /* 0x0000001908187223 */ /* 0x100fe2000001001b */
[----:B------:R-:W-:Y:S01]  /*50e0*/  PRMT R27, R44, 0x7632, R27 ;  /* 0x000076322c1b7816 */ /* 0x000fe2000000001b */
[----:B------:R-:W-:Y:S01]  /*50f0*/  FFMA.FTZ R41, R9, R40, R26 ;  /* 0x0000002809297223 */ /* 0x000fe2000001001a */
[C---:B------:R-:W-:Y:S01]  /*5100*/  SHF.L.U32 R25, R54.reuse, 0x10, RZ ;  /* 0x0000001036197819 */ /* 0x040fe200000006ff */
[C---:B------:R-:W-:Y:S01]  /*5110*/  IMAD.U32 R22, R51.reuse, 0x10000, RZ ;  /* 0x0001000033167824 */ /* 0x040fe200078e00ff */
[----:B------:R-:W-:Y:S02]  /*5120*/  PRMT R54, R54, 0x7632, R54 ;  /* 0x0000763236367816 */ /* 0x000fe40000000036 */
[----:B------:R-:W-:Y:S01]  /*5130*/  PRMT R20, R51, 0x7632, R20 ;  /* 0x0000763233147816 */ /* 0x000fe20000000014 */
[----:B------:R-:W-:Y:S01]  /*5140*/  FFMA.FTZ R53, R76, R49, R4 ;  /* 0x000000314c357223 */ /* 0x000fe20000010004 */
[----:B------:R-:W-:Y:S01]  /*5150*/  SHF.L.U32 R51, R27, 0x10, RZ ;  /* 0x000000101b337819 */ /* 0x000fe200000006ff */
[----:B------:R-:W-:Y:S01]  /*5160*/  FFMA.FTZ R49, R10, R25, R41 ;  /* 0x000000190a317223 */ /* 0x000fe20000010029 */
[----:B------:R-:W-:Y:S01]  /*5170*/  FFMA.FTZ R27, R79, R22, R24 ;  /* 0x000000164f1b7223 */ /* 0x000fe20000010018 */
[----:B------:R-:W-:Y:S01]  /*5180*/  IMAD.U32 R41, R54, 0x10000, RZ ;  /* 0x0001000036297824 */ /* 0x000fe200078e00ff */
[C---:B------:R-:W-:Y:S01]  /*5190*/  PRMT R4, R45.reuse, 0x7632, R4 ;  /* 0x000076322d047816 */ /* 0x040fe20000000004 */
[----:B------:R-:W-:Y:S01]  /*51a0*/  FFMA.FTZ R40, R0, R51, R53 ;  /* 0x0000003300287223 */ /* 0x000fe20000010035 */
[----:B------:R-:W-:-:S02]  /*51b0*/  SHF.L.U32 R24, R45, 0x10, RZ ;  /* 0x000000102d187819 */ /* 0x000fc400000006ff */
        /* <DEDUP_REMOVED lines=12> */
[----:B----4-:R-:W-:-:S02]  /*5280*/  PRMT R22, R28, 0x7632, R22 ;  /* 0x000076321c167816 */ /* 0x010fc40000000016 */
[----:B------:R-:W-:Y:S01]  /*5290*/  SHF.L.U32 R28, R28, 0x10, RZ ;  /* 0x000000101c1c7819 */ /* 0x000fe200000006ff */
[----:B------:R-:W-:Y:S01]  /*52a0*/  FFMA.FTZ R27, R10, R27, R45 ;  /* 0x0000001b0a1b7223 */ /* 0x000fe2000001002d */
[----:B------:R-:W-:Y:S01]  /*52b0*/  SHF.L.U32 R41, R20, 0x10, RZ ;  /* 0x0000001014297819 */ /* 0x000fe200000006ff */
[----:B------:R-:W-:Y:S01]  /*52c0*/  FFMA.FTZ R20, R2, R55, R25 ;  /* 0x0000003702147223 */ /* 0x000fe20000010019 */
[----:B------:R-:W-:Y:S01]  /*52d0*/  SHF.L.U32 R25, R22, 0x10, RZ ;  /* 0x0000001016197819 */ /* 0x000fe200000006ff */
[----:B------:R-:W-:Y:S01]  /*52e0*/  FFMA.FTZ R5, R76, R28, R5 ;  /* 0x0000001c4c057223 */ /* 0x000fe20000010005 */
[----:B------:R-:W-:Y:S02]  /*52f0*/  IMAD.U32 R22, R47, 0x10000, RZ ;  /* 0x000100002f167824 */ /* 0x000fe400078e00ff */
[----:B------:R-:W-:Y:S01]  /*5300*/  FFMA.FTZ R24, R8, R41, R27 ;  /* 0x0000002908187223 */ /* 0x000fe2000001001b */
[C---:B------:R-:W-:Y:S01]  /*5310*/  SHF.L.U32 R26, R29.reuse, 0x10, RZ ;  /* 0x000000101d1a7819 */ /* 0x040fe200000006ff */
[----:B------:R-:W-:Y:S01]  /*5320*/  FFMA.FTZ R28, R0, R25, R5 ;  /* 0x00000019001c7223 */ /* 0x000fe20000010005 */
[----:B------:R-:W-:Y:S01]  /*5330*/  PRMT R29, R29, 0x7632, R29 ;  /* 0x000076321d1d7816 */ /* 0x000fe2000000001d */
[--C-:B------:R-:W-:Y:S01]  /*5340*/  FFMA.FTZ R25, R79, R22, R24.reuse ;  /* 0x000000164f197223 */ /* 0x100fe20000010018 */
[----:B------:R-:W-:Y:S01]  /*5350*/  PRMT R24, R12, 0x7632, R24 ;  /* 0x000076320c187816 */ /* 0x000fe20000000018 */
[----:B------:R-:W-:Y:S01]  /*5360*/  FFMA.FTZ R26, R7, R26, R28 ;  /* 0x0000001a071a7223 */ /* 0x000fe2000001001c */
[----:B------:R-:W-:-:S02]  /*5370*/  SHF.L.U32 R22, R29, 0x10, RZ ;  /* 0x000000101d167819 */ /* 0x000fc400000006ff */
[----:B------:R-:W-:Y:S01]  /*5380*/  SHF.L.U32 R41, R12, 0x10, RZ ;  /* 0x000000100c297819 */ /* 0x000fe200000006ff */
[----:B------:R-:W-:Y:S01]  /*5390*/  IMAD.U32 R27, R30, 0x10000, RZ ;  /* 0x000100001e1b7824 */ /* 0x000fe200078e00ff */
[----:B------:R-:W-:Y:S01]  /*53a0*/  SHF.L.U32 R45, R24, 0x10, RZ ;  /* 0x00000010182d7819 */ /* 0x000fe200000006ff */
[----:B------:R-:W-:Y:S01]  /*53b0*/  FFMA.FTZ R29, R9, R22, R26 ;  /* 0x00000016091d7223 */ /* 0x000fe2000001001a */
[----:B------:R-:W-:Y:S01]  /*53c0*/  PRMT R30, R30, 0x7632, R30 ;  /* 0x000076321e1e7816 */ /* 0x000fe2000000001e */
        /* <DEDUP_REMOVED lines=11> */
[----:B-----5:R-:W-:Y:S01]  /*5480*/  PRMT R13, R32, 0x7632, R13 ;  /* 0x00007632200d7816 */ /* 0x020fe2000000000d */
        /* <DEDUP_REMOVED lines=22> */
[--C-:B------:R-:W-:Y:S01]  /*55f0*/  FFMA.FTZ R13, R79, R6, R12.reuse ;  /* 0x000000064f0d7223 */ /* 0x100fe2000001000c */
[C---:B------:R-:W-:Y:S01]  /*5600*/  PRMT R12, R16.reuse, 0x7632, R12 ;  /* 0x00007632100c7816 */ /* 0x040fe2000000000c */
        /* <DEDUP_REMOVED lines=22> */
[----:B------:R-:W-:-:S03]  /*5770*/  SHF.L.U32 R6, R37, 0x10, RZ ;  /* 0x0000001025067819 */ /* 0x000fc600000006ff */
[----:B------:R-:W-:Y:S01]  /*5780*/  FFMA.FTZ R12, R0, R17, R23 ;  /* 0x00000011000c7223 */ /* 0x000fe20000010017 */
[----:B------:R-:W-:Y:S02]  /*5790*/  PRMT R0, R37, 0x7632, R0 ;  /* 0x0000763225007816 */ /* 0x000fe40000000000 */
[C---:B------:R-:W-:Y:S01]  /*57a0*/  SHF.L.U32 R17, R18.reuse, 0x10, RZ ;  /* 0x0000001012117819 */ /* 0x040fe200000006ff */
        /* <DEDUP_REMOVED lines=9> */
[----:B------:R-:W-:-:S02]  /*5840*/  IMAD.U32 R0, R19, 0x10000, RZ ;  /* 0x0001000013007824 */ /* 0x000fc400078e00ff */
[----:B------:R-:W-:Y:S01]  /*5850*/  FFMA.FTZ R6, R8, R7, R17 ;  /* 0x0000000708067223 */ /* 0x000fe20000010011 */
[----:B------:R-:W-:Y:S01]  /*5860*/  FFMA.FTZ R21, R10, R21, R23 ;  /* 0x000000150a157223 */ /* 0x000fe20000010017 */
[----:B------:R-:W-:Y:S02]  /*5870*/  SHF.L.U32 R9, R9, 0x10, RZ ;  /* 0x0000001009097819 */ /* 0x000fe400000006ff */
[----:B------:R-:W-:Y:S01]  /*5880*/  FFMA.FTZ R7, R79, R0, R6 ;  /* 0x000000004f077223 */ /* 0x000fe20000010006 */
[----:B------:R-:W-:Y:S02]  /*5890*/  PRMT R35, R35, 0x7632, R35 ;  /* 0x0000763223237816 */ /* 0x000fe40000000023 */
[----:B------:R-:W-:Y:S01]  /*58a0*/  PRMT R19, R19, 0x7632, R19 ;  /* 0x0000763213137816 */ /* 0x000fe20000000013 */
[----:B------:R-:W-:Y:S01]  /*58b0*/  FFMA.FTZ R8, R8, R9, R21 ;  /* 0x0000000908087223 */ /* 0x000fe20000010015 */
[C---:B------:R-:W-:Y:S02]  /*58c0*/  PRMT R0, R39.reuse, 0x7632, R0 ;  /* 0x0000763227007816 */ /* 0x040fe40000000000 */
[----:B------:R-:W-:Y:S01]  /*58d0*/  SHF.L.U32 R6, R39, 0x10, RZ ;  /* 0x0000001027067819 */ /* 0x000fe200000006ff */
[----:B------:R-:W-:Y:S01]  /*58e0*/  IMAD.U32 R35, R35, 0x10000, RZ ;  /* 0x0001000023237824 */ /* 0x000fe200078e00ff */
[----:B------:R-:W-:-:S02]  /*58f0*/  SHF.L.U32 R19, R19, 0x10, RZ ;  /* 0x0000001013137819 */ /* 0x000fc400000006ff */
[----:B------:R-:W-:Y:S01]  /*5900*/  SHF.L.U32 R9, R0, 0x10, RZ ;  /* 0x0000001000097819 */ /* 0x000fe200000006ff */
[----:B------:R-:W-:Y:S01]  /*5910*/  FFMA.FTZ R6, R79, R6, R8 ;  /* 0x000000064f067223 */ /* 0x000fe20000010008 */
        /* <DEDUP_REMOVED lines=169> */
[----:B------:R0:W-:Y:S02]  /*63b0*/  STG.E desc[UR6][R42.64+0x3000], R11 ;  /* 0x0030000b2a007986 */ /* 0x0001e4000c101906 */
.L_x_22:
[----:B------:R-:W-:Y:S05]  /*63c0*/  BSYNC B0 ;  /* 0x0000000000007941 */ /* 0x000fea0003800000 */
.L_x_21:
[----:B------:R-:W-:Y:S01]  /*63d0*/  PREEXIT ;  /* 0x000000000000782d */ /* 0x000fe20000000000 */
[----:B------:R-:W-:Y:S05]  /*63e0*/  EXIT ;  /* 0x000000000000794d */ /* 0x000fea0003800000 */
.L_x_23:
        /* <DEDUP_REMOVED lines=9> */
.L_x_107:


//--------------------- .text._Z31router_gemm_kernel_float_outputI13__nv_bfloat16Li128ELi8ELi8ELi384ELi7168EEvPfPKT_S4_ --------------------------
	.section	.text._Z31router_gemm_kernel_float_outputI13__nv_bfloat16Li128ELi8ELi8ELi384ELi7168EEvPfPKT_S4_,"ax",@progbits
	.align	128
        .global         _Z31router_gemm_kernel_float_outputI13__nv_bfloat16Li128ELi8ELi8ELi384ELi7168EEvPfPKT_S4_
        .type           _Z31router_gemm_kernel_float_outputI13__nv_bfloat16Li128ELi8ELi8ELi384ELi7168EEvPfPKT_S4_,@function
        .size           _Z31router_gemm_kernel_float_outputI13__nv_bfloat16Li128ELi8ELi8ELi384ELi7168EEvPfPKT_S4_,(.L_x_108 - _Z31router_gemm_kernel_float_outputI13__nv_bfloat16Li128ELi8ELi8ELi384ELi7168EEvPfPKT_S4_)
        .other          _Z31router_gemm_kernel_float_outputI13__nv_bfloat16Li128ELi8ELi8ELi384ELi7168EEvPfPKT_S4_,@"STO_CUDA_ENTRY STV_DEFAULT"
_Z31router_gemm_kernel_float_outputI13__nv_bfloat16Li128ELi8ELi8ELi384ELi7168EEvPfPKT_S4_:
.text._Z31router_gemm_kernel_float_outputI13__nv_bfloat16Li128ELi8ELi8ELi384ELi7168EEvPfPKT_S4_:
        /* <DEDUP_REMOVED lines=46> */
[C---:B---3--:R-:W-:Y:S01]  /*02e0*/  SHF.L.U32 R81, R64.reuse, 0x10, RZ ;  /* 0x0000001040517819 */ /* 0x048fe200000006ff */
[--C-:B------:R-:W-:Y:S01]  /*02f0*/  FFMA.FTZ R43, R83, R40, R68.reuse ;  /* 0x00000028532b7223 */ /* 0x100fe20000010044 */
[----:B------:R-:W-:-:S02]  /*0300*/  PRMT R68, R64, 0x7632, R68 ;  /* 0x0000763240447816 */ /* 0x000fc40000000044 */
[----:B------:R-:W-:Y:S01]  /*0310*/  SHF.L.U32 R69, R70, 0x10, RZ ;  /* 0x0000001046457819 */ /* 0x000fe200000006ff */
[----:B------:R-:W-:Y:S01]  /*0320*/  FFMA.FTZ R77, R84, R41, R43 ;  /* 0x00000029544d7223 */ /* 0x000fe2000001002b */
[----:B------:R-:W-:Y:S01]  /*0330*/  SHF.L.U32 R86, R78, 0x10, RZ ;  /* 0x000000104e567819 */ /* 0x000fe200000006ff */
[----:B------:R-:W-:Y:S02]  /*0340*/  IMAD.U32 R89, R68, 0x10000, RZ ;  /* 0x0001000044597824 */ /* 0x000fe400078e00ff */
[----:B------:R-:W-:Y:S01]  /*0350*/  FFMA.FTZ R91, R0, R81, RZ ;  /* 0x00000051005b7223 */ /* 0x000fe200000100ff */
[----:B------:R-:W-:Y:S01]  /*0360*/  PRMT R64, R70, 0x7632, R64 ;  /* 0x0000763246407816 */ /* 0x000fe20000000040 */
[----:B------:R-:W2:Y:S01]  /*0370*/  LDG.E.128 R40, desc[UR6][R2.64+0x19000] ;  /* 0x0190000602287981 */ /* 0x000ea2000c1e1d00 */
[----:B------:R-:W-:Y:S01]  /*0380*/  FFMA.FTZ R70, R86, R69, R77 ;  /* 0x0000004556467223 */ /* 0x000fe2000001004d */
[----:B------:R-:W-:Y:S01]  /*0390*/  PRMT R87, R78, 0x7632, R87 ;  /* 0x000076324e577816 */ /* 0x000fe20000000057 */
        /* <DEDUP_REMOVED lines=16> */
[----:B------:R-:W-:Y:S01]  /*04a0*/  PRMT R66, R66, 0x7632, R66 ;  /* 0x0000763242427816 */ /* 0x000fe20000000042 */
[C---:B----4-:R-:W-:Y:S01]  /*04b0*/  IMAD.U32 R89, R72.reuse, 0x10000, RZ ;  /* 0x0001000048597824 */ /* 0x050fe200078e00ff */
[----:B------:R-:W-:Y:S01]  /*04c0*/  PRMT R65, R72, 0x7632, R65 ;  /* 0x0000763248417816 */ /* 0x000fe20000000041 */
[----:B------:R-:W-:Y:S01]  /*04d0*/  FFMA.FTZ R64, R81, R68, R64 ;  /* 0x0000004451407223 */ /* 0x000fe20000010040 */
[----:B------:R-:W-:Y:S01]  /*04e0*/  SHF.L.U32 R85, R85, 0x10, RZ ;  /* 0x0000001055557819 */ /* 0x000fe200000006ff */
[----:B------:R-:W3:Y:S01]  /*04f0*/  LDG.E.128 R76, desc[UR6][R44.64+0x1000] ;  /* 0x001000062c4c7981 */ /* 0x000ee2000c1e1d00 */
[----:B------:R-:W-:Y:S01]  /*0500*/  SHF.L.U32 R66, R66, 0x10, RZ ;  /* 0x0000001042427819 */ /* 0x000fe200000006ff */
[----:B------:R-:W-:Y:S01]  /*0510*/  FFMA.FTZ R89, R0, R89, RZ ;  /* 0x0000005900597223 */ /* 0x000fe200000100ff */
[----:B------:R-:W-:Y:S01]  /*0520*/  SHF.L.U32 R65, R65, 0x10, RZ ;  /* 0x0000001041417819 */ /* 0x000fe200000006ff */
[----:B------:R-:W-:Y:S01]  /*0530*/  FFMA.FTZ R88, R85, R88, R64 ;  /* 0x0000005855587223 */ /* 0x000fe20000010040 */
[----:B------:R-:W-:-:S02]  /*0540*/  PRMT R90, R60, 0x7632, R90 ;  /* 0x000076323c5a7816 */ /* 0x000fc4000000005a */
[----:B------:R-:W-:Y:S01]  /*0550*/  SHF.L.U32 R91, R60, 0x10, RZ ;  /* 0x000000103c5b7819 */ /* 0x000fe200000006ff */
[----:B------:R-:W-:Y:S01]  /*0560*/  FFMA.FTZ R66, R87, R66, R80 ;  /* 0x0000004257427223 */ /* 0x000fe20000010050 */
[C---:B------:R-:W-:Y:S01]  /*0570*/  PRMT R64, R67.reuse, 0x7632, R64 ;  /* 0x0000763243407816 */ /* 0x040fe20000000040 */
[----:B------:R-:W4:Y:S01]  /*0580*/  LDG.E.128 R68, desc[UR6][R2.64+0x1000] ;  /* 0x0010000602447981 */ /* 0x000f22000c1e1d00 */
[----:B------:R-:W-:Y:S01]  /*0590*/  SHF.L.U32 R72, R67, 0x10, RZ ;  /* 0x0000001043487819 */ /* 0x000fe200000006ff */
[C---:B------:R-:W-:Y:S01]  /*05a0*/  IMAD.U32 R60, R73.reuse, 0x10000, RZ ;  /* 0x00010000493c7824 */ /* 0x040fe200078e00ff */
[----:B------:R-:W-:Y:S01]  /*05b0*/  PRMT R67, R73, 0x7632, R67 ;  /* 0x0000763249437816 */ /* 0x000fe20000000043 */
        /* <DEDUP_REMOVED lines=14> */
[----:B------:R-:W-:-:S02]  /*06a0*/  PRMT R74, R74, 0x7632, R74 ;  /* 0x000076324a4a7816 */ /* 0x000fc4000000004a */
[----:B------:R-:W-:Y:S01]  /*06b0*/  PRMT R61, R62, 0x7632, R61 ;  /* 0x000076323e3d7816 */ /* 0x000fe2000000003d */
[----:B------:R-:W-:Y:S01]  /*06c0*/  FFMA.FTZ R67, R84, R67, R73 ;  /* 0x0000004354437223 */ /* 0x000fe20000010049 */
[----:B------:R-:W-:Y:S02]  /*06d0*/  SHF.L.U32 R65, R62, 0x10, RZ ;  /* 0x000000103e417819 */ /* 0x000fe400000006ff */
[----:B------:R-:W-:Y:S02]  /*06e0*/  SHF.L.U32 R74, R74, 0x10, RZ ;  /* 0x000000104a4a7819 */ /* 0x000fe400000006ff */
[----:B------:R-:W-:Y:S01]  /*06f0*/  SHF.L.U32 R90, R61, 0x10, RZ ;  /* 0x000000103d5a7819 */ /* 0x000fe200000006ff */
[----:B------:R-:W-:Y:S01]  /*0700*/  FFMA.FTZ R92, R86, R65, R67 ;  /* 0x00000041565c7223 */ /* 0x000fe20000010043 */
[C---:B------:R-:W-:Y:S02]  /*0710*/  PRMT R61, R52.reuse, 0x7632, R61 ;  /* 0x00007632343d7816 */ /* 0x040fe4000000003d */
[----:B------:R-:W-:Y:S01]  /*0720*/  SHF.L.U32 R67, R52, 0x10, RZ ;  /* 0x0000001034437819 */ /* 0x000fe200000006ff */
[----:B------:R-:W-:Y:S01]  /*0730*/  IMAD.U32 R62, R75, 0x10000, RZ ;  /* 0x000100004b3e7824 */ /* 0x000fe200078e00ff */
[----:B------:R-:W-:Y:S01]  /*0740*/  SHF.L.U32 R52, R63, 0x10, RZ ;  /* 0x000000103f347819 */ /* 0x000fe200000006ff */
[C---:B------:R-:W-:Y:S01]  /*0750*/  FFMA.FTZ R80, R87.reuse, R74, R72 ;  /* 0x0000004a57507223 */ /* 0x040fe20000010048 */
[----:B------:R-:W-:Y:S01]  /*0760*/  FFMA.FTZ R65, R87, R90, R92 ;  /* 0x0000005a57417223 */ /* 0x000fe2000001005c */
[----:B------:R-:W-:Y:S01]  /*0770*/  PRMT R60, R75, 0x7632, R60 ;  /* 0x000076324b3c7816 */ /* 0x000fe2000000003c */
[----:B------:R-:W-:Y:S01]  /*0780*/  IMAD.U32 R89, R61, 0x10000, RZ ;  /* 0x000100003d597824 */ /* 0x000fe200078e00ff */
[----:B------:R-:W5:Y:S01]  /*0790*/  LDG.E.128 R72, desc[UR6][R2.64+0x4800] ;  /* 0x0048000602487981 */ /* 0x000f62000c1e1d00 */
[----:B------:R-:W-:Y:S01]  /*07a0*/  FFMA.FTZ R67, R0, R67, RZ ;  /* 0x0000004300437223 */ /* 0x000fe200000100ff */
        /* <DEDUP_REMOVED lines=11> */
[C---:B------:R-:W-:Y:S02]  /*0860*/  FFMA.FTZ R80, R85.reuse, R80, R65 ;  /* 0x0000005055507223 */ /* 0x040fe40000010041 */
[----:B------:R-:W-:Y:S01]  /*0870*/  FFMA.FTZ R63, R84, R53, R63 ;  /* 0x00000035543f7223 */ /* 0x000fe2000001003f */
[C---:B------:R-:W-:Y:S01]  /*0880*/  FFMA.FTZ R92, R85.reuse, R64, R66 ;  /* 0x00000040555c7223 */ /* 0x040fe20000010042 */
[C---:B------:R-:W-:Y:S01]  /*0890*/  SHF.L.U32 R53, R54.reuse, 0x10, RZ ;  /* 0x0000001036357819 */ /* 0x040fe200000006ff */
[----:B------:R-:W-:Y:S01]  /*08a0*/  FFMA.FTZ R90, R85, R60, R61 ;  /* 0x0000003c555a7223 */ /* 0x000fe2000001003d */
[----:B------:R-:W5:Y:S01]  /*08b0*/  LDG.E.128 R64, desc[UR6][R2.64+0x8000] ;  /* 0x0080000602407981 */ /* 0x000f62000c1e1d00 */
[----:B------:R-:W-:-:S02]  /*08c0*/  PRMT R52, R54, 0x7632, R52 ;  /* 0x0000763236347816 */ /* 0x000fc40000000034 */
[C---:B------:R-:W-:Y:S02]  /*08d0*/  PRMT R54, R56.reuse, 0x7632, R54 ;  /* 0x0000763238367816 */ /* 0x040fe40000000036 */
[----:B------:R-:W-:Y:S01]  /*08e0*/  SHF.L.U32 R61, R56, 0x10, RZ ;  /* 0x00000010383d7819 */ /* 0x000fe200000006ff */
[----:B------:R-:W-:Y:S01]  /*08f0*/  FFMA.FTZ R94, R86, R53, R63 ;  /* 0x00000035565e7223 */ /* 0x000fe2000001003f */
[C---:B------:R-:W-:Y:S01]  /*0900*/  PRMT R60, R55.reuse, 0x7632, R60 ;  /* 0x00007632373c7816 */ /* 0x040fe2000000003c */
[----:B------:R-:W-:Y:S01]  /*0910*/  IMAD.U32 R62, R55, 0x10000, RZ ;  /* 0x00010000373e7824 */ /* 0x000fe200078e00ff */
[----:B------:R-:W-:Y:S01]  /*0920*/  SHF.L.U32 R53, R54, 0x10, RZ ;  /* 0x0000001036357819 */ /* 0x000fe200000006ff */
[----:B------:R-:W-:Y:S01]  /*0930*/  FFMA.FTZ R55, R0, R61, RZ ;  /* 0x0000003d00377223 */ /* 0x000fe200000100ff */
[C---:B------:R-:W-:Y:S02]  /*0940*/  PRMT R61, R57.reuse, 0x7632, R61 ;  /* 0x00007632393d7816 */ /* 0x040fe4000000003d */
[----:B------:R-:W-:Y:S01]  /*0950*/  SHF.L.U32 R96, R57, 0x10, RZ ;  /* 0x0000001039607819 */ /* 0x000fe200000006ff */
[----:B------:R-:W-:Y:S01]  /*0960*/  FFMA.FTZ R98, R82, R53, R55 ;  /* 0x0000003552627223 */ /* 0x000fe20000010037 */
[----:B------:R-:W-:Y:S01]  /*0970*/  SHF.L.U32 R56, R52, 0x10, RZ ;  /* 0x0000001034387819 */ /* 0x000fe200000006ff */
[----:B------:R-:W-:Y:S01]  /*0980*/  IMAD.U32 R61, R61, 0x10000, RZ ;  /* 0x000100003d3d7824 */ /* 0x000fe200078e00ff */
[----:B------:R-:W5:Y:S01]  /*0990*/  LDG.E.128 R52, desc[UR6][R2.64+0xb800] ;  /* 0x00b8000602347981 */ /* 0x000f62000c1e1d00 */
[C---:B------:R-:W-:Y:S01]  /*09a0*/  PRMT R63, R48.reuse, 0x7632, R63 ;  /* 0x00007632303f7816 */ /* 0x040fe2000000003f */
[----:B------:R-:W-:Y:S01]  /*09b0*/  FFMA.FTZ R57, R83, R96, R98 ;  /* 0x0000006053397223 */ /* 0x000fe20000010062 */
[----:B------:R-:W-:Y:S01]  /*09c0*/  SHF.L.U32 R89, R48, 0x10, RZ ;  /* 0x0000001030597819 */ /* 0x000fe200000006ff */
[----:B------:R-:W-:Y:S01]  /*09d0*/  FFMA.FTZ R56, R87, R56, R94 ;  /* 0x0000003857387223 */ /* 0x000fe2000001005e */
[----:B------:R-:W-:Y:S01]  /*09e0*/  SHF.L.U32 R63, R63, 0x10, RZ ;  /* 0x000000103f3f7819 */ /* 0x000fe200000006ff */
[----:B------:R-:W-:Y:S01]  /*09f0*/  FFMA.FTZ R61, R84, R61, R57 ;  /* 0x0000003d543d7223 */ /* 0x000fe20000010039 */
[----:B------:R-:W-:Y:S01]  /*0a00*/  SHF.L.U32 R57, R58, 0x10, RZ ;  /* 0x000000103a397819 */ /* 0x000fe200000006ff */
[----:B------:R-:W-:Y:S01]  /*0a10*/  FFMA.FTZ R89, R0, R89, RZ ;  /* 0x0000005900597223 */ /* 0x000fe200000100ff */
[----:B------:R-:W-:Y:S01]  /*0a20*/  FFMA.FTZ R48, R81, R62, R56 ;  /* 0x0000003e51307223 */ /* 0x000fe20000010038 */
[C---:B------:R-:W-:Y:S01]  /*0a30*/  PRMT R62, R49.reuse, 0x7632, R62 ;  /* 0x00007632313e7816 */ /* 0x040fe2000000003e */
[----:B------:R-:W-:-:S02]  /*0a40*/  IMAD.U32 R94, R49, 0x10000, RZ ;  /* 0x00010000315e7824 */ /* 0x000fc400078e00ff */
[----:B------:R-:W-:Y:S01]  /*0a50*/  FFMA.FTZ R96, R82, R63, R89 ;  /* 0x0000003f52607223 */ /* 0x000fe20000010059 */
[----:B------:R-:W-:Y:S01]  /*0a60*/  PRMT R58, R58, 0x7632, R58 ;  /* 0x000076323a3a7816 */ /* 0x000fe2000000003a */
[----:B------:R-:W-:Y:S01]  /*0a70*/  FFMA.FTZ R56, R86, R57, R61 ;  /* 0x0000003956387223 */ /* 0x000fe2000001003d */
[----:B------:R-:W-:Y:S01]  /*0a80*/  SHF.L.U32 R57, R62, 0x10, RZ ;  /* 0x000000103e397819 */ /* 0x000fe200000006ff */
[----:B------:R-:W-:Y:S01]  /*0a90*/  FFMA.FTZ R61, R83, R94, R96 ;  /* 0x0000005e533d7223 */ /* 0x000fe20000010060 */
[----:B------:R-:W-:Y:S01]  /*0aa0*/  SHF.L.U32 R58, R58, 0x10, RZ ;  /* 0x000000103a3a7819 */ /* 0x000fe200000006ff */
[----:B------:R-:W-:Y:S02]  /*0ab0*/  IMAD.U32 R63, R50, 0x10000, RZ ;  /* 0x00010000323f7824 */ /* 0x000fe400078e00ff */
[--C-:B------:R-:W-:Y:S01]  /*0ac0*/  FFMA.FTZ R89, R84, R57, R61.reuse ;  /* 0x0000003954597223 */ /* 0x100fe2000001003d */
[----:B------:R-:W-:Y:S01]  /*0ad0*/  PRMT R61, R50, 0x7632, R61 ;  /* 0x00007632323d7816 */ /* 0x000fe2000000003d */
[----:B------:R-:W-:Y:S01]  /*0ae0*/  FFMA.FTZ R94, R87, R58, R56 ;  /* 0x0000003a575e7223 */ /* 0x000fe20000010038 */
[----:B------:R-:W-:-:S02]  /*0af0*/  PRMT R49, R59, 0x7632, R49 ;  /* 0x000076323b317816 */ /* 0x000fc40000000031 */
[----:B------:R-:W-:Y:S02]  /*0b00*/  SHF.L.U32 R62, R59, 0x10, RZ ;  /* 0x000000103b3e7819 */ /* 0x000fe400000006ff */
[----:B------:R-:W5:Y:S01]  /*0b10*/  LDG.E.128 R56, desc[UR6][R2.64+0xf000] ;  /* 0x00f0000602387981 */ /* 0x000f62000c1e1d00 */
[C---:B------:R-:W-:Y:S02]  /*0b20*/  PRMT R91, R4.reuse, 0x7632, R91 ;  /* 0x00007632045b7816 */ /* 0x040fe4000000005b */
[----:B------:R-:W-:Y:S01]  /*0b30*/  SHF.L.U32 R93, R4, 0x10, RZ ;  /* 0x00000010045d7819 */ /* 0x000fe200000006ff */
[----:B------:R-:W-:Y:S01]  /*0b40*/  FFMA.FTZ R50, R86, R63, R89 ;  /* 0x0000003f56327223 */ /* 0x000fe20000010059 */
[----:B------:R-:W-:Y:S02]  /*0b50*/  SHF.L.U32 R4, R61, 0x10, RZ ;  /* 0x000000103d047819 */ /* 0x000fe400000006ff */
[----:B------:R-:W-:Y:S01]  /*0b60*/  SHF.L.U32 R91, R91, 0x10, RZ ;  /* 0x000000105b5b7819 */ /* 0x000fe200000006ff */
[----:B------:R-:W-:Y:S01]  /*0b70*/  FFMA.FTZ R93, R0, R93, RZ ;  /* 0x0000005d005d7223 */ /* 0x000fe200000100ff */
[----:B------:R-:W-:Y:S01]  /*0b80*/  FFMA.FTZ R61, R81, R62, R94 ;  /* 0x0000003e513d7223 */ /* 0x000fe2000001005e */
[--C-:B------:R-:W-:Y:S01]  /*0b90*/  FFMA.FTZ R4, R87, R4, R50.reuse ;  /* 0x0000000457047223 */ /* 0x100fe20000010032 */
[C---:B------:R-:W-:Y:S01]  /*0ba0*/  SHF.L.U32 R62, R5.reuse, 0x10, RZ ;  /* 0x00000010053e7819 */ /* 0x040fe200000006ff */
[----:B------:R-:W-:Y:S01]  /*0bb0*/  FFMA.FTZ R82, R82, R91, R93 ;  /* 0x0000005b52527223 */ /* 0x000fe2000001005d */
[----:B------:R-:W-:Y:S01]  /*0bc0*/  PRMT R50, R5, 0x7632, R50 ;  /* 0x0000763205327816 */ /* 0x000fe20000000032 */
[----:B------:R-:W-:-:S02]  /*0bd0*/  IMAD.U32 R0, R51, 0x10000, RZ ;  /* 0x0001000033007824 */ /* 0x000fc400078e00ff */
[----:B------:R-:W-:Y:S01]  /*0be0*/  FFMA.FTZ R83, R83, R62, R82 ;  /* 0x0000003e53537223 */ /* 0x000fe20000010052 */
[----:B------:R-:W-:Y:S01]  /*0bf0*/  SHF.L.U32 R63, R50, 0x10, RZ ;  /* 0x00000010323f7819 */ /* 0x000fe200000006ff */
[----:B------:R-:W-:Y:S01]  /*0c00*/  IMAD.U32 R96, R49, 0x10000, RZ ;  /* 0x0001000031607824 */ /* 0x000fe200078e00ff */
[----:B------:R-:W-:Y:S02]  /*0c10*/  PRMT R51, R51, 0x7632, R51 ;  /* 0x0000763233337816 */ /* 0x000fe40000000033 */
[----:B------:R-:W-:Y:S01]  /*0c20*/  SHF.L.U32 R60, R60, 0x10, RZ ;  /* 0x000000103c3c7819 */ /* 0x000fe200000006ff */
[----:B------:R-:W-:Y:S01]  /*0c30*/  FFMA.FTZ R63, R84, R63, R83 ;  /* 0x0000003f543f7223 */ /* 0x000fe20000010053 */
[C---:B------:R-:W-:Y:S01]  /*0c40*/  SHF.L.U32 R49, R6.reuse, 0x10, RZ ;  /* 0x0000001006317819 */ /* 0x040fe200000006ff */
[----:B------:R-:W-:Y:S01]  /*0c50*/  FFMA.FTZ R5, R81, R0, R4 ;  /* 0x0000000051057223 */ /* 0x000fe20000010004 */
[----:B------:R-:W-:Y:S01]  /*0c60*/  SHF.L.U32 R94, R51, 0x10, RZ ;  /* 0x00000010335e7819 */ /* 0x000fe200000006ff */
[C---:B------:R-:W-:Y:S01]  /*0c70*/  FFMA.FTZ R84, R85.reuse, R60, R48 ;  /* 0x0000003c55547223 */ /* 0x040fe20000010030 */
[----:B------:R-:W-:Y:S01]  /*0c80*/  PRMT R6, R6, 0x7632, R6 ;  /* 0x0000763206067816 */ /* 0x000fe20000000006 */
[----:B------:R-:W-:Y:S01]  /*0c90*/  FFMA.FTZ R96, R85, R96, R61 ;  /* 0x0000006055607223 */ /* 0x000fe2000001003d */
[----:B------:R-:W-:-:S02]  /*0ca0*/  FFMA.FTZ R86, R86, R49, R63 ;  /* 0x0000003156567223 */ /* 0x000fc4000001003f */
[----:B------:R-:W5:Y:S01]  /*0cb0*/  LDG.E.128 R60, desc[UR6][R2.64+0x12800] ;  /* 0x01280006023c7981 */ /* 0x000f62000c1e1d00 */
[--C-:B------:R-:W-:Y:S01]  /*0cc0*/  FFMA.FTZ R94, R85, R94, R5.reuse ;  /* 0x0000005e555e7223 */ /* 0x100fe20000010005 */
[----:B------:R-:W-:Y:S01]  /*0cd0*/  PRMT R48, R16, 0x7632, R48 ;  /* 0x0000763210307816 */ /* 0x000fe20000000030 */
[----:B------:R-:W-:Y:S01]  /*0ce0*/  IMAD.U32 R6, R6, 0x10000, RZ ;  /* 0x0001000006067824 */ /* 0x000fe200078e00ff */
[----:B------:R-:W-:Y:S02]  /*0cf0*/  PRMT R5, R36, 0x7632, R5 ;  /* 0x0000763224057816 */ /* 0x000fe40000000005 */
[----:B------:R-:W-:Y:S02]  /*0d00*/  SHF.L.U32 R16, R16, 0x10, RZ ;  /* 0x0000001010107819 */ /* 0x000fe400000006ff */
[----:B------:R-:W-:Y:S01]  /*0d10*/  SHF.L.U32 R83, R36, 0x10, RZ ;  /* 0x0000001024537819 */ /* 0x000fe200000006ff */
[----:B------:R-:W-:Y:S01]  /*0d20*/  FFMA.FTZ R6, R87, R6, R86 ;  /* 0x0000000657067223 */ /* 0x000fe20000010056 */
[----:B------:R-:W-:Y:S01]  /*0d30*/  PRMT R0, R7, 0x7632, R0 ;  /* 0x0000763207007816 */ /* 0x000fe20000000000 */
[----:B------:R-:W-:Y:S01]  /*0d40*/  IMAD.U32 R86, R5, 0x10000, RZ ;  /* 0x0001000005567824 */ /* 0x000fe200078e00ff */
[----:B------:R-:W-:Y:S01]  /*0d50*/  SHF.L.U32 R4, R7, 0x10, RZ ;  /* 0x0000001007047819 */ /* 0x000fe200000006ff */
[----:B------:R-:W-:Y:S01]  /*0d60*/  FFMA.FTZ R5, R83, R16, R88 ;  /* 0x0000001053057223 */ /* 0x000fe20000010058 */
[----:B------:R-:W-:-:S02]  /*0d70*/  SHF.L.U32 R7, R48, 0x10, RZ ;  /* 0x0000001030077819 */ /* 0x000fc400000006ff */
[----:B------:R-:W-:Y:S01]  /*0d80*/  SHF.L.U32 R16, R17, 0x10, RZ ;  /* 0x0000001011107819 */ /* 0x000fe200000006ff */
[----:B------:R-:W5:Y:S01]  /*0d90*/  LDG.E.128 R48, desc[UR6][R2.64+0x16000] ;  /* 0x0160000602307981 */ /* 0x000f62000c1e1d00 */
[----:B------:R-:W-:Y:S01]  /*0da0*/  SHF.L.U32 R87, R37, 0x10, RZ ;  /* 0x0000001025577819 */ /* 0x000fe200000006ff */
[----:B------:R-:W-:Y:S01]  /*0db0*/  FFMA.FTZ R36, R86, R7, R5 ;  /* 0x0000000756247223 */ /* 0x000fe20000010005 */
[----:B------:R-:W-:Y:S02]  /*0dc0*/  PRMT R17, R17, 0x7632, R17 ;  /* 0x0000763211117816 */ /* 0x000fe40000000011 */
[----:B------:R-:W-:Y:S01]  /*0dd0*/  PRMT R88, R37, 0x7632, R88 ;  /* 0x0000763225587816 */ /* 0x000fe20000000058 */
[----:B------:R-:W-:Y:S01]  /*0de0*/  FFMA.FTZ R5, R87, R16, R36 ;  /* 0x0000001057057223 */ /* 0x000fe20000010024 */
[----:B------:R-:W-:Y:S02]  /*0df0*/  PRMT R7, R24, 0x7632, R7 ;  /* 0x0000763218077816 */ /* 0x000fe40000000007 */
        /* <DEDUP_REMOVED lines=15> */
[C---:B------:R-:W-:Y:S01]  /*0ef0*/  PRMT R17, R25.reuse, 0x7632, R17 ;  /* 0x0000763219117816 */ /* 0x040fe20000000011 */
[----:B------:R-:W5:Y:S01]  /*0f00*/  LDG.E.128 R4, desc[UR6][R2.64+0x19800] ;  /* 0x0198000602047981 */ /* 0x000f62000c1e1d00 */
[----:B------:R-:W-:Y:S01]  /*0f10*/  IMAD.U32 R24, R25, 0x10000, RZ ;  /* 0x0001000019187824 */ /* 0x000fe200078e00ff */
[----:B------:R-:W-:Y:S02]  /*0f20*/  SHF.L.U32 R18, R18, 0x10, RZ ;  /* 0x0000001012127819 */ /* 0x000fe400000006ff */
[----:B------:R-:W-:-:S02]  /*0f30*/  SHF.L.U32 R91, R91, 0x10, RZ ;  /* 0x000000105b5b7819 */ /* 0x000fc400000006ff */
[C---:B------:R-:W-:Y:S02]  /*0f40*/  PRMT R0, R39.reuse, 0x7632, R0 ;  /* 0x0000763227007816 */ /* 0x040fe40000000000 */
[----:B------:R-:W-:Y:S01]  /*0f50*/  SHF.L.U32 R82, R39, 0x10, RZ ;  /* 0x0000001027527819 */ /* 0x000fe200000006ff */
[----:B------:R-:W-:Y:S01]  /*0f60*/  FFMA.FTZ R39, R87, R24, R36 ;  /* 0x0000001857277223 */ /* 0x000fe20000010024 */
[----:B------:R-:W-:Y:S01]  /*0f70*/  SHF.L.U32 R37, R17, 0x10, RZ ;  /* 0x0000001011257819 */ /* 0x000fe200000006ff */
[--C-:B------:R-:W-:Y:S01]  /*0f80*/  FFMA.FTZ R25, R91, R18, R16.reuse ;  /* 0x000000125b197223 */ /* 0x100fe20000010010 */
[C---:B------:R-:W-:Y:S01]  /*0f90*/  PRMT R16, R26.reuse, 0x7632, R16 ;  /* 0x000076321a107816 */ /* 0x040fe20000000010 */
[----:B------:R-:W-:Y:S01]  /*0fa0*/  IMAD.U32 R26, R26, 0x10000, RZ ;  /* 0x000100001a1a7824 */ /* 0x000fe200078e00ff */
[----:B------:R-:W-:Y:S01]  /*0fb0*/  SHF.L.U32 R17, R19, 0x10, RZ ;  /* 0x0000001013117819 */ /* 0x000fe200000006ff */
[----:B------:R-:W-:Y:S01]  /*0fc0*/  FFMA.FTZ R18, R88, R37, R39 ;  /* 0x0000002558127223 */ /* 0x000fe20000010027 */
[----:B------:R-:W-:-:S03]  /*0fd0*/  SHF.L.U32 R16, R16, 0x10, RZ ;  /* 0x0000001010107819 */ /* 0x000fc600000006ff */
[----:B------:R-:W-:Y:S01]  /*0fe0*/  FFMA.FTZ R18, R89, R26, R18 ;  /* 0x0000001a59127223 */ /* 0x000fe20000010012 */
[----:B------:R-:W-:Y:S01]  /*0ff0*/  FFMA.FTZ R37, R82, R17, R25 ;  /* 0x0000001152257223 */ /* 0x000fe20000010019 */
[----:B------:R-:W-:Y:S02]  /*1000*/  PRMT R36, R19, 0x7632, R36 ;  /* 0x0000763213247816 */ /* 0x000fe40000000024 */
[C---:B------:R-:W-:Y:S01]  /*1010*/  PRMT R24, R8.reuse, 0x7632, R24 ;  /* 0x0000763208187816 */ /* 0x040fe20000000018 */
[----:B------:R-:W-:Y:S01]  /*1020*/  FFMA.FTZ R19, R91, R16, R18 ;  /* 0x000000105b137223 */ /* 0x000fe20000010012 */
[----:B------:R-:W-:Y:S02]  /*1030*/  SHF.L.U32 R25, R8, 0x10, RZ ;  /* 0x0000001008197819 */ /* 0x000fe400000006ff */
[----:B------:R-:W-:Y:S01]  /*1040*/  SHF.L.U32 R17, R27, 0x10, RZ ;  /* 0x000000101b117819 */ /* 0x000fe200000006ff */
[----:B------:R-:W-:Y:S02]  /*1050*/  IMAD.U32 R39, R24, 0x10000, RZ ;  /* 0x0001000018277824 */ /* 0x000fe400078e00ff */
[----:B------:R-:W-:Y:S01]  /*1060*/  FFMA.FTZ R81, R83, R25, R90 ;  /* 0x0000001953517223 */ /* 0x000fe2000001005a */
[----:B------:R-:W-:Y:S01]  /*1070*/  PRMT R8, R27, 0x7632, R8 ;  /* 0x000076321b087816 */ /* 0x000fe20000000008 */
[----:B------:R-:W-:Y:S01]  /*1080*/  FFMA.FTZ R38, R82, R17, R19 ;  /* 0x0000001152267223 */ /* 0x000fe20000010013 */
[----:B------:R-:W5:Y:S01]  /*1090*/  LDG.E.128 R24, desc[UR6][R44.64+0x1800] ;  /* 0x001800062c187981 */ /* 0x000f62000c1e1d00 */
[----:B------:R-:W-:-:S03]  /*10a0*/  FFMA.FTZ R92, R86, R39, R81 ;  /* 0x00000027565c7223 */ /* 0x000fc60000010051 */
[----:B------:R-:W5:Y:S01]  /*10b0*/  LDG.E.128 R16, desc[UR6][R2.64+0x1800] ;  /* 0x0018000602107981 */ /* 0x000f62000c1e1d00 */
[C---:B------:R-:W-:Y:S02]  /*10c0*/  PRMT R39, R9.reuse, 0x7632, R39 ;  /* 0x0000763209277816 */ /* 0x040fe40000000027 */
[----:B------:R-:W-:Y:S01]  /*10d0*/  SHF.L.U32 R90, R9, 0x10, RZ ;  /* 0x00000010095a7819 */ /* 0x000fe200000006ff */
[----:B------:R-:W-:Y:S01]  /*10e0*/  IMAD.U32 R81, R8, 0x10000, RZ ;  /* 0x0001000008517824 */ /* 0x000fe200078e00ff */
[----:B------:R-:W-:Y:S02]  /*10f0*/  SHF.L.U32 R0, R0, 0x10, RZ ;  /* 0x0000001000007819 */ /* 0x000fe400000006ff */
[----:B------:R-:W-:Y:S01]  /*1100*/  SHF.L.U32 R39, R39, 0x10, RZ ;  /* 0x0000001027277819 */ /* 0x000fe200000006ff */
[----:B------:R-:W-:Y:S01]  /*1110*/  FFMA.FTZ R85, R87, R90, R92 ;  /* 0x0000005a57557223 */ /* 0x000fe2000001005c */
        /* <DEDUP_REMOVED lines=14> */
[----:B------:R-:W5:Y:S01]  /*1200*/  LDG.E.128 R8, desc[UR6][R2.64+0x5000] ;  /* 0x0050000602087981 */ /* 0x000f62000c1e1d00 */
[C---:B------:R-:W-:Y:S02]  /*1210*/  PRMT R39, R33.reuse, 0x7632, R39 ;  /* 0x0000763221277816 */ /* 0x040fe40000000027 */
[----:B------:R-:W-:-:S02]  /*1220*/  SHF.L.U32 R80, R33, 0x10, RZ ;  /* 0x0000001021507819 */ /* 0x000fc400000006ff */
        /* <DEDUP_REMOVED lines=21> */
[----:B------:R-:W-:-:S03]  /*1380*/  SHF.L.U32 R36, R28, 0x10, RZ ;  /* 0x000000101c247819 */ /* 0x000fc600000006ff */
[----:B------:R-:W-:Y:S01]  /*1390*/  FFMA.FTZ R34, R88, R39, R85 ;  /* 0x0000002758227223 */ /* 0x000fe20000010055 */
[----:B------:R-:W-:Y:S01]  /*13a0*/  FFMA.FTZ R84, R82, R13, R37 ;  /* 0x0000000d52547223 */ /* 0x000fe20000010025 */
[----:B------:R-:W-:Y:S02]  /*13b0*/  FFMA.FTZ R93, R83, R36, R96 ;  /* 0x00000024535d7223 */ /* 0x000fe40000010060 */
[----:B------:R-:W5:Y:S01]  /*13c0*/  LDG.E.128 R36, desc[UR6][R2.64+0x8800] ;  /* 0x0088000602247981 */ /* 0x000f62000c1e1d00 */
[----:B------:R-:W-:Y:S01]  /*13d0*/  PRMT R28, R28, 0x7632, R28 ;  /* 0x000076321c1c7816 */ /* 0x000fe2000000001c */
[C---:B------:R-:W-:Y:S01]  /*13e0*/  IMAD.U32 R12, R14.reuse, 0x10000, RZ ;  /* 0x000100000e0c7824 */ /* 0x040fe200078e00ff */
        /* <DEDUP_REMOVED lines=10> */
[----:B------:R-:W-:Y:S01]  /*1490*/  FFMA.FTZ R84, R0, R35, R84 ;  /* 0x0000002300547223 */ /* 0x000fe20000010054 */
[--C-:B------:R-:W-:Y:S01]  /*14a0*/  FFMA.FTZ R85, R91, R14, R12.reuse ;  /* 0x0000000e5b557223 */ /* 0x100fe2000001000c */
[C---:B------:R-:W-:Y:S01]  /*14b0*/  PRMT R12, R20.reuse, 0x7632, R12 ;  /* 0x00007632140c7816 */ /* 0x040fe2000000000c */
[----:B------:R-:W-:Y:S01]  /*14c0*/  FFMA.FTZ R93, R87, R28, R32 ;  /* 0x0000001c575d7223 */ /* 0x000fe20000010020 */
        /* <DEDUP_REMOVED lines=9> */
[----:B------:R-:W-:Y:S02]  /*1560*/  IMAD.U32 R13, R15, 0x10000, RZ ;  /* 0x000100000f0d7824 */ /* 0x000fe400078e00ff */
[----:B------:R-:W-:Y:S01]  /*1570*/  FFMA.FTZ R20, R88, R29, R93 ;  /* 0x0000001d58147223 */ /* 0x000fe2000001005d */
[----:B------:R-:W-:Y:S01]  /*1580*/  PRMT R30, R30, 0x7632, R30 ;  /* 0x000076321e1e7816 */ /* 0x000fe2000000001e */
[----:B------:R-:W-:Y:S01]  /*1590*/  FFMA.FTZ R95, R87, R28, R80 ;  /* 0x0000001c575f7223 */ /* 0x000fe20000010050 */
[----:B------:R-:W-:Y:S01]  /*15a0*/  FFMA.FTZ R13, R82, R13, R85 ;  /* 0x0000000d520d7223 */ /* 0x000fe20000010055 */
[----:B------:R-:W-:Y:S01]  /*15b0*/  FFMA.FTZ R20, R89, R12, R20 ;  /* 0x0000000c59147223 */ /* 0x000fe20000010014 */
[----:B--2---:R-:W-:-:S02]  /*15c0*/  PRMT R80, R40, 0x7632, R80 ;  /* 0x0000763228507816 */ /* 0x004fc40000000050 */
[C---:B------:R-:W-:Y:S02]  /*15d0*/  PRMT R14, R31.reuse, 0x7632, R14 ;  /* 0x000076321f0e7816 */ /* 0x040fe4000000000e */
[----:B------:R-:W-:Y:S02]  /*15e0*/  SHF.L.U32 R85, R31, 0x10, RZ ;  /* 0x000000101f557819 */ /* 0x000fe400000006ff */
[----:B------:R-:W-:Y:S02]  /*15f0*/  SHF.L.U32 R12, R30, 0x10, RZ ;  /* 0x000000101e0c7819 */ /* 0x000fe400000006ff */
[----:B------:R-:W-:Y:S01]  /*1600*/  SHF.L.U32 R40, R40, 0x10, RZ ;  /* 0x0000001028287819 */ /* 0x000fe200000006ff */
[----:B------:R-:W2:Y:S01]  /*1610*/  LDG.E.128 R28, desc[UR6][R2.64+0xf800] ;  /* 0x00f80006021c7981 */ /* 0x000ea2000c1e1d00 */
[----:B------:R-:W-:Y:S02]  /*1620*/  PRMT R21, R21, 0x7632, R21 ;  /* 0x0000763215157816 */ /* 0x000fe40000000015 */
[----:B------:R-:W-:Y:S01]  /*1630*/  SHF.L.U32 R97, R80, 0x10, RZ ;  /* 0x0000001050617819 */ /* 0x000fe200000006ff */
[----:B------:R-:W-:Y:S01]  /*1640*/  FFMA.FTZ R83, R83, R40, R98 ;  /* 0x0000002853537223 */ /* 0x000fe20000010062 */
[----:B------:R-:W-:Y:S01]  /*1650*/  SHF.L.U32 R40, R41, 0x10, RZ ;  /* 0x0000001029287819 */ /* 0x000fe200000006ff */
[----:B------:R-:W-:Y:S01]  /*1660*/  IMAD.U32 R93, R21, 0x10000, RZ ;  /* 0x00010000155d7824 */ /* 0x000fe200078e00ff */
[----:B------:R-:W-:Y:S01]  /*1670*/  PRMT R41, R41, 0x7632, R41 ;  /* 0x0000763229297816 */ /* 0x000fe20000000029 */
[----:B------:R-:W-:Y:S01]  /*1680*/  FFMA.FTZ R86, R86, R97, R83 ;  /* 0x0000006156567223 */ /* 0x000fe20000010053 */
[----:B------:R-:W-:Y:S01]  /*1690*/  FFMA.FTZ R21, R91, R12, R20 ;  /* 0x0000000c5b157223 */ /* 0x000fe20000010014 */
[----:B------:R-:W-:Y:S01]  /*16a0*/  SHF.L.U32 R12, R22, 0x10, RZ ;  /* 0x00000010160c7819 */ /* 0x000fe200000006ff */
[----:B------:R-:W-:Y:S01]  /*16b0*/  FFMA.FTZ R20, R88, R93, R95 ;  /* 0x0000005d58147223 */ /* 0x000fe2000001005f */
[----:B------:R-:W-:Y:S01]  /*16c0*/  PRMT R15, R15, 0x7632, R15 ;  /* 0x000076320f0f7816 */ /* 0x000fe2000000000f */
[----:B------:R-:W-:Y:S01]  /*16d0*/  FFMA.FTZ R87, R87, R40, R86 ;  /* 0x0000002857577223 */ /* 0x000fe20000010056 */
[----:B------:R-:W-:Y:S01]  /*16e0*/  PRMT R22, R22, 0x7632, R22 ;  /* 0x0000763216167816 */ /* 0x000fe20000000016 */
[----:B------:R-:W-:-:S02]  /*16f0*/  IMAD.U32 R41, R41, 0x10000, RZ ;  /* 0x0001000029297824 */ /* 0x000fc400078e00ff */
        /* <DEDUP_REMOVED lines=9> */
[C---:B----4-:R-:W-:Y:S01]  /*1790*/  PRMT R20, R68.reuse, 0x7632, R20 ;  /* 0x0000763244147816 */ /* 0x050fe20000000014 */
[----:B------:R-:W-:Y:S01]  /*17a0*/  FFMA.FTZ R41, R91, R22, R12 ;  /* 0x000000165b297223 */ /* 0x000fe2000001000c */
[----:B------:R-:W-:Y:S01]  /*17b0*/  FFMA.FTZ R88, R89, R14, R88 ;  /* 0x0000000e59587223 */ /* 0x000fe20000010058 */
[----:B------:R-:W-:Y:S01]  /*17c0*/  SHF.L.U32 R68, R68, 0x10, RZ ;  /* 0x0000001044447819 */ /* 0x000fe200000006ff */
[----:B------:R-:W4:Y:S01]  /*17d0*/  LDG.E.128 R12, desc[UR6][R2.64+0x13000] ;  /* 0x01300006020c7981 */ /* 0x000f22000c1e1d00 */
[----:B---3--:R-:W-:-:S02]  /*17e0*/  PRMT R86, R76, 0x7632, R86 ;  /* 0x000076324c567816 */ /* 0x008fc40000000056 */
        /* <DEDUP_REMOVED lines=8> */
[----:B------:R-:W-:Y:S01]  /*1870*/  FFMA.FTZ R76, R86, R87, R89 ;  /* 0x00000057564c7223 */ /* 0x000fe20000010059 */
[----:B------:R-:W-:Y:S01]  /*1880*/  PRMT R42, R69, 0x7632, R42 ;  /* 0x00007632452a7816 */ /* 0x000fe2000000002a */
[----:B------:R-:W-:Y:S01]  /*1890*/  IMAD.U32 R89, R77, 0x10000, RZ ;  /* 0x000100004d597824 */ /* 0x000fe200078e00ff */
[----:B------:R-:W-:-:S02]  /*18a0*/  SHF.L.U32 R68, R69, 0x10, RZ ;  /* 0x0000001045447819 */ /* 0x000fc400000006ff */
        /* <DEDUP_REMOVED lines=9> */
[----:B------:R-:W-:-:S02]  /*1940*/  SHF.L.U32 R40, R70, 0x10, RZ ;  /* 0x0000001046287819 */ /* 0x000fc400000006ff */
[----:B------:R-:W-:Y:S01]  /*1950*/  PRMT R70, R70, 0x7632, R70 ;  /* 0x0000763246467816 */ /* 0x000fe20000000046 */
[----:B------:R-:W-:Y:S01]  /*1960*/  FFMA.FTZ R91, R82, R69, R91 ;  /* 0x00000045525b7223 */ /* 0x000fe2000001005b */
[----:B------:R-:W-:Y:S01]  /*1970*/  FFMA.FTZ R42, R88, R77, R87 ;  /* 0x0000004d582a7223 */ /* 0x000fe20000010057 */
[C---:B------:R-:W-:Y:S02]  /*1980*/  SHF.L.U32 R87, R78.reuse, 0x10, RZ ;  /* 0x000000104e577819 */ /* 0x040fe400000006ff */
[----:B------:R-:W-:Y:S01]  /*1990*/  PRMT R82, R78, 0x7632, R82 ;  /* 0x000076324e527816 */ /* 0x000fe20000000052 */
[----:B------:R-:W-:Y:S01]  /*19a0*/  IMAD.U32 R69, R70, 0x10000, RZ ;  /* 0x0001000046457824 */ /* 0x000fe200078e00ff */
[C---:B------:R-:W-:Y:S02]  /*19b0*/  PRMT R70, R71.reuse, 0x7632, R70 ;  /* 0x0000763247467816 */ /* 0x040fe40000000046 */
[----:B------:R-:W-:Y:S01]  /*19c0*/  SHF.L.U32 R76, R71, 0x10, RZ ;  /* 0x00000010474c7819 */ /* 0x000fe200000006ff */
[----:B------:R-:W-:Y:S01]  /*19d0*/  FFMA.FTZ R77, R87, R40, R42 ;  /* 0x00000028574d7223 */ /* 0x000fe2000001002a */
[----:B------:R-:W-:-:S02]  /*19e0*/  SHF.L.U32 R82, R82, 0x10, RZ ;  /* 0x0000001052527819 */ /* 0x000fc400000006ff */
[C---:B-----5:R-:W-:Y:S02]  /*19f0*/  SHF.L.U32 R78, R72.reuse, 0x10, RZ ;  /* 0x00000010484e7819 */ /* 0x060fe400000006ff */
[----:B------:R-:W-:Y:S01]  /*1a00*/  PRMT R71, R72, 0x7632, R71 ;  /* 0x0000763248477816 */ /* 0x000fe20000000047 */
[----:B------:R-:W-:Y:S01]  /*1a10*/  FFMA.FTZ R90, R0, R41, R83 ;  /* 0x00000029005a7223 */ /* 0x000fe20000010053 */
[----:B------:R-:W-:Y:S02]  /*1a20*/  PRMT R68, R43, 0x7632, R68 ;  /* 0x000076322b447816 */ /* 0x000fe40000000044 */
[C---:B------:R-:W-:Y:S01]  /*1a30*/  PRMT R80, R79.reuse, 0x7632, R80 ;  /* 0x000076324f507816 */ /* 0x040fe20000000050 */
[----:B------:R-:W5:Y:S01]  /*1a40*/  LDG.E.128 R40, desc[UR6][R2.64+0x1a000] ;  /* 0x01a0000602287981 */ /* 0x000f62000c1e1d00 */
[----:B------:R-:W-:Y:S01]  /*1a50*/  SHF.L.U32 R83, R79, 0x10, RZ ;  /* 0x000000104f537819 */ /* 0x000fe200000006ff */
[----:B------:R-:W-:Y:S01]  /*1a60*/  FFMA.FTZ R72, R82, R69, R77 ;  /* 0x0000004552487223 */ /* 0x000fe2000001004d */
[----:B------:R-:W-:Y:S01]  /*1a70*/  SHF.L.U32 R79, R71, 0x10, RZ ;  /* 0x00000010474f7819 */ /* 0x000fe200000006ff */
[----:B------:R-:W-:Y:S01]  /*1a80*/  FFMA.FTZ R81, R85, R78, R81 ;  /* 0x0000004e55517223 */ /* 0x000fe20000010051 */
[----:B------:R-:W-:Y:S01]  /*1a90*/  IMAD.U32 R69, R68, 0x10000, RZ ;  /* 0x0001000044457824 */ /* 0x000fe200078e00ff */
        /* <DEDUP_REMOVED lines=14> */
[----:B------:R-:W-:-:S02]  /*1b80*/  SHF.L.U32 R69, R71, 0x10, RZ ;  /* 0x0000001047457819 */ /* 0x000fc400000006ff */
[C---:B------:R-:W-:Y:S01]  /*1b90*/  PRMT R0, R74.reuse, 0x7632, R0 ;  /* 0x000076324a007816 */ /* 0x040fe20000000000 */
[----:B------:R-:W-:Y:S01]  /*1ba0*/  FFMA.FTZ R81, R85, R72, R92 ;  /* 0x0000004855517223 */ /* 0x000fe2000001005c */
[----:B------:R-:W-:-:S03]  /*1bb0*/  SHF.L.U32 R74, R74, 0x10, RZ ;  /* 0x000000104a4a7819 */ /* 0x000fc600000006ff */
[----:B------:R-:W-:Y:S01]  /*1bc0*/  FFMA.FTZ R102, R86, R69, R81 ;  /* 0x0000004556667223 */ /* 0x000fe20000010051 */
[----:B------:R-:W-:Y:S01]  /*1bd0*/  SHF.L.U32 R69, R0, 0x10, RZ ;  /* 0x0000001000457819 */ /* 0x000fe200000006ff */
[--C-:B------:R-:W-:Y:S01]  /*1be0*/  FFMA.FTZ R71, R87, R74, R70.reuse ;  /* 0x0000004a57477223 */ /* 0x100fe20000010046 */
[C---:B------:R-:W-:Y:S02]  /*1bf0*/  PRMT R70, R65.reuse, 0x7632, R70 ;  /* 0x0000763241467816 */ /* 0x040fe40000000046 */
[----:B------:R-:W-:Y:S02]  /*1c00*/  SHF.L.U32 R92, R65, 0x10, RZ ;  /* 0x00000010415c7819 */ /* 0x000fe400000006ff */
[C---:B------:R-:W-:Y:S01]  /*1c10*/  PRMT R65, R52.reuse, 0x7632, R65 ;  /* 0x0000763234417816 */ /* 0x040fe20000000041 */
[----:B------:R-:W-:Y:S02]  /*1c20*/  IMAD.U32 R52, R52, 0x10000, RZ ;  /* 0x0001000034347824 */ /* 0x000fe400078e00ff */
[----:B------:R-:W-:Y:S01]  /*1c30*/  FFMA.FTZ R0, R82, R69, R71 ;  /* 0x0000004552007223 */ /* 0x000fe20000010047 */
[----:B------:R-:W-:Y:S01]  /*1c40*/  IMAD.U32 R68, R75, 0x10000, RZ ;  /* 0x000100004b447824 */ /* 0x000fe200078e00ff */
[----:B------:R-:W-:Y:S01]  /*1c50*/  SHF.L.U32 R81, R65, 0x10, RZ ;  /* 0x0000001041517819 */ /* 0x000fe200000006ff */
[----:B------:R-:W-:Y:S01]  /*1c60*/  FFMA.FTZ R91, R85, R52, R84 ;  /* 0x00000034555b7223 */ /* 0x000fe20000010054 */
[----:B------:R-:W-:Y:S01]  /*1c70*/  PRMT R64, R75, 0x7632, R64 ;  /* 0x000076324b407816 */ /* 0x000fe20000000040 */
[----:B------:R-:W-:Y:S01]  /*1c80*/  FFMA.FTZ R65, R83, R68, R0 ;  /* 0x0000004453417223 */ /* 0x000fe20000010000 */
[----:B------:R-:W5:Y:S01]  /*1c90*/  LDG.E.128 R72, desc[UR6][R44.64+0x2000] ;  /* 0x002000062c487981 */ /* 0x000f62000c1e1d00 */
[----:B------:R-:W-:Y:S01]  /*1ca0*/  SHF.L.U32 R69, R70, 0x10, RZ ;  /* 0x0000001046457819 */ /* 0x000fe200000006ff */
[----:B------:R-:W-:Y:S01]  /*1cb0*/  FFMA.FTZ R71, R89, R92, R102 ;  /* 0x0000005c59477223 */ /* 0x000fe20000010066 */
        /* <DEDUP_REMOVED lines=8> */
[----:B------:R-:W-:Y:S02]  /*1d40*/  SHF.L.U32 R53, R64, 0x10, RZ ;  /* 0x0000001040357819 */ /* 0x000fe400000006ff */
[----:B------:R-:W-:Y:S01]  /*1d50*/  SHF.L.U32 R69, R0, 0x10, RZ ;  /* 0x0000001000457819 */ /* 0x000fe200000006ff */
[C---:B------:R-:W-:Y:S02]  /*1d60*/  IMAD.U32 R0, R54.reuse, 0x10000, RZ ;  /* 0x0001000036007824 */ /* 0x040fe400078e00ff */
[----:B------:R-:W-:Y:S01]  /*1d70*/  FFMA.FTZ R71, R87, R66, R52 ;  /* 0x0000004257477223 */ /* 0x000fe20000010034 */
[----:B------:R-:W-:Y:S01]  /*1d80*/  PRMT R54, R54, 0x7632, R54 ;  /* 0x0000763236367816 */ /* 0x000fe20000000036 */
[----:B------:R-:W-:Y:S01]  /*1d90*/  FFMA.FTZ R52, R88, R81, R91 ;  /* 0x0000005158347223 */ /* 0x000fe2000001005b */
[----:B------:R-:W-:Y:S01]  /*1da0*/  FFMA.FTZ R92, R80, R53, R65 ;  /* 0x00000035505c7223 */ /* 0x000fe20000010041 */
[----:B------:R-:W-:-:S02]  /*1db0*/  PRMT R66, R56, 0x7632, R66 ;  /* 0x0000763238427816 */ /* 0x000fc40000000042 */
[----:B------:R-:W-:Y:S01]  /*1dc0*/  SHF.L.U32 R53, R54, 0x10, RZ ;  /* 0x0000001036357819 */ /* 0x000fe200000006ff */
[----:B------:R-:W-:Y:S01]  /*1dd0*/  FFMA.FTZ R65, R87, R0, R52 ;  /* 0x0000000057417223 */ /* 0x000fe20000010034 */
[----:B------:R-:W-:Y:S01]  /*1de0*/  SHF.L.U32 R56, R56, 0x10, RZ ;  /* 0x0000001038387819 */ /* 0x000fe200000006ff */
[C---:B------:R-:W-:Y:S01]  /*1df0*/  FFMA.FTZ R64, R82.reuse, R69, R71 ;  /* 0x0000004552407223 */ /* 0x040fe20000010047 */
        /* <DEDUP_REMOVED lines=9> */
[----:B------:R-:W5:Y:S01]  /*1e90*/  LDG.E.128 R68, desc[UR6][R2.64+0x5800] ;  /* 0x0058000602447981 */ /* 0x000f62000c1e1d00 */
[----:B------:R-:W-:-:S02]  /*1ea0*/  SHF.L.U32 R52, R55, 0x10, RZ ;  /* 0x0000001037347819 */ /* 0x000fc400000006ff */
[----:B------:R-:W-:Y:S01]  /*1eb0*/  PRMT R55, R55, 0x7632, R55 ;  /* 0x0000763237377816 */ /* 0x000fe20000000037 */
[----:B------:R-:W-:Y:S01]  /*1ec0*/  FFMA.FTZ R91, R89, R56, R84 ;  /* 0x00000038595b7223 */ /* 0x000fe20000010054 */
[----:B------:R-:W-:Y:S01]  /*1ed0*/  SHF.L.U32 R57, R57, 0x10, RZ ;  /* 0x0000001039397819 */ /* 0x000fe200000006ff */
[----:B------:R-:W5:Y:S01]  /*1ee0*/  LDG.E.128 R64, desc[UR6][R2.64+0x9000] ;  /* 0x0090000602407981 */ /* 0x000f62000c1e1d00 */
[----:B------:R-:W-:Y:S01]  /*1ef0*/  IMAD.U32 R53, R0, 0x10000, RZ ;  /* 0x0001000000357824 */ /* 0x000fe200078e00ff */
[----:B------:R-:W-:Y:S01]  /*1f00*/  SHF.L.U32 R55, R55, 0x10, RZ ;  /* 0x0000001037377819 */ /* 0x000fe200000006ff */
[----:B------:R-:W-:Y:S01]  /*1f10*/  FFMA.FTZ R52, R83, R52, R54 ;  /* 0x0000003453347223 */ /* 0x000fe20000010036 */
[----:B------:R-:W-:Y:S01]  /*1f20*/  PRMT R0, R58, 0x7632, R0 ;  /* 0x000076323a007816 */ /* 0x000fe20000000000 */
[----:B------:R-:W-:Y:S01]  /*1f30*/  FFMA.FTZ R54, R88, R57, R91 ;  /* 0x0000003958367223 */ /* 0x000fe2000001005b */
[----:B------:R-:W-:Y:S01]  /*1f40*/  SHF.L.U32 R58, R58, 0x10, RZ ;  /* 0x000000103a3a7819 */ /* 0x000fe200000006ff */
[C---:B------:R-:W-:Y:S01]  /*1f50*/  FFMA.FTZ R96, R80.reuse, R53, R81 ;  /* 0x0000003550607223 */ /* 0x040fe20000010051 */
[----:B------:R-:W-:Y:S01]  /*1f60*/  FFMA.FTZ R84, R80, R55, R52 ;  /* 0x0000003750547223 */ /* 0x000fe20000010034 */
[----:B------:R-:W-:-:S02]  /*1f70*/  SHF.L.U32 R53, R0, 0x10, RZ ;  /* 0x0000001000357819 */ /* 0x000fc400000006ff */
[--C-:B------:R-:W-:Y:S01]  /*1f80*/  FFMA.FTZ R55, R87, R58, R54.reuse ;  /* 0x0000003a57377223 */ /* 0x100fe20000010036 */
        /* <DEDUP_REMOVED lines=11> */
[----:B------:R-:W-:-:S02]  /*2040*/  FFMA.FTZ R58, R86, R53, R55 ;  /* 0x00000035563a7223 */ /* 0x000fc40000010037 */
[----:B------:R-:W-:Y:S01]  /*2050*/  FFMA.FTZ R0, R80, R59, R57 ;  /* 0x0000003b50007223 */ /* 0x000fe20000010039 */
[----:B------:R-:W5:Y:S01]  /*2060*/  LDG.E.128 R52, desc[UR6][R2.64+0xc800] ;  /* 0x00c8000602347981 */ /* 0x000f62000c1e1d00 */
[----:B------:R-:W-:Y:S01]  /*2070*/  FFMA.FTZ R57, R89, R56, R58 ;  /* 0x0000003859397223 */ /* 0x000fe2000001003a */
[C---:B------:R-:W-:Y:S02]  /*2080*/  SHF.L.U32 R60, R48.reuse, 0x10, RZ ;  /* 0x00000010303c7819 */ /* 0x040fe400000006ff */
[----:B------:R-:W-:Y:S02]  /*2090*/  PRMT R56, R48, 0x7632, R56 ;  /* 0x0000763230387816 */ /* 0x000fe40000000038 */
[----:B------:R-:W-:Y:S01]  /*20a0*/  SHF.L.U32 R61, R61, 0x10, RZ ;  /* 0x000000103d3d7819 */ /* 0x000fe200000006ff */
[----:B------:R-:W-:Y:S01]  /*20b0*/  FFMA.FTZ R81, R85, R60, R90 ;  /* 0x0000003c55517223 */ /* 0x000fe2000001005a */
[C---:B------:R-:W-:Y:S01]  /*20c0*/  PRMT R48, R62.reuse, 0x7632, R48 ;  /* 0x000076323e307816 */ /* 0x040fe20000000030 */
[----:B------:R-:W-:Y:S01]  /*20d0*/  IMAD.U32 R62, R62, 0x10000, RZ ;  /* 0x000100003e3e7824 */ /* 0x000fe200078e00ff */
[----:B------:R-:W-:Y:S01]  /*20e0*/  SHF.L.U32 R59, R56, 0x10, RZ ;  /* 0x00000010383b7819 */ /* 0x000fe200000006ff */
[----:B------:R-:W-:Y:S01]  /*20f0*/  FFMA.FTZ R56, R88, R61, R57 ;  /* 0x0000003d58387223 */ /* 0x000fe20000010039 */
[----:B------:R-:W-:-:S02]  /*2100*/  PRMT R60, R63, 0x7632, R60 ;  /* 0x000076323f3c7816 */ /* 0x000fc4000000003c */
[----:B------:R-:W-:Y:S02]  /*2110*/  SHF.L.U32 R90, R63, 0x10, RZ ;  /* 0x000000103f5a7819 */ /* 0x000fe400000006ff */
[C---:B------:R-:W-:Y:S02]  /*2120*/  PRMT R63, R49.reuse, 0x7632, R63 ;  /* 0x00007632313f7816 */ /* 0x040fe4000000003f */
        /* <DEDUP_REMOVED lines=8> */
[----:B------:R-:W-:-:S02]  /*21b0*/  PRMT R49, R4, 0x7632, R49 ;  /* 0x0000763204317816 */ /* 0x000fc40000000031 */
        /* <DEDUP_REMOVED lines=8> */
[----:B------:R-:W-:Y:S02]  /*2240*/  IMAD.U32 R61, R50, 0x10000, RZ ;  /* 0x00010000323d7824 */ /* 0x000fe400078e00ff */
[----:B------:R-:W-:Y:S01]  /*2250*/  FFMA.FTZ R49, R83, R90, R48 ;  /* 0x0000005a53317223 */ /* 0x000fe20000010030 */
[----:B------:R-:W-:Y:S01]  /*2260*/  FFMA.FTZ R86, R86, R81, R85 ;  /* 0x0000005156567223 */ /* 0x000fe20000010055 */
[----:B------:R-:W-:-:S02]  /*2270*/  PRMT R4, R51, 0x7632, R4 ;  /* 0x0000763233047816 */ /* 0x000fc40000000004 */
[----:B------:R-:W-:Y:S02]  /*2280*/  SHF.L.U32 R48, R51, 0x10, RZ ;  /* 0x0000001033307819 */ /* 0x000fe400000006ff */
[----:B------:R-:W-:Y:S01]  /*2290*/  PRMT R51, R5, 0x7632, R51 ;  /* 0x0000763205337816 */ /* 0x000fe20000000033 */
[----:B------:R-:W-:Y:S01]  /*22a0*/  FFMA.FTZ R50, R82, R61, R63 ;  /* 0x0000003d52327223 */ /* 0x000fe2000001003f */
[----:B------:R-:W-:Y:S01]  /*22b0*/  FFMA.FTZ R89, R89, R62, R86 ;  /* 0x0000003e59597223 */ /* 0x000fe20000010056 */
[----:B------:R-:W-:Y:S02]  /*22c0*/  SHF.L.U32 R5, R60, 0x10, RZ ;  /* 0x000000103c057819 */ /* 0x000fe400000006ff */
[----:B------:R-:W5:Y:S01]  /*22d0*/  LDG.E.128 R60, desc[UR6][R2.64+0x13800] ;  /* 0x01380006023c7981 */ /* 0x000f62000c1e1d00 */
[----:B------:R-:W-:Y:S01]  /*22e0*/  IMAD.U32 R81, R51, 0x10000, RZ ;  /* 0x0001000033517824 */ /* 0x000fe200078e00ff */
[----:B------:R-:W-:Y:S02]  /*22f0*/  SHF.L.U32 R51, R4, 0x10, RZ ;  /* 0x0000001004337819 */ /* 0x000fe400000006ff */
[----:B------:R-:W-:Y:S01]  /*2300*/  SHF.L.U32 R4, R6, 0x10, RZ ;  /* 0x0000001006047819 */ /* 0x000fe200000006ff */
[----:B------:R-:W-:Y:S01]  /*2310*/  FFMA.FTZ R88, R88, R81, R89 ;  /* 0x0000005158587223 */ /* 0x000fe20000010059 */
[----:B------:R-:W-:Y:S01]  /*2320*/  FFMA.FTZ R90, R80, R5, R49 ;  /* 0x00000005505a7223 */ /* 0x000fe20000010031 */
        /* <DEDUP_REMOVED lines=10> */
[----:B------:R-:W5:Y:S01]  /*23d0*/  LDG.E.128 R48, desc[UR6][R2.64+0x17000] ;  /* 0x0170000602307981 */ /* 0x000f62000c1e1d00 */
[----:B------:R-:W-:Y:S01]  /*23e0*/  PRMT R6, R6, 0x7632, R6 ;  /* 0x0000763206067816 */ /* 0x000fe20000000006 */
[----:B------:R-:W-:Y:S01]  /*23f0*/  IMAD.U32 R4, R17, 0x10000, RZ ;  /* 0x0001000011047824 */ /* 0x000fe200078e00ff */
        /* <DEDUP_REMOVED lines=8> */
[----:B------:R-:W-:Y:S01]  /*2480*/  SHF.L.U32 R5, R17, 0x10, RZ ;  /* 0x0000001011057819 */ /* 0x000fe200000006ff */
[----:B------:R-:W-:Y:S01]  /*2490*/  IMAD.U32 R88, R88, 0x10000, RZ ;  /* 0x0001000058587824 */ /* 0x000fe200078e00ff */
[----:B------:R-:W-:Y:S02]  /*24a0*/  SHF.L.U32 R16, R8, 0x10, RZ ;  /* 0x0000001008107819 */ /* 0x000fe400000006ff */
[----:B------:R-:W-:Y:S01]  /*24b0*/  PRMT R8, R7, 0x7632, R8 ;  /* 0x0000763207087816 */ /* 0x000fe20000000008 */
[----:B------:R-:W-:Y:S01]  /*24c0*/  FFMA.FTZ R17, R83, R4, R82 ;  /* 0x0000000453117223 */ /* 0x000fe20000010052 */
[----:B------:R-:W-:Y:S01]  /*24d0*/  FFMA.FTZ R6, R88, R5, R25 ;  /* 0x0000000558067223 */ /* 0x000fe20000010019 */
[----:B------:R-:W-:Y:S01]  /*24e0*/  SHF.L.U32 R4, R18, 0x10, RZ ;  /* 0x0000001012047819 */ /* 0x000fe200000006ff */
[----:B------:R-:W-:Y:S01]  /*24f0*/  IMAD.U32 R89, R26, 0x10000, RZ ;  /* 0x000100001a597824 */ /* 0x000fe200078e00ff */
[----:B------:R-:W-:Y:S01]  /*2500*/  PRMT R7, R8, 0x7632, R7 ;  /* 0x0000763208077816 */ /* 0x000fe20000000007 */
[----:B------:R-:W-:-:S02]  /*2510*/  FFMA.FTZ R92, R81, R16, R92 ;  /* 0x00000010515c7223 */ /* 0x000fc4000001005c */
[----:B------:R-:W-:Y:S01]  /*2520*/  FFMA.FTZ R24, R89, R4, R6 ;  /* 0x0000000459187223 */ /* 0x000fe20000010006 */
[----:B------:R-:W-:Y:S02]  /*2530*/  SHF.L.U32 R16, R7, 0x10, RZ ;  /* 0x0000001007107819 */ /* 0x000fe400000006ff */
[----:B------:R-:W5:Y:S01]  /*2540*/  LDG.E.128 R4, desc[UR6][R2.64+0x1a800] ;  /* 0x01a8000602047981 */ /* 0x000f62000c1e1d00 */
[----:B------:R-:W-:Y:S02]  /*2550*/  PRMT R91, R26, 0x7632, R91 ;  /* 0x000076321a5b7816 */ /* 0x000fe4000000005b */
[----:B------:R-:W-:Y:S01]  /*2560*/  PRMT R18, R18, 0x7632, R18 ;  /* 0x0000763212127816 */ /* 0x000fe20000000012 */
[----:B------:R-:W-:Y:S01]  /*2570*/  FFMA.FTZ R94, R87, R16, R92 ;  /* 0x00000010575e7223 */ /* 0x000fe2000001005c */
[----:B------:R-:W-:Y:S01]  /*2580*/  SHF.L.U32 R91, R91, 0x10, RZ ;  /* 0x000000105b5b7819 */ /* 0x000fe200000006ff */
[----:B------:R-:W-:Y:S01]  /*2590*/  IMAD.U32 R92, R9, 0x10000, RZ ;  /* 0x00010000095c7824 */ /* 0x000fe200078e00ff */
[----:B------:R-:W-:-:S02]  /*25a0*/  SHF.L.U32 R18, R18, 0x10, RZ ;  /* 0x0000001012127819 */ /* 0x000fc400000006ff */
[----:B------:R-:W-:Y:S02]  /*25b0*/  PRMT R26, R9, 0x7632, R26 ;  /* 0x00007632091a7816 */ /* 0x000fe4000000001a */
[C---:B------:R-:W-:Y:S02]  /*25c0*/  PRMT R83, R27.reuse, 0x7632, R83 ;  /* 0x000076321b537816 */ /* 0x040fe40000000053 */
[----:B------:R-:W-:Y:S02]  /*25d0*/  SHF.L.U32 R82, R27, 0x10, RZ ;  /* 0x000000101b527819 */ /* 0x000fe400000006ff */
        /* <DEDUP_REMOVED lines=25> */
[----:B------:R-:W5:Y:S01]  /*2770*/  LDG.E.128 R16, desc[UR6][R2.64+0x2800] ;  /* 0x0028000602107981 */ /* 0x000f62000c1e1d00 */
[----:B------:R-:W-:Y:S01]  /*2780*/  SHF.L.U32 R10, R37, 0x10, RZ ;  /* 0x00000010250a7819 */ /* 0x000fe200000006ff */
[----:B------:R-:W-:-:S02]  /*2790*/  FFMA.FTZ R80, R82, R11, R9 ;  /* 0x0000000b52507223 */ /* 0x000fc40000010009 */
[----:B------:R-:W-:Y:S02]  /*27a0*/  IMAD.U32 R25, R8, 0x10000, RZ ;  /* 0x0001000008197824 */ /* 0x000fe400078e00ff */
[--C-:B------:R-:W-:Y:S02]  /*27b0*/  FFMA.FTZ R27, R85, R10, R36.reuse ;  /* 0x0000000a551b7223 */ /* 0x100fe40000010024 */
[----:B------:R-:W5:Y:S01]  /*27c0*/  LDG.E.128 R8, desc[UR6][R44.64+0x2800] ;  /* 0x002800062c087981 */ /* 0x000f62000c1e1d00 */
[C---:B------:R-:W-:Y:S02]  /*27d0*/  PRMT R36, R32.reuse, 0x7632, R36 ;  /* 0x0000763220247816 */ /* 0x040fe40000000024 */
[----:B------:R-:W-:Y:S02]  /*27e0*/  SHF.L.U32 R37, R32, 0x10, RZ ;  /* 0x0000001020257819 */ /* 0x000fe400000006ff */
        /* <DEDUP_REMOVED lines=13> */
[----:B------:R-:W-:Y:S02]  /*28c0*/  PRMT R24, R33, 0x7632, R24 ;  /* 0x0000763221187816 */ /* 0x000fe40000000018 */
[----:B------:R-:W-:Y:S01]  /*28d0*/  SHF.L.U32 R39, R39, 0x10, RZ ;  /* 0x0000001027277819 */ /* 0x000fe200000006ff */
[----:B------:R-:W-:Y:S01]  /*28e0*/  FFMA.FTZ R37, R85, R36, R84 ;  /* 0x0000002455257223 */ /* 0x000fe20000010054 */
[----:B--2---:R-:W-:Y:S01]  /*28f0*/  SHF.L.U32 R84, R28, 0x10, RZ ;  /* 0x000000101c547819 */ /* 0x004fe200000006ff */
[----:B------:R-:W-:Y:S01]  /*2900*/  IMAD.U32 R33, R24, 0x10000, RZ ;  /* 0x0001000018217824 */ /* 0x000fe200078e00ff */
[----:B------:R-:W-:Y:S01]  /*2910*/  PRMT R28, R28, 0x7632, R28 ;  /* 0x000076321c1c7816 */ /* 0x000fe2000000001c */
[----:B------:R-:W-:-:S02]  /*2920*/  FFMA.FTZ R36, R82, R39, R25 ;  /* 0x0000002752247223 */ /* 0x000fc40000010019 */
[----:B------:R-:W2:Y:S01]  /*2930*/  LDG.E.128 R24, desc[UR6][R2.64+0x6000] ;  /* 0x0060000602187981 */ /* 0x000ea2000c1e1d00 */
[----:B------:R-:W-:Y:S01]  /*2940*/  FFMA.FTZ R96, R81, R84, R0 ;  /* 0x0000005451607223 */ /* 0x000fe20000010000 */
[----:B------:R-:W-:Y:S01]  /*2950*/  SHF.L.U32 R0, R34, 0x10, RZ ;  /* 0x0000001022007819 */ /* 0x000fe200000006ff */
[----:B------:R-:W-:Y:S01]  /*2960*/  FFMA.FTZ R38, R88, R33, R37 ;  /* 0x0000002158267223 */ /* 0x000fe20000010025 */
[----:B------:R-:W-:Y:S02]  /*2970*/  SHF.L.U32 R84, R28, 0x10, RZ ;  /* 0x000000101c547819 */ /* 0x000fe400000006ff */
[----:B------:R-:W-:Y:S01]  /*2980*/  PRMT R34, R34, 0x7632, R34 ;  /* 0x0000763222227816 */ /* 0x000fe20000000022 */
[--C-:B------:R-:W-:Y:S01]  /*2990*/  FFMA.FTZ R0, R89, R0, R38.reuse ;  /* 0x0000000059007223 */ /* 0x100fe20000010026 */
[----:B------:R-:W-:Y:S01]  /*29a0*/  PRMT R38, R29, 0x7632, R38 ;  /* 0x000076321d267816 */ /* 0x000fe20000000026 */
[----:B------:R-:W-:Y:S01]  /*29b0*/  FFMA.FTZ R98, R87, R84, R96 ;  /* 0x0000005457627223 */ /* 0x000fe20000010060 */
[----:B------:R-:W-:-:S02]  /*29c0*/  SHF.L.U32 R34, R34, 0x10, RZ ;  /* 0x0000001022227819 */ /* 0x000fc400000006ff */
[----:B------:R-:W-:Y:S02]  /*29d0*/  SHF.L.U32 R84, R29, 0x10, RZ ;  /* 0x000000101d547819 */ /* 0x000fe400000006ff */
[C---:B------:R-:W-:Y:S02]  /*29e0*/  PRMT R28, R35.reuse, 0x7632, R28 ;  /* 0x00007632231c7816 */ /* 0x040fe4000000001c */
[----:B------:R-:W-:Y:S01]  /*29f0*/  SHF.L.U32 R96, R32, 0x10, RZ ;  /* 0x0000001020607819 */ /* 0x000fe200000006ff */
[----:B------:R-:W-:Y:S02]  /*2a00*/  IMAD.U32 R37, R35, 0x10000, RZ ;  /* 0x0001000023257824 */ /* 0x000fe400078e00ff */
[----:B------:R-:W-:Y:S01]  /*2a10*/  FFMA.FTZ R29, R91, R34, R0 ;  /* 0x000000225b1d7223 */ /* 0x000fe20000010000 */
[----:B------:R-:W-:Y:S02]  /*2a20*/  IMAD.U32 R39, R38, 0x10000, RZ ;  /* 0x0001000026277824 */ /* 0x000fe400078e00ff */
[----:B------:R-:W-:Y:S01]  /*2a30*/  FFMA.FTZ R93, R85, R84, R98 ;  /* 0x00000054555d7223 */ /* 0x000fe20000010062 */
[----:B------:R-:W2:Y:S01]  /*2a40*/  LDG.E.128 R32, desc[UR6][R2.64+0x9800] ;  /* 0x0098000602207981 */ /* 0x000ea2000c1e1d00 */
[----:B------:R-:W-:Y:S01]  /*2a50*/  SHF.L.U32 R0, R28, 0x10, RZ ;  /* 0x000000101c007819 */ /* 0x000fe200000006ff */
[----:B------:R-:W-:Y:S01]  /*2a60*/  FFMA.FTZ R96, R83, R96, R36 ;  /* 0x0000006053607223 */ /* 0x000fe20000010024 */
[----:B------:R-:W-:Y:S01]  /*2a70*/  SHF.L.U32 R28, R30, 0x10, RZ ;  /* 0x000000101e1c7819 */ /* 0x000fe200000006ff */
[----:B------:R-:W-:Y:S01]  /*2a80*/  FFMA.FTZ R36, R82, R37, R29 ;  /* 0x0000002552247223 */ /* 0x000fe2000001001d */
[----:B------:R-:W-:Y:S01]  /*2a90*/  PRMT R30, R30, 0x7632, R30 ;  /* 0x000076321e1e7816 */ /* 0x000fe2000000001e */
[----:B------:R-:W-:Y:S01]  /*2aa0*/  FFMA.FTZ R38, R88, R39, R93 ;  /* 0x0000002758267223 */ /* 0x000fe2000001005d */
[----:B----4-:R-:W-:-:S02]  /*2ab0*/  SHF.L.U32 R29, R12, 0x10, RZ ;  /* 0x000000100c1d7819 */ /* 0x010fc400000006ff */
[----:B------:R-:W-:Y:S01]  /*2ac0*/  PRMT R12, R12, 0x7632, R12 ;  /* 0x000076320c0c7816 */ /* 0x000fe2000000000c */
        /* <DEDUP_REMOVED lines=12> */
[----:B------:R-:W-:Y:S02]  /*2b90*/  IMAD.U32 R12, R12, 0x10000, RZ ;  /* 0x000100000c0c7824 */ /* 0x000fe400078e00ff */
[----:B------:R-:W-:Y:S01]  /*2ba0*/  FFMA.FTZ R37, R85, R28, R36 ;  /* 0x0000001c55257223 */ /* 0x000fe20000010024 */
[----:B------:R-:W-:Y:S01]  /*2bb0*/  SHF.L.U32 R13, R13, 0x10, RZ ;  /* 0x000000100d0d7819 */ /* 0x000fe200000006ff */
[----:B------:R-:W4:Y:S01]  /*2bc0*/  LDG.E.128 R28, desc[UR6][R2.64+0xd000] ;  /* 0x00d00006021c7981 */ /* 0x000f22000c1e1d00 */
[C---:B---3--:R-:W-:Y:S01]  /*2bd0*/  SHF.L.U32 R38, R20.reuse, 0x10, RZ ;  /* 0x0000001014267819 */ /* 0x048fe200000006ff */
[----:B------:R-:W-:Y:S01]  /*2be0*/  FFMA.FTZ R84, R83, R12, R84 ;  /* 0x0000000c53547223 */ /* 0x000fe20000010054 */
[----:B------:R-:W-:Y:S01]  /*2bf0*/  PRMT R36, R20, 0x7632, R36 ;  /* 0x0000763214247816 */ /* 0x000fe20000000024 */
[----:B------:R-:W-:Y:S01]  /*2c00*/  FFMA.FTZ R20, R88, R13, R37 ;  /* 0x0000000d58147223 */ /* 0x000fe20000010025 */
[C---:B------:R-:W-:Y:S01]  /*2c10*/  SHF.L.U32 R12, R14.reuse, 0x10, RZ ;  /* 0x000000100e0c7819 */ /* 0x040fe200000006ff */
[----:B------:R-:W-:Y:S01]  /*2c20*/  FFMA.FTZ R90, R81, R38, R86 ;  /* 0x00000026515a7223 */ /* 0x000fe20000010056 */
[----:B------:R-:W-:Y:S01]  /*2c30*/  PRMT R14, R14, 0x7632, R14 ;  /* 0x000076320e0e7816 */ /* 0x000fe2000000000e */
[----:B------:R-:W-:-:S02]  /*2c40*/  IMAD.U32 R38, R36, 0x10000, RZ ;  /* 0x0001000024267824 */ /* 0x000fc400078e00ff */
[----:B------:R-:W-:Y:S01]  /*2c50*/  FFMA.FTZ R36, R89, R12, R20 ;  /* 0x0000000c59247223 */ /* 0x000fe20000010014 */
[----:B------:R-:W-:Y:S01]  /*2c60*/  SHF.L.U32 R20, R14, 0x10, RZ ;  /* 0x000000100e147819 */ /* 0x000fe200000006ff */
[----:B------:R-:W-:Y:S01]  /*2c70*/  FFMA.FTZ R90, R87, R38, R90 ;  /* 0x00000026575a7223 */ /* 0x000fe2000001005a */
[C---:B-----5:R-:W-:Y:S01]  /*2c80*/  PRMT R95, R40.reuse, 0x7632, R95 ;  /* 0x00007632285f7816 */ /* 0x060fe2000000005f */
[----:B------:R-:W-:Y:S01]  /*2c90*/  IMAD.U32 R40, R40, 0x10000, RZ ;  /* 0x0001000028287824 */ /* 0x000fe200078e00ff */
[C---:B------:R-:W-:Y:S02]  /*2ca0*/  PRMT R86, R15.reuse, 0x7632, R86 ;  /* 0x000076320f567816 */ /* 0x040fe40000000056 */
[----:B------:R-:W-:Y:S01]  /*2cb0*/  SHF.L.U32 R37, R15, 0x10, RZ ;  /* 0x000000100f257819 */ /* 0x000fe200000006ff */
[----:B------:R-:W-:Y:S01]  /*2cc0*/  FFMA.FTZ R39, R91, R20, R36 ;  /* 0x000000145b277223 */ /* 0x000fe20000010024 */
[----:B------:R-:W3:Y:S01]  /*2cd0*/  LDG.E.128 R12, desc[UR6][R2.64+0x10800] ;  /* 0x01080006020c7981 */ /* 0x000ee2000c1e1d00 */
        /* <DEDUP_REMOVED lines=24> */
[----:B------:R-:W-:Y:S01]  /*2e60*/  IMAD.U32 R42, R42, 0x10000, RZ ;  /* 0x000100002a2a7824 */ /* 0x000fe200078e00ff */
[----:B------:R-:W5:Y:S01]  /*2e70*/  LDG.E.128 R20, desc[UR6][R2.64+0x14000] ;  /* 0x0140000602147981 */ /* 0x000f62000c1e1d00 */
[----:B------:R-:W-:-:S02]  /*2e80*/  PRMT R88, R76, 0x7632, R88 ;  /* 0x000076324c587816 */ /* 0x000fc40000000058 */
[----:B------:R-:W-:Y:S01]  /*2e90*/  SHF.L.U32 R76, R76, 0x10, RZ ;  /* 0x000000104c4c7819 */ /* 0x000fe200000006ff */
[----:B------:R-:W-:Y:S01]  /*2ea0*/  FFMA.FTZ R42, R91, R42, R37 ;  /* 0x0000002a5b2a7223 */ /* 0x000fe20000010025 */
[C---:B------:R-:W-:Y:S02]  /*2eb0*/  PRMT R81, R72.reuse, 0x7632, R81 ;  /* 0x0000763248517816 */ /* 0x040fe40000000051 */
[----:B------:R-:W-:Y:S01]  /*2ec0*/  SHF.L.U32 R85, R72, 0x10, RZ ;  /* 0x0000001048557819 */ /* 0x000fe200000006ff */
[----:B------:R-:W-:Y:S01]  /*2ed0*/  IMAD.U32 R91, R43, 0x10000, RZ ;  /* 0x000100002b5b7824 */ /* 0x000fe200078e00ff */
[----:B------:R-:W5:Y:S01]  /*2ee0*/  LDG.E.128 R36, desc[UR6][R2.64+0x17800] ;  /* 0x0178000602247981 */ /* 0x000f62000c1e1d00 */
[----:B------:R-:W-:Y:S02]  /*2ef0*/  SHF.L.U32 R88, R88, 0x10, RZ ;  /* 0x0000001058587819 */ /* 0x000fe400000006ff */
[----:B------:R-:W-:Y:S01]  /*2f00*/  SHF.L.U32 R81, R81, 0x10, RZ ;  /* 0x0000001051517819 */ /* 0x000fe200000006ff */
[----:B------:R-:W-:Y:S01]  /*2f10*/  FFMA.FTZ R76, R85, R76, R92 ;  /* 0x0000004c554c7223 */ /* 0x000fe2000001005c */
[C-C-:B------:R-:W-:Y:S01]  /*2f20*/  FFMA.FTZ R91, R82.reuse, R91, R42.reuse ;  /* 0x0000005b525b7223 */ /* 0x140fe2000001002a */
[----:B------:R-:W-:Y:S01]  /*2f30*/  FFMA.FTZ R89, R82, R87, R89 ;  /* 0x0000005752597223 */ /* 0x000fe20000010059 */
[C---:B------:R-:W-:Y:S01]  /*2f40*/  PRMT R42, R77.reuse, 0x7632, R42 ;  /* 0x000076324d2a7816 */ /* 0x040fe2000000002a */
[----:B------:R-:W-:Y:S01]  /*2f50*/  IMAD.U32 R94, R86, 0x10000, RZ ;  /* 0x00010000565e7824 */ /* 0x000fe200078e00ff */
[----:B------:R-:W-:Y:S01]  /*2f60*/  SHF.L.U32 R77, R77, 0x10, RZ ;  /* 0x000000104d4d7819 */ /* 0x000fe200000006ff */
[----:B------:R-:W-:Y:S01]  /*2f70*/  FFMA.FTZ R93, R81, R88, R76 ;  /* 0x00000058515d7223 */ /* 0x000fe2000001004c */
[----:B------:R-:W-:-:S02]  /*2f80*/  PRMT R87, R73, 0x7632, R87 ;  /* 0x0000763249577816 */ /* 0x000fc40000000057 */
[----:B------:R-:W-:Y:S01]  /*2f90*/  SHF.L.U32 R86, R73, 0x10, RZ ;  /* 0x0000001049567819 */ /* 0x000fe200000006ff */
[----:B------:R-:W-:Y:S01]  /*2fa0*/  IMAD.U32 R42, R42, 0x10000, RZ ;  /* 0x000100002a2a7824 */ /* 0x000fe200078e00ff */
[----:B------:R-:W-:-:S03]  /*2fb0*/  SHF.L.U32 R87, R87, 0x10, RZ ;  /* 0x0000001057577819 */ /* 0x000fc600000006ff */
[----:B------:R-:W-:Y:S01]  /*2fc0*/  FFMA.FTZ R72, R86, R77, R93 ;  /* 0x0000004d56487223 */ /* 0x000fe2000001005d */
[----:B------:R-:W-:Y:S02]  /*2fd0*/  SHF.L.U32 R73, R78, 0x10, RZ ;  /* 0x000000104e497819 */ /* 0x000fe400000006ff */
[C---:B------:R-:W-:Y:S01]  /*2fe0*/  SHF.L.U32 R82, R74.reuse, 0x10, RZ ;  /* 0x000000104a527819 */ /* 0x040fe200000006ff */
[----:B------:R-:W-:Y:S01]  /*2ff0*/  FFMA.FTZ R77, R87, R42, R72 ;  /* 0x0000002a574d7223 */ /* 0x000fe20000010048 */
[----:B------:R-:W-:Y:S02]  /*3000*/  PRMT R43, R43, 0x7632, R43 ;  /* 0x000076322b2b7816 */ /* 0x000fe4000000002b */
[----:B------:R-:W-:Y:S02]  /*3010*/  PRMT R88, R74, 0x7632, R88 ;  /* 0x000076324a587816 */ /* 0x000fe40000000058 */
[----:B------:R-:W-:Y:S01]  /*3020*/  PRMT R78, R78, 0x7632, R78 ;  /* 0x000076324e4e7816 */ /* 0x000fe2000000004e */
[----:B------:R-:W-:Y:S01]  /*3030*/  FFMA.FTZ R77, R82, R73, R77 ;  /* 0x00000049524d7223 */ /* 0x000fe2000001004d */
[----:B------:R-:W-:Y:S01]  /*3040*/  SHF.L.U32 R88, R88, 0x10, RZ ;  /* 0x0000001058587819 */ /* 0x000fe200000006ff */
[----:B------:R-:W-:Y:S01]  /*3050*/  FFMA.FTZ R94, R83, R94, R40 ;  /* 0x0000005e535e7223 */ /* 0x000fe20000010028 */
[----:B------:R-:W-:-:S02]  /*3060*/  SHF.L.U32 R73, R78, 0x10, RZ ;  /* 0x000000104e497819 */ /* 0x000fc400000006ff */
[----:B------:R-:W-:Y:S02]  /*3070*/  SHF.L.U32 R92, R41, 0x10, RZ ;  /* 0x00000010295c7819 */ /* 0x000fe400000006ff */
[----:B------:R-:W-:Y:S02]  /*3080*/  SHF.L.U32 R90, R43, 0x10, RZ ;  /* 0x000000102b5a7819 */ /* 0x000fe400000006ff */
[----:B------:R-:W5:Y:S01]  /*3090*/  LDG.E.128 R40, desc[UR6][R2.64+0x1b000] ;  /* 0x01b0000602287981 */ /* 0x000f62000c1e1d00 */
[C---:B------:R-:W-:Y:S02]  /*30a0*/  PRMT R72, R68.reuse, 0x7632, R72 ;  /* 0x0000763244487816 */ /* 0x040fe40000000048 */
[----:B------:R-:W-:Y:S01]  /*30b0*/  SHF.L.U32 R74, R68, 0x10, RZ ;  /* 0x00000010444a7819 */ /* 0x000fe200000006ff */
[--C-:B------:R-:W-:Y:S01]  /*30c0*/  FFMA.FTZ R78, R88, R73, R77.reuse ;  /* 0x00000049584e7223 */ /* 0x100fe2000001004d */
[----:B------:R-:W-:Y:S02]  /*30d0*/  SHF.L.U32 R72, R72, 0x10, RZ ;  /* 0x0000001048487819 */ /* 0x000fe400000006ff */
[C---:B------:R-:W-:Y:S01]  /*30e0*/  PRMT R77, R64.reuse, 0x7632, R77 ;  /* 0x00007632404d7816 */ /* 0x040fe2000000004d */
[----:B------:R-:W-:Y:S01]  /*30f0*/  FFMA.FTZ R74, R85, R74, R80 ;  /* 0x0000004a554a7223 */ /* 0x000fe20000010050 */
[----:B------:R-:W-:Y:S01]  /*3100*/  SHF.L.U32 R64, R64, 0x10, RZ ;  /* 0x0000001040407819 */ /* 0x000fe200000006ff */
[C---:B------:R-:W-:Y:S01]  /*3110*/  FFMA.FTZ R92, R83.reuse, R92, R89 ;  /* 0x0000005c535c7223 */ /* 0x040fe20000010059 */
[----:B------:R-:W-:Y:S01]  /*3120*/  FFMA.FTZ R90, R83, R90, R91 ;  /* 0x0000005a535a7223 */ /* 0x000fe2000001005b */
[----:B------:R-:W-:Y:S01]  /*3130*/  IMAD.U32 R76, R79, 0x10000, RZ ;  /* 0x000100004f4c7824 */ /* 0x000fe200078e00ff */
[----:B------:R-:W-:Y:S01]  /*3140*/  SHF.L.U32 R93, R69, 0x10, RZ ;  /* 0x00000010455d7819 */ /* 0x000fe200000006ff */
[----:B------:R-:W-:-:S02]  /*3150*/  IMAD.U32 R83, R75, 0x10000, RZ ;  /* 0x000100004b537824 */ /* 0x000fc400078e00ff */
[----:B------:R-:W-:Y:S01]  /*3160*/  FFMA.FTZ R95, R81, R72, R74 ;  /* 0x00000048515f7223 */ /* 0x000fe2000001004a */
[----:B------:R-:W-:Y:S02]  /*3170*/  IMAD.U32 R80, R77, 0x10000, RZ ;  /* 0x000100004d507824 */ /* 0x000fe400078e00ff */
[----:B------:R-:W-:Y:S01]  /*3180*/  FFMA.FTZ R64, R85, R64, R96 ;  /* 0x0000004055407223 */ /* 0x000fe20000010060 */
[----:B------:R-:W-:Y:S01]  /*3190*/  PRMT R69, R69, 0x7632, R69 ;  /* 0x0000763245457816 */ /* 0x000fe20000000045 */
[----:B------:R-:W-:Y:S01]  /*31a0*/  FFMA.FTZ R91, R83, R76, R78 ;  /* 0x0000004c535b7223 */ /* 0x000fe2000001004e */
[----:B------:R-:W-:Y:S01]  /*31b0*/  PRMT R89, R75, 0x7632, R89 ;  /* 0x000076324b597816 */ /* 0x000fe20000000059 */
[----:B------:R-:W-:Y:S01]  /*31c0*/  FFMA.FTZ R96, R86, R93, R95 ;  /* 0x0000005d56607223 */ /* 0x000fe2000001005f */
[----:B------:R-:W-:Y:S01]  /*31d0*/  PRMT R68, R79, 0x7632, R68 ;  /* 0x000076324f447816 */ /* 0x000fe20000000044 */
[----:B------:R-:W5:Y:S01]  /*31e0*/  LDG.E.128 R72, desc[UR6][R2.64+0x3000] ;  /* 0x0030000602487981 */ /* 0x000f62000c1e1d00 */
[----:B------:R-:W-:Y:S01]  /*31f0*/  FFMA.FTZ R97, R81, R80, R64 ;  /* 0x0000005051617223 */ /* 0x000fe20000010040 */
[----:B------:R-:W-:-:S02]  /*3200*/  SHF.L.U32 R95, R65, 0x10, RZ ;  /* 0x00000010415f7819 */ /* 0x000fc400000006ff */
[----:B------:R0:W5:Y:S01]  /*3210*/  LDG.E.128 R76, desc[UR6][R44.64+0x3000] ;  /* 0x003000062c4c7981 */ /* 0x000162000c1e1d00 */
[----:B------:R-:W-:Y:S02]  /*3220*/  PRMT R93, R65, 0x7632, R93 ;  /* 0x00007632415d7816 */ /* 0x000fe4000000005d */
[----:B------:R-:W-:Y:S01]  /*3230*/  SHF.L.U32 R64, R69, 0x10, RZ ;  /* 0x0000001045407819 */ /* 0x000fe200000006ff */
[----:B------:R-:W-:Y:S01]  /*3240*/  IMAD.U32 R80, R89, 0x10000, RZ ;  /* 0x0001000059507824 */ /* 0x000fe200078e00ff */
[----:B------:R-:W-:Y:S01]  /*3250*/  SHF.L.U32 R65, R68, 0x10, RZ ;  /* 0x0000001044417819 */ /* 0x000fe200000006ff */
[----:B------:R-:W-:Y:S01]  /*3260*/  FFMA.FTZ R95, R86, R95, R97 ;  /* 0x0000005f565f7223 */ /* 0x000fe20000010061 */
[----:B------:R-:W-:Y:S01]  /*3270*/  SHF.L.U32 R68, R93, 0x10, RZ ;  /* 0x000000105d447819 */ /* 0x000fe200000006ff */
[C---:B------:R-:W-:Y:S01]  /*3280*/  FFMA.FTZ R69, R87.reuse, R64, R96 ;  /* 0x0000004057457223 */ /* 0x040fe20000010060 */
[----:B0-----:R-:W-:Y:S01]  /*3290*/  SHF.L.U32 R45, R70, 0x10, RZ ;  /* 0x00000010462d7819 */ /* 0x001fe200000006ff */
        /* <DEDUP_REMOVED lines=9> */
[----:B------:R-:W-:-:S02]  /*3330*/  SHF.L.U32 R70, R52, 0x10, RZ ;  /* 0x0000001034467819 */ /* 0x000fc400000006ff */
[----:B------:R-:W-:Y:S01]  /*3340*/  SHF.L.U32 R65, R66, 0x10, RZ ;  /* 0x0000001042417819 */ /* 0x000fe200000006ff */
[----:B------:R-:W-:Y:S01]  /*3350*/  IMAD.U32 R96, R89, 0x10000, RZ ;  /* 0x0001000059607824 */ /* 0x000fe200078e00ff */
[----:B------:R-:W-:Y:S01]  /*3360*/  SHF.L.U32 R64, R71, 0x10, RZ ;  /* 0x0000001047407819 */ /* 0x000fe200000006ff */
[----:B------:R-:W-:Y:S01]  /*3370*/  FFMA.FTZ R98, R85, R70, R0 ;  /* 0x0000004655627223 */ /* 0x000fe20000010000 */
[C---:B------:R-:W-:Y:S01]  /*3380*/  FFMA.FTZ R66, R88.reuse, R45, R69 ;  /* 0x0000002d58427223 */ /* 0x040fe20000010045 */
[----:B------:R-:W-:Y:S01]  /*3390*/  SHF.L.U32 R0, R67, 0x10, RZ ;  /* 0x0000001043007819 */ /* 0x000fe200000006ff */
[----:B------:R-:W-:Y:S01]  /*33a0*/  FFMA.FTZ R45, R88, R65, R68 ;  /* 0x00000041582d7223 */ /* 0x000fe20000010044 */
[----:B------:R-:W-:Y:S01]  /*33b0*/  PRMT R52, R71, 0x7632, R52 ;  /* 0x0000763247347816 */ /* 0x000fe20000000034 */
[----:B------:R-:W-:Y:S01]  /*33c0*/  FFMA.FTZ R91, R81, R96, R98 ;  /* 0x00000060515b7223 */ /* 0x000fe20000010062 */
[----:B------:R-:W5:Y:S01]  /*33d0*/  LDG.E.128 R68, desc[UR6][R2.64+0x6800] ;  /* 0x0068000602447981 */ /* 0x000f62000c1e1d00 */
[----:B------:R-:W-:Y:S01]  /*33e0*/  SHF.L.U32 R89, R53, 0x10, RZ ;  /* 0x0000001035597819 */ /* 0x000fe200000006ff */
[----:B------:R-:W-:Y:S01]  /*33f0*/  FFMA.FTZ R65, R83, R64, R66 ;  /* 0x0000004053417223 */ /* 0x000fe20000010042 */
[----:B------:R-:W-:-:S02]  /*3400*/  PRMT R67, R67, 0x7632, R67 ;  /* 0x0000763243437816 */ /* 0x000fc40000000043 */
[----:B------:R-:W-:Y:S01]  /*3410*/  PRMT R53, R53, 0x7632, R53 ;  /* 0x0000763235357816 */ /* 0x000fe20000000035 */
[----:B------:R-:W-:Y:S01]  /*3420*/  FFMA.FTZ R64, R83, R0, R45 ;  /* 0x0000000053407223 */ /* 0x000fe2000001002d */
[----:B------:R-:W-:Y:S01]  /*3430*/  PRMT R0, R56, 0x7632, R0 ;  /* 0x0000763238007816 */ /* 0x000fe20000000000 */
[----:B------:R-:W-:Y:S02]  /*3440*/  IMAD.U32 R45, R52, 0x10000, RZ ;  /* 0x00010000342d7824 */ /* 0x000fe400078e00ff */
[----:B------:R-:W-:Y:S01]  /*3450*/  FFMA.FTZ R66, R86, R89, R91 ;  /* 0x0000005956427223 */ /* 0x000fe2000001005b */
[----:B------:R-:W-:Y:S02]  /*3460*/  SHF.L.U32 R67, R67, 0x10, RZ ;  /* 0x0000001043437819 */ /* 0x000fe400000006ff */
[----:B------:R-:W-:Y:S02]  /*3470*/  SHF.L.U32 R52, R53, 0x10, RZ ;  /* 0x0000001035347819 */ /* 0x000fe400000006ff */
[----:B------:R-:W-:-:S02]  /*3480*/  SHF.L.U32 R56, R56, 0x10, RZ ;  /* 0x0000001038387819 */ /* 0x000fc400000006ff */
[----:B------:R-:W-:Y:S01]  /*3490*/  SHF.L.U32 R96, R0, 0x10, RZ ;  /* 0x0000001000607819 */ /* 0x000fe200000006ff */
[C---:B------:R-:W-:Y:S01]  /*34a0*/  FFMA.FTZ R0, R80.reuse, R45, R65 ;  /* 0x0000002d50007223 */ /* 0x040fe20000010041 */
[----:B------:R-:W-:Y:S01]  /*34b0*/  FFMA.FTZ R45, R80, R67, R64 ;  /* 0x00000043502d7223 */ /* 0x000fe20000010040 */
[----:B------:R-:W-:Y:S01]  /*34c0*/  FFMA.FTZ R89, R87, R52, R66 ;  /* 0x0000003457597223 */ /* 0x000fe20000010042 */
[----:B------:R-:W-:Y:S01]  /*34d0*/  FFMA.FTZ R56, R85, R56, R84 ;  /* 0x0000003855387223 */ /* 0x000fe20000010054 */
[----:B------:R-:W5:Y:S01]  /*34e0*/  LDG.E.128 R64, desc[UR6][R2.64+0xa000] ;  /* 0x00a0000602407981 */ /* 0x000f62000c1e1d00 */
[----:B------:R-:W-:Y:S02]  /*34f0*/  SHF.L.U32 R91, R57, 0x10, RZ ;  /* 0x00000010395b7819 */ /* 0x000fe400000006ff */
[----:B------:R-:W-:Y:S01]  /*3500*/  FFMA.FTZ R93, R81, R96, R56 ;  /* 0x00000060515d7223 */ /* 0x000fe20000010038 */
[----:B------:R-:W-:Y:S01]  /*3510*/  PRMT R57, R57, 0x7632, R57 ;  /* 0x0000763239397816 */ /* 0x000fe20000000039 */
[C---:B------:R-:W-:Y:S01]  /*3520*/  IMAD.U32 R53, R54.reuse, 0x10000, RZ ;  /* 0x0001000036357824 */ /* 0x040fe200078e00ff */
[----:B------:R-:W-:Y:S01]  /*3530*/  PRMT R52, R54, 0x7632, R52 ;  /* 0x0000763236347816 */ /* 0x000fe20000000034 */
[----:B------:R-:W-:Y:S01]  /*3540*/  FFMA.FTZ R96, R86, R91, R93 ;  /* 0x0000005b56607223 */ /* 0x000fe2000001005d */
[----:B------:R-:W-:-:S02]  /*3550*/  SHF.L.U32 R54, R57, 0x10, RZ ;  /* 0x0000001039367819 */ /* 0x000fc400000006ff */
[C---:B------:R-:W-:Y:S01]  /*3560*/  PRMT R91, R60.reuse, 0x7632, R91 ;  /* 0x000076323c5b7816 */ /* 0x040fe2000000005b */
[----:B------:R-:W-:Y:S02]  /*3570*/  IMAD.U32 R60, R60, 0x10000, RZ ;  /* 0x000100003c3c7824 */ /* 0x000fe400078e00ff */
[----:B------:R-:W-:Y:S01]  /*3580*/  FFMA.FTZ R89, R82, R53, R89 ;  /* 0x0000003552597223 */ /* 0x000fe20000010059 */
        /* <DEDUP_REMOVED lines=12> */
[----:B------:R-:W-:Y:S01]  /*3650*/  IMAD.U32 R93, R61, 0x10000, RZ ;  /* 0x000100003d5d7824 */ /* 0x000fe200078e00ff */
[----:B------:R-:W5:Y:S01]  /*3660*/  LDG.E.128 R52, desc[UR6][R2.64+0xd800] ;  /* 0x00d8000602347981 */ /* 0x000f62000c1e1d00 */
        /* <DEDUP_REMOVED lines=15> */
[--C-:B------:R-:W-:Y:S01]  /*3760*/  FFMA.FTZ R97, R81, R94, R92.reuse ;  /* 0x0000005e51617223 */ /* 0x100fe2000001005c */
[----:B------:R-:W5:Y:S01]  /*3770*/  LDG.E.128 R56, desc[UR6][R2.64+0x11000] ;  /* 0x0110000602387981 */ /* 0x000f62000c1e1d00 */
[C---:B------:R-:W-:Y:S02]  /*3780*/  PRMT R92, R49.reuse, 0x7632, R92 ;  /* 0x00007632315c7816 */ /* 0x040fe4000000005c */
[----:B------:R-:W-:Y:S02]  /*3790*/  SHF.L.U32 R95, R49, 0x10, RZ ;  /* 0x00000010315f7819 */ /* 0x000fe400000006ff */
[----:B------:R-:W-:Y:S01]  /*37a0*/  PRMT R62, R62, 0x7632, R62 ;  /* 0x000076323e3e7816 */ /* 0x000fe2000000003e */
[----:B------:R-:W-:Y:S01]  /*37b0*/  IMAD.U32 R49, R84, 0x10000, RZ ;  /* 0x0001000054317824 */ /* 0x000fe200078e00ff */
[----:B------:R-:W-:Y:S01]  /*37c0*/  SHF.L.U32 R89, R48, 0x10, RZ ;  /* 0x0000001030597819 */ /* 0x000fe200000006ff */
[----:B------:R-:W-:Y:S01]  /*37d0*/  FFMA.FTZ R48, R86, R95, R97 ;  /* 0x0000005f56307223 */ /* 0x000fe20000010061 */
[----:B------:R-:W-:-:S02]  /*37e0*/  SHF.L.U32 R92, R92, 0x10, RZ ;  /* 0x000000105c5c7819 */ /* 0x000fc400000006ff */
[----:B------:R-:W-:Y:S01]  /*37f0*/  SHF.L.U32 R91, R62, 0x10, RZ ;  /* 0x000000103e5b7819 */ /* 0x000fe200000006ff */
[C---:B------:R-:W-:Y:S01]  /*3800*/  FFMA.FTZ R84, R80.reuse, R49, R61 ;  /* 0x0000003150547223 */ /* 0x040fe2000001003d */
[----:B------:R-:W-:Y:S01]  /*3810*/  FFMA.FTZ R89, R80, R89, R60 ;  /* 0x0000005950597223 */ /* 0x000fe2000001003c */
[----:B------:R-:W-:Y:S01]  /*3820*/  FFMA.FTZ R61, R87, R92, R48 ;  /* 0x0000005c573d7223 */ /* 0x000fe20000010030 */
[----:B------:R-:W-:Y:S02]  /*3830*/  IMAD.U32 R48, R63, 0x10000, RZ ;  /* 0x000100003f307824 */ /* 0x000fe400078e00ff */
[----:B------:R-:W-:Y:S01]  /*3840*/  FFMA.FTZ R60, R88, R91, R93 ;  /* 0x0000005b583c7223 */ /* 0x000fe2000001005d */
[----:B------:R-:W-:Y:S02]  /*3850*/  SHF.L.U32 R49, R50, 0x10, RZ ;  /* 0x0000001032317819 */ /* 0x000fe400000006ff */
[C---:B------:R-:W-:Y:S02]  /*3860*/  SHF.L.U32 R62, R4.reuse, 0x10, RZ ;  /* 0x00000010043e7819 */ /* 0x040fe400000006ff */
[----:B------:R-:W-:Y:S01]  /*3870*/  PRMT R50, R4, 0x7632, R50 ;  /* 0x0000763204327816 */ /* 0x000fe20000000032 */
[----:B------:R-:W-:-:S02]  /*3880*/  FFMA.FTZ R91, R83, R48, R60 ;  /* 0x00000030535b7223 */ /* 0x000fc4000001003c */
[----:B------:R-:W-:Y:S01]  /*3890*/  FFMA.FTZ R62, R85, R62, R90 ;  /* 0x0000003e553e7223 */ /* 0x000fe2000001005a */
[----:B------:R-:W-:Y:S01]  /*38a0*/  SHF.L.U32 R48, R50, 0x10, RZ ;  /* 0x0000001032307819 */ /* 0x000fe200000006ff */
[----:B------:R-:W-:Y:S01]  /*38b0*/  FFMA.FTZ R49, R82, R49, R61 ;  /* 0x0000003152317223 */ /* 0x000fe2000001003d */
[----:B------:R-:W-:Y:S01]  /*38c0*/  PRMT R50, R50, 0x7632, R50 ;  /* 0x0000763232327816 */ /* 0x000fe20000000032 */
[----:B------:R-:W-:Y:S01]  /*38d0*/  IMAD.U32 R93, R5, 0x10000, RZ ;  /* 0x00010000055d7824 */ /* 0x000fe200078e00ff */
[----:B------:R-:W-:Y:S01]  /*38e0*/  PRMT R4, R63, 0x7632, R4 ;  /* 0x000076323f047816 */ /* 0x000fe20000000004 */
[----:B------:R-:W-:Y:S01]  /*38f0*/  FFMA.FTZ R81, R81, R48, R62 ;  /* 0x0000003051517223 */ /* 0x000fe2000001003e */
[----:B------:R-:W-:Y:S01]  /*3900*/  PRMT R85, R5, 0x7632, R85 ;  /* 0x0000763205557816 */ /* 0x000fe20000000055 */
[----:B------:R-:W5:Y:S01]  /*3910*/  LDG.E.128 R60, desc[UR6][R2.64+0x14800] ;  /* 0x01480006023c7981 */ /* 0x000f62000c1e1d00 */
[----:B------:R-:W-:Y:S01]  /*3920*/  SHF.L.U32 R5, R50, 0x10, RZ ;  /* 0x0000001032057819 */ /* 0x000fe200000006ff */
[----:B------:R-:W-:Y:S01]  /*3930*/  FFMA.FTZ R50, R86, R93, R81 ;  /* 0x0000005d56327223 */ /* 0x000fe20000010051 */
[----:B------:R-:W-:-:S02]  /*3940*/  SHF.L.U32 R48, R85, 0x10, RZ ;  /* 0x0000001055307819 */ /* 0x000fc400000006ff */
[C---:B------:R-:W-:Y:S01]  /*3950*/  PRMT R85, R51.reuse, 0x7632, R85 ;  /* 0x0000763233557816 */ /* 0x040fe20000000055 */
[----:B------:R-:W-:Y:S01]  /*3960*/  FFMA.FTZ R90, R88, R5, R49 ;  /* 0x00000005585a7223 */ /* 0x000fe20000010031 */
[----:B------:R-:W-:Y:S01]  /*3970*/  SHF.L.U32 R86, R51, 0x10, RZ ;  /* 0x0000001033567819 */ /* 0x000fe200000006ff */
[----:B------:R-:W-:Y:S01]  /*3980*/  FFMA.FTZ R93, R87, R48, R50 ;  /* 0x00000030575d7223 */ /* 0x000fe20000010032 */
[----:B------:R-:W-:Y:S01]  /*3990*/  IMAD.U32 R81, R4, 0x10000, RZ ;  /* 0x0001000004517824 */ /* 0x000fe200078e00ff */
[----:B------:R-:W5:Y:S01]  /*39a0*/  LDG.E.128 R48, desc[UR6][R2.64+0x18000] ;  /* 0x0180000602307981 */ /* 0x000f62000c1e1d00 */
        /* <DEDUP_REMOVED lines=8> */
[--C-:B------:R-:W-:Y:S01]  /*3a30*/  FFMA.FTZ R82, R80, R85, R86.reuse ;  /* 0x0000005550527223 */ /* 0x100fe20000010056 */
        /* <DEDUP_REMOVED lines=9> */
[----:B------:R-:W-:Y:S01]  /*3ad0*/  FFMA.FTZ R83, R83, R6, R88 ;  /* 0x0000000653537223 */ /* 0x000fe20000010058 */
[----:B------:R-:W-:-:S02]  /*3ae0*/  FFMA.FTZ R81, R80, R81, R91 ;  /* 0x0000005150517223 */ /* 0x000fc4000001005b */
[----:B------:R-:W-:Y:S01]  /*3af0*/  FFMA.FTZ R87, R8, R87, R7 ;  /* 0x0000005708577223 */ /* 0x000fe20000010007 */
[----:B------:R-:W-:Y:S02]  /*3b00*/  FFMA.FTZ R80, R80, R5, R83 ;  /* 0x0000000550507223 */ /* 0x000fe40000010053 */
[----:B------:R0:W5:Y:S01]  /*3b10*/  LDG.E.128 R4, desc[UR6][R2.64+0x1b800] ;  /* 0x01b8000602047981 */ /* 0x000162000c1e1d00 */
[----:B------:R-:W-:Y:S02]  /*3b20*/  SHF.L.U32 R83, R17, 0x10, RZ ;  /* 0x0000001011537819 */ /* 0x000fe400000006ff */
[----:B------:R-:W-:Y:S02]  /*3b30*/  SHF.L.U32 R16, R9, 0x10, RZ ;  /* 0x0000001009107819 */ /* 0x000fe400000006ff */
[----:B------:R-:W-:Y:S02]  /*3b40*/  PRMT R17, R17, 0x7632, R17 ;  /* 0x0000763211117816 */ /* 0x000fe40000000011 */
[----:B------:R-:W-:Y:S01]  /*3b50*/  PRMT R9, R9, 0x7632, R9 ;  /* 0x0000763209097816 */ /* 0x000fe20000000009 */
[----:B------:R-:W-:-:S02]  /*3b60*/  FFMA.FTZ R88, R16, R83, R87 ;  /* 0x0000005310587223 */ /* 0x000fc40000010057 */
[----:B------:R-:W-:Y:S01]  /*3b70*/  IMAD.U32 R86, R17, 0x10000, RZ ;  /* 0x0001000011567824 */ /* 0x000fe200078e00ff */
[----:B------:R-:W-:Y:S01]  /*3b80*/  SHF.L.U32 R9, R9, 0x10, RZ ;  /* 0x0000001009097819 */ /* 0x000fe200000006ff */
[----:B--2---:R-:W-:Y:S01]  /*3b90*/  IMAD.U32 R87, R24, 0x10000, RZ ;  /* 0x0001000018577824 */ /* 0x004fe200078e00ff */
[----:B0-----:R-:W-:-:S03]  /*3ba0*/  PRMT R2, R18, 0x7632, R2 ;  /* 0x0000763212027816 */ /* 0x001fc60000000002 */
[----:B------:R-:W-:Y:S01]  /*3bb0*/  FFMA.FTZ R83, R9, R86, R88 ;  /* 0x0000005609537223 */ /* 0x000fe20000010058 */
[----:B------:R-:W-:Y:S02]  /*3bc0*/  PRMT R86, R24, 0x7632, R86 ;  /* 0x0000763218567816 */ /* 0x000fe40000000056 */
[----:B------:R-:W-:Y:S02]  /*3bd0*/  SHF.L.U32 R3, R18, 0x10, RZ ;  /* 0x0000001012037819 */ /* 0x000fe400000006ff */
[C---:B------:R-:W-:Y:S02]  /*3be0*/  PRMT R17, R10.reuse, 0x7632, R17 ;  /* 0x000076320a117816 */ /* 0x040fe40000000011 */
[C---:B------:R-:W-:Y:S02]  /*3bf0*/  PRMT R18, R19.reuse, 0x7632, R18 ;  /* 0x0000763213127816 */ /* 0x040fe40000000012 */
[----:B------:R-:W-:Y:S01]  /*3c00*/  SHF.L.U32 R24, R19, 0x10, RZ ;  /* 0x0000001013187819 */ /* 0x000fe200000006ff */
[----:B------:R-:W-:Y:S01]  /*3c10*/  FFMA.FTZ R87, R85, R87, R0 ;  /* 0x0000005755577223 */ /* 0x000fe20000010000 */
[----:B------:R-:W-:-:S02]  /*3c20*/  SHF.L.U32 R10, R10, 0x10, RZ ;  /* 0x000000100a0a7819 */ /* 0x000fc400000006ff */
[----:B------:R-:W-:Y:S02]  /*3c30*/  SHF.L.U32 R19, R86, 0x10, RZ ;  /* 0x0000001056137819 */ /* 0x000fe400000006ff */
[C---:B------:R-:W-:Y:S01]  /*3c40*/  PRMT R86, R25.reuse, 0x7632, R86 ;  /* 0x0000763219567816 */ /* 0x040fe20000000056 */
[----:B------:R-:W-:Y:S01]  /*3c50*/  FFMA.FTZ R83, R10, R3, R83 ;  /* 0x000000030a537223 */ /* 0x000fe20000010053 */
[----:B------:R-:W-:Y:S02]  /*3c60*/  IMAD.U32 R25, R25, 0x10000, RZ ;  /* 0x0001000019197824 */ /* 0x000fe400078e00ff */
[----:B------:R-:W-:Y:S01]  /*3c70*/  FFMA.FTZ R19, R8, R19, R87 ;  /* 0x0000001308137223 */ /* 0x000fe20000010057 */
[----:B------:R-:W-:Y:S02]  /*3c80*/  SHF.L.U32 R3, R2, 0x10, RZ ;  /* 0x0000001002037819 */ /* 0x000fe400000006ff */
[----:B------:R-:W-:Y:S01]  /*3c90*/  SHF.L.U32 R0, R17, 0x10, RZ ;  /* 0x0000001011007819 */ /* 0x000fe200000006ff */
[----:B------:R-:W-:Y:S01]  /*3ca0*/  FFMA.FTZ R88, R16, R25, R19 ;  /* 0x0000001910587223 */ /* 0x000fe20000010013 */
[----:B------:R-:W-:-:S02]  /*3cb0*/  SHF.L.U32 R86, R86, 0x10, RZ ;  /* 0x0000001056567819 */ /* 0x000fc400000006ff */
[----:B------:R-:W-:Y:S01]  /*3cc0*/  PRMT R17, R32, 0x7632, R17 ;  /* 0x0000763220117816 */ /* 0x000fe20000000011 */
[----:B------:R-:W-:Y:S01]  /*3cd0*/  FFMA.FTZ R2, R0, R3, R83 ;  /* 0x0000000300027223 */ /* 0x000fe20000010053 */
[----:B------:R-:W-:Y:S01]  /*3ce0*/  SHF.L.U32 R3, R26, 0x10, RZ ;  /* 0x000000101a037819 */ /* 0x000fe200000006ff */
[----:B------:R-:W-:Y:S02]  /*3cf0*/  IMAD.U32 R32, R32, 0x10000, RZ ;  /* 0x0001000020207824 */ /* 0x000fe400078e00ff */
[----:B------:R-:W-:Y:S01]  /*3d00*/  FFMA.FTZ R19, R9, R86, R88 ;  /* 0x0000005609137223 */ /* 0x000fe20000010058 */
[----:B------:R-:W-:Y:S02]  /*3d10*/  PRMT R26, R26, 0x7632, R26 ;  /* 0x000076321a1a7816 */ /* 0x000fe4000000001a */
        /* <DEDUP_REMOVED lines=14> */
[----:B------:R-:W-:Y:S02]  /*3e00*/  IMAD.U32 R26, R26, 0x10000, RZ ;  /* 0x000100001a1a7824 */ /* 0x000fe400078e00ff */
[----:B------:R-:W-:Y:S01]  /*3e10*/  FFMA.FTZ R32, R16, R33, R45 ;  /* 0x0000002110207223 */ /* 0x000fe2000001002d */
[----:B------:R-:W-:Y:S01]  /*3e20*/  PRMT R27, R27, 0x7632, R27 ;  /* 0x000076321b1b7816 */ /* 0x000fe2000000001b */
[----:B------:R-:W-:Y:S01]  /*3e30*/  FFMA.FTZ R19, R11, R18, R24 ;  /* 0x000000120b137223 */ /* 0x000fe20000010018 */
[----:B------:R-:W-:Y:S01]  /*3e40*/  FFMA.FTZ R3, R2, R3, R17 ;  /* 0x0000000302037223 */ /* 0x000fe20000010011 */
[C---:B------:R-:W-:Y:S01]  /*3e50*/  PRMT R18, R34.reuse, 0x7632, R18 ;  /* 0x0000763222127816 */ /* 0x040fe20000000012 */
        /* <DEDUP_REMOVED lines=18> */
[C---:B---3--:R-:W-:Y:S01]  /*3f80*/  PRMT R26, R12.reuse, 0x7632, R26 ;  /* 0x000076320c1a7816 */ /* 0x048fe2000000001a */
[----:B------:R-:W-:Y:S01]  /*3f90*/  IMAD.U32 R18, R29, 0x10000, RZ ;  /* 0x000100001d127824 */ /* 0x000fe200078e00ff */
        /* <DEDUP_REMOVED lines=12> */
[----:B------:R-:W-:Y:S01]  /*4060*/  SHF.L.U32 R13, R30, 0x10, RZ ;  /* 0x000000101e0d7819 */ /* 0x000fe200000006ff */
[----:B------:R-:W-:Y:S02]  /*4070*/  IMAD.U32 R28, R19, 0x10000, RZ ;  /* 0x00010000131c7824 */ /* 0x000fe400078e00ff */
[----:B------:R-:W-:Y:S01]  /*4080*/  FFMA.FTZ R30, R16, R27, R29 ;  /* 0x0000001b101e7223 */ /* 0x000fe2000001001d */
[----:B------:R-:W-:Y:S01]  /*4090*/  SHF.L.U32 R24, R31, 0x10, RZ ;  /* 0x000000101f187819 */ /* 0x000fe200000006ff */
[--C-:B------:R-:W-:Y:S01]  /*40a0*/  FFMA.FTZ R26, R0, R13, R25.reuse ;  /* 0x0000000d001a7223 */ /* 0x100fe20000010019 */
[C---:B------:R-:W-:Y:S01]  /*40b0*/  PRMT R25, R14.reuse, 0x7632, R25 ;  /* 0x000076320e197816 */ /* 0x040fe20000000019 */
[----:B------:R-:W-:Y:S01]  /*40c0*/  FFMA.FTZ R29, R9, R28, R30 ;  /* 0x0000001c091d7223 */ /* 0x000fe2000001001e */
[----:B------:R-:W-:Y:S01]  /*40d0*/  SHF.L.U32 R27, R14, 0x10, RZ ;  /* 0x000000100e1b7819 */ /* 0x000fe200000006ff */
[----:B------:R-:W-:Y:S01]  /*40e0*/  FFMA.FTZ R19, R11, R24, R26 ;  /* 0x000000180b137223 */ /* 0x000fe2000001001a */
[----:B------:R-:W-:-:S02]  /*40f0*/  PRMT R18, R31, 0x7632, R18 ;  /* 0x000076321f127816 */ /* 0x000fc40000000012 */
[----:B------:R-:W-:Y:S01]  /*4100*/  SHF.L.U32 R25, R25, 0x10, RZ ;  /* 0x0000001019197819 */ /* 0x000fe200000006ff */
[----:B------:R-:W-:Y:S01]  /*4110*/  FFMA.FTZ R27, R10, R27, R29 ;  /* 0x0000001b0a1b7223 */ /* 0x000fe2000001001d */
[C---:B-----5:R-:W-:Y:S01]  /*4120*/  PRMT R24, R20.reuse, 0x7632, R24 ;  /* 0x0000763214187816 */ /* 0x060fe20000000018 */
[----:B------:R-:W-:Y:S01]  /*4130*/  IMAD.U32 R20, R20, 0x10000, RZ ;  /* 0x0001000014147824 */ /* 0x000fe200078e00ff */
[----:B------:R-:W-:Y:S01]  /*4140*/  SHF.L.U32 R13, R18, 0x10, RZ ;  /* 0x00000010120d7819 */ /* 0x000fe200000006ff */
[----:B------:R-:W-:Y:S01]  /*4150*/  FFMA.FTZ R18, R0, R25, R27 ;  /* 0x0000001900127223 */ /* 0x000fe2000001001b */
[----:B------:R-:W-:Y:S01]  /*4160*/  SHF.L.U32 R25, R24, 0x10, RZ ;  /* 0x0000001018197819 */ /* 0x000fe200000006ff */
[----:B------:R-:W-:Y:S01]  /*4170*/  FFMA.FTZ R81, R85, R20, R81 ;  /* 0x0000001455517223 */ /* 0x000fe20000010051 */
[----:B------:R-:W-:Y:S02]  /*4180*/  SHF.L.U32 R20, R36, 0x10, RZ ;  /* 0x0000001024147819 */ /* 0x000fe400000006ff */
        /* <DEDUP_REMOVED lines=17> */
[----:B------:R-:W-:Y:S01]  /*42a0*/  SHF.L.U32 R24, R37, 0x10, RZ ;  /* 0x0000001025187819 */ /* 0x000fe200000006ff */
[----:B------:R-:W-:Y:S01]  /*42b0*/  FFMA.FTZ R26, R16, R21, R27 ;  /* 0x00000015101a7223 */ /* 0x000fe2000001001b */
[C---:B------:R-:W-:Y:S01]  /*42c0*/  SHF.L.U32 R15, R22.reuse, 0x10, RZ ;  /* 0x00000010160f7819 */ /* 0x040fe200000006ff */
[C---:B------:R-:W-:Y:S01]  /*42d0*/  FFMA.FTZ R19, R9.reuse, R18, R20 ;  /* 0x0000001209137223 */ /* 0x040fe20000010014 */
[----:B------:R-:W-:Y:S01]  /*42e0*/  PRMT R22, R22, 0x7632, R22 ;  /* 0x0000763216167816 */ /* 0x000fe20000000016 */
[----:B------:R-:W-:Y:S01]  /*42f0*/  FFMA.FTZ R25, R9, R24, R26 ;  /* 0x0000001809197223 */ /* 0x000fe2000001001a */
[C---:B------:R-:W-:Y:S02]  /*4300*/  PRMT R18, R23.reuse, 0x7632, R18 ;  /* 0x0000763217127816 */ /* 0x040fe40000000012 */
[----:B------:R-:W-:Y:S01]  /*4310*/  SHF.L.U32 R20, R23, 0x10, RZ ;  /* 0x0000001017147819 */ /* 0x000fe200000006ff */
[C---:B------:R-:W-:Y:S01]  /*4320*/  IMAD.U32 R23, R38.reuse, 0x10000, RZ ;  /* 0x0001000026177824 */ /* 0x040fe200078e00ff */
[----:B------:R-:W-:Y:S01]  /*4330*/  PRMT R21, R38, 0x7632, R21 ;  /* 0x0000763226157816 */ /* 0x000fe20000000015 */
        /* <DEDUP_REMOVED lines=9> */
[----:B------:R-:W-:Y:S01]  /*43d0*/  FFMA.FTZ R21, R0, R21, R24 ;  /* 0x0000001500157223 */ /* 0x000fe20000010018 */
[----:B------:R-:W-:-:S02]  /*43e0*/  SHF.L.U32 R24, R39, 0x10, RZ ;  /* 0x0000001027187819 */ /* 0x000fc400000006ff */
[----:B------:R-:W-:Y:S01]  /*43f0*/  FFMA.FTZ R15, R8, R15, R85 ;  /* 0x0000000f080f7223 */ /* 0x000fe20000010055 */
[C---:B------:R-:W-:Y:S02]  /*4400*/  SHF.L.U32 R23, R41.reuse, 0x10, RZ ;  /* 0x0000001029177819 */ /* 0x040fe400000006ff */
[----:B------:R-:W-:Y:S01]  /*4410*/  PRMT R41, R41, 0x7632, R41 ;  /* 0x0000763229297816 */ /* 0x000fe20000000029 */
[C-C-:B------:R-:W-:Y:S01]  /*4420*/  FFMA.FTZ R24, R11.reuse, R24, R21.reuse ;  /* 0x000000180b187223 */ /* 0x140fe20000010015 */
[----:B------:R-:W-:Y:S01]  /*4430*/  FFMA.FTZ R19, R11, R20, R22 ;  /* 0x000000140b137223 */ /* 0x000fe20000010016 */
[----:B------:R-:W-:Y:S01]  /*4440*/  PRMT R21, R72, 0x7632, R21 ;  /* 0x0000763248157816 */ /* 0x000fe20000000015 */
[----:B------:R-:W-:Y:S01]  /*4450*/  FFMA.FTZ R20, R16, R23, R15 ;  /* 0x0000001710147223 */ /* 0x000fe2000001000f */
[----:B------:R-:W-:Y:S02]  /*4460*/  PRMT R8, R76, 0x7632, R8 ;  /* 0x000076324c087816 */ /* 0x000fe40000000008 */
[----:B------:R-:W-:-:S02]  /*4470*/  SHF.L.U32 R72, R72, 0x10, RZ ;  /* 0x0000001048487819 */ /* 0x000fc400000006ff */
        /* <DEDUP_REMOVED lines=8> */
[C---:B------:R-:W-:Y:S01]  /*4500*/  PRMT R18, R42.reuse, 0x7632, R18 ;  /* 0x000076322a127816 */ /* 0x040fe20000000012 */
[----:B------:R-:W-:Y:S01]  /*4510*/  IMAD.U32 R19, R42, 0x10000, RZ ;  /* 0x000100002a137824 */ /* 0x000fe200078e00ff */
[----:B------:R-:W-:Y:S01]  /*4520*/  SHF.L.U32 R20, R73, 0x10, RZ ;  /* 0x0000001049147819 */ /* 0x000fe200000006ff */
[----:B------:R-:W-:Y:S01]  /*4530*/  FFMA.FTZ R22, R8, R21, R25 ;  /* 0x0000001508167223 */ /* 0x000fe20000010019 */
[----:B------:R-:W-:-:S02]  /*4540*/  SHF.L.U32 R9, R77, 0x10, RZ ;  /* 0x000000104d097819 */ /* 0x000fc400000006ff */
[----:B------:R-:W-:Y:S02]  /*4550*/  PRMT R73, R73, 0x7632, R73 ;  /* 0x0000763249497816 */ /* 0x000fe40000000049 */
[----:B------:R-:W-:Y:S01]  /*4560*/  PRMT R16, R77, 0x7632, R16 ;  /* 0x000076324d107816 */ /* 0x000fe20000000010 */
[----:B------:R-:W-:Y:S01]  /*4570*/  FFMA.FTZ R19, R10, R19, R23 ;  /* 0x000000130a137223 */ /* 0x000fe20000010017 */
[----:B------:R-:W-:Y:S01]  /*4580*/  SHF.L.U32 R21, R18, 0x10, RZ ;  /* 0x0000001012157819 */ /* 0x000fe200000006ff */
[----:B------:R-:W-:Y:S01]  /*4590*/  FFMA.FTZ R25, R9, R20, R22 ;  /* 0x0000001409197223 */ /* 0x000fe20000010016 */
[----:B------:R-:W-:Y:S02]  /*45a0*/  SHF.L.U32 R73, R73, 0x10, RZ ;  /* 0x0000001049497819 */ /* 0x000fe400000006ff */
[----:B------:R-:W-:Y:S01]  /*45b0*/  SHF.L.U32 R16, R16, 0x10, RZ ;  /* 0x0000001010107819 */ /* 0x000fe200000006ff */
[----:B------:R-:W-:Y:S01]  /*45c0*/  FFMA.FTZ R20, R0, R21, R19 ;  /* 0x0000001500147223 */ /* 0x000fe20000010013 */
[----:B------:R-:W-:Y:S01]  /*45d0*/  SHF.L.U32 R23, R74, 0x10, RZ ;  /* 0x000000104a177819 */ /* 0x000fe200000006ff */
[----:B------:R-:W-:Y:S01]  /*45e0*/  IMAD.U32 R10, R78, 0x10000, RZ ;  /* 0x000100004e0a7824 */ /* 0x000fe200078e00ff */
[----:B------:R-:W-:Y:S01]  /*45f0*/  PRMT R74, R74, 0x7632, R74 ;  /* 0x000076324a4a7816 */ /* 0x000fe2000000004a */
[----:B------:R-:W-:Y:S01]  /*4600*/  FFMA.FTZ R25, R16, R73, R25 ;  /* 0x0000004910197223 */ /* 0x000fe20000010019 */
[----:B------:R-:W-:-:S02]  /*4610*/  PRMT R0, R78, 0x7632, R0 ;  /* 0x000076324e007816 */ /* 0x000fc40000000000 */
[----:B------:R-:W-:Y:S01]  /*4620*/  SHF.L.U32 R18, R43, 0x10, RZ ;  /* 0x000000102b127819 */ /* 0x000fe200000006ff */
[----:B------:R-:W-:Y:S01]  /*4630*/  FFMA.FTZ R23, R10, R23, R25 ;  /* 0x000000170a177223 */ /* 0x000fe20000010019 */
[----:B------:R-:W-:Y:S02]  /*4640*/  PRMT R39, R39, 0x7632, R39 ;  /* 0x0000763227277816 */ /* 0x000fe40000000027 */
[----:B------:R-:W-:Y:S02]  /*4650*/  SHF.L.U32 R19, R74, 0x10, RZ ;  /* 0x000000104a137819 */ /* 0x000fe400000006ff */
[----:B------:R-:W-:Y:S02]  /*4660*/  SHF.L.U32 R0, R0, 0x10, RZ ;  /* 0x0000001000007819 */ /* 0x000fe400000006ff */
[C---:B------:R-:W-:Y:S02]  /*4670*/  PRMT R22, R68.reuse, 0x7632, R22 ;  /* 0x0000763244167816 */ /* 0x040fe40000000016 */
        /* <DEDUP_REMOVED lines=8> */
[----:B------:R-:W-:Y:S01]  /*4700*/  SHF.L.U32 R22, R69, 0x10, RZ ;  /* 0x0000001045167819 */ /* 0x000fe200000006ff */
[----:B------:R-:W-:Y:S01]  /*4710*/  FFMA.FTZ R24, R8, R19, R17 ;  /* 0x0000001308187223 */ /* 0x000fe20000010011 */
[----:B------:R-:W-:Y:S02]  /*4720*/  SHF.L.U32 R18, R75, 0x10, RZ ;  /* 0x000000104b127819 */ /* 0x000fe400000006ff */
[----:B------:R-:W-:Y:S02]  /*4730*/  SHF.L.U32 R11, R79, 0x10, RZ ;  /* 0x000000104f0b7819 */ /* 0x000fe400000006ff */
[----:B------:R-:W-:Y:S02]  /*4740*/  PRMT R69, R69, 0x7632, R69 ;  /* 0x0000763245457816 */ /* 0x000fe40000000045 */
[----:B------:R-:W-:-:S02]  /*4750*/  PRMT R17, R79, 0x7632, R17 ;  /* 0x000076324f117816 */ /* 0x000fc40000000011 */
[----:B------:R-:W-:Y:S02]  /*4760*/  PRMT R75, R75, 0x7632, R75 ;  /* 0x000076324b4b7816 */ /* 0x000fe4000000004b */
[C---:B------:R-:W-:Y:S02]  /*4770*/  SHF.L.U32 R25, R64.reuse, 0x10, RZ ;  /* 0x0000001040197819 */ /* 0x040fe400000006ff */
[----:B------:R-:W-:Y:S02]  /*4780*/  SHF.L.U32 R19, R43, 0x10, RZ ;  /* 0x000000102b137819 */ /* 0x000fe400000006ff */
        /* <DEDUP_REMOVED lines=10> */
[C---:B------:R-:W-:Y:S02]  /*4830*/  IMAD.U32 R21, R70.reuse, 0x10000, RZ ;  /* 0x0001000046157824 */ /* 0x040fe400078e00ff */
        /* <DEDUP_REMOVED lines=38> */
[----:B------:R-:W-:Y:S01]  /*4aa0*/  PRMT R54, R54, 0x7632, R54 ;  /* 0x0000763236367816 */ /* 0x000fe20000000036 */
[----:B------:R-:W-:Y:S01]  /*4ab0*/  FFMA.FTZ R12, R17, R12, R18 ;  /* 0x0000000c110c7223 */ /* 0x000fe20000010012 */
[C---:B------:R-:W-:Y:S01]  /*4ac0*/  SHF.L.U32 R14, R57.reuse, 0x10, RZ ;  /* 0x00000010390e7819 */ /* 0x040fe200000006ff */
[----:B------:R-:W-:Y:S01]  /*4ad0*/  FFMA.FTZ R18, R8, R25, R23 ;  /* 0x0000001908127223 */ /* 0x000fe20000010017 */
[----:B------:R-:W-:Y:S01]  /*4ae0*/  PRMT R57, R57, 0x7632, R57 ;  /* 0x0000763239397816 */ /* 0x000fe20000000039 */
[----:B------:R-:W-:Y:S01]  /*4af0*/  FFMA.FTZ R53, R10, R21, R53 ;  /* 0x000000150a357223 */ /* 0x000fe20000010035 */
[----:B------:R-:W-:-:S02]  /*4b00*/  SHF.L.U32 R20, R67, 0x10, RZ ;  /* 0x0000001043147819 */ /* 0x000fc400000006ff */
[----:B------:R-:W-:Y:S01]  /*4b10*/  SHF.L.U32 R21, R54, 0x10, RZ ;  /* 0x0000001036157819 */ /* 0x000fe200000006ff */
[----:B------:R-:W-:Y:S01]  /*4b20*/  FFMA.FTZ R23, R9, R14, R18 ;  /* 0x0000000e09177223 */ /* 0x000fe20000010012 */
[----:B------:R-:W-:Y:S01]  /*4b30*/  SHF.L.U32 R57, R57, 0x10, RZ ;  /* 0x0000001039397819 */ /* 0x000fe200000006ff */
[----:B------:R-:W-:Y:S02]  /*4b40*/  FFMA.FTZ R13, R17, R20, R13 ;  /* 0x00000014110d7223 */ /* 0x000fe4000001000d */
        /* <DEDUP_REMOVED lines=10> */
[C---:B------:R-:W-:Y:S02]  /*4bf0*/  PRMT R22, R60.reuse, 0x7632, R22 ;  /* 0x000076323c167816 */ /* 0x040fe40000000016 */
[----:B------:R-:W-:Y:S01]  /*4c00*/  SHF.L.U32 R60, R60, 0x10, RZ ;  /* 0x000000103c3c7819 */ /* 0x000fe200000006ff */
[----:B------:R-:W-:Y:S01]  /*4c10*/  FFMA.FTZ R14, R17, R14, R18 ;  /* 0x0000000e110e7223 */ /* 0x000fe20000010012 */
[----:B------:R-:W-:Y:S02]  /*4c20*/  IMAD.U32 R18, R59, 0x10000, RZ ;  /* 0x000100003b127824 */ /* 0x000fe400078e00ff */
[----:B------:R-:W-:Y:S01]  /*4c30*/  FFMA.FTZ R20, R0, R21, R23 ;  /* 0x0000001500147223 */ /* 0x000fe20000010017 */
[----:B------:R-:W-:Y:S01]  /*4c40*/  SHF.L.U32 R21, R22, 0x10, RZ ;  /* 0x0000001016157819 */ /* 0x000fe200000006ff */
[----:B------:R-:W-:Y:S02]  /*4c50*/  FFMA.FTZ R3, R76, R60, R3 ;  /* 0x0000003c4c037223 */ /* 0x000fe40000010003 */
[----:B------:R-:W-:Y:S01]  /*4c60*/  FFMA.FTZ R20, R11, R18, R20 ;  /* 0x000000120b147223 */ /* 0x000fe20000010014 */
[----:B------:R-:W-:Y:S01]  /*4c70*/  SHF.L.U32 R18, R48, 0x10, RZ ;  /* 0x0000001030127819 */ /* 0x000fe200000006ff */
[----:B------:R-:W-:Y:S01]  /*4c80*/  FFMA.FTZ R24, R8, R21, R3 ;  /* 0x0000001508187223 */ /* 0x000fe20000010003 */
[----:B------:R-:W-:-:S02]  /*4c90*/  PRMT R48, R48, 0x7632, R48 ;  /* 0x0000763230307816 */ /* 0x000fc40000000030 */
[C---:B------:R-:W-:Y:S02]  /*4ca0*/  PRMT R3, R61.reuse, 0x7632, R3 ;  /* 0x000076323d037816 */ /* 0x040fe40000000003 */
        /* <DEDUP_REMOVED lines=20> */
[----:B------:R-:W-:Y:S02]  /*4df0*/  PRMT R59, R59, 0x7632, R59 ;  /* 0x000076323b3b7816 */ /* 0x000fe4000000003b */
[----:B------:R-:W-:Y:S01]  /*4e00*/  PRMT R50, R50, 0x7632, R50 ;  /* 0x0000763232327816 */ /* 0x000fe20000000032 */
[----:B------:R-:W-:Y:S01]  /*4e10*/  FFMA.FTZ R25, R76, R24, R19 ;  /* 0x000000184c197223 */ /* 0x000fe20000010013 */
[----:B------:R-:W-:Y:S01]  /*4e20*/  SHF.L.U32 R21, R22, 0x10, RZ ;  /* 0x0000001016157819 */ /* 0x000fe200000006ff */
[----:B------:R-:W-:Y:S02]  /*4e30*/  IMAD.U32 R18, R59, 0x10000, RZ ;  /* 0x000100003b127824 */ /* 0x000fe400078e00ff */
[----:B------:R-:W-:Y:S01]  /*4e40*/  FFMA.FTZ R23, R10, R23, R49 ;  /* 0x000000170a177223 */ /* 0x000fe20000010031 */
[----:B------:R-:W-:Y:S01]  /*4e50*/  IMAD.U32 R3, R50, 0x10000, RZ ;  /* 0x0001000032037824 */ /* 0x000fe200078e00ff */
[C---:B------:R-:W-:Y:S01]  /*4e60*/  PRMT R19, R5.reuse, 0x7632, R19 ;  /* 0x0000763205137816 */ /* 0x040fe20000000013 */
[----:B------:R-:W-:Y:S01]  /*4e70*/  FFMA.FTZ R24, R8, R21, R25 ;  /* 0x0000001508187223 */ /* 0x000fe20000010019 */
[----:B------:R-:W-:Y:S01]  /*4e80*/  SHF.L.U32 R22, R5, 0x10, RZ ;  /* 0x0000001005167819 */ /* 0x000fe200000006ff */
[----:B------:R-:W-:Y:S01]  /*4e90*/  FFMA.FTZ R18, R17, R18, R20 ;  /* 0x0000001211127223 */ /* 0x000fe20000010014 */
[----:B------:R-:W-:Y:S01]  /*4ea0*/  FFMA.FTZ R8, R0, R3, R23 ;  /* 0x0000000300087223 */ /* 0x000fe20000010017 */
[----:B------:R-:W-:Y:S01]  /*4eb0*/  SHF.L.U32 R19, R19, 0x10, RZ ;  /* 0x0000001013137819 */ /* 0x000fe200000006ff */
[----:B------:R-:W-:-:S02]  /*4ec0*/  IMAD.U32 R20, R63, 0x10000, RZ ;  /* 0x000100003f147824 */ /* 0x000fc400078e00ff */
[----:B------:R-:W-:Y:S01]  /*4ed0*/  FFMA.FTZ R3, R9, R22, R24 ;  /* 0x0000001609037223 */ /* 0x000fe20000010018 */
[C---:B------:R-:W-:Y:S02]  /*4ee0*/  PRMT R5, R6.reuse, 0x7632, R5 ;  /* 0x0000763206057816 */ /* 0x040fe40000000005 */
[----:B------:R-:W-:Y:S01]  /*4ef0*/  SHF.L.U32 R9, R6, 0x10, RZ ;  /* 0x0000001006097819 */ /* 0x000fe200000006ff */
[----:B------:R-:W-:Y:S01]  /*4f00*/  FFMA.FTZ R20, R11, R20, R4 ;  /* 0x000000140b147223 */ /* 0x000fe20000010004 */
[----:B------:R-:W-:Y:S01]  /*4f10*/  FFMA.FTZ R19, R16, R19, R3 ;  /* 0x0000001310137223 */ /* 0x000fe20000010003 */
[----:B------:R-:W-:Y:S01]  /*4f20*/  SHF.L.U32 R4, R51, 0x10, RZ ;  /* 0x0000001033047819 */ /* 0x000fe200000006ff */
[----:B------:R-:W-:Y:S02]  /*4f30*/  IMAD.U32 R5, R5, 0x10000, RZ ;  /* 0x0001000005057824 */ /* 0x000fe400078e00ff */
[----:B------:R-:W-:Y:S02]  /*4f40*/  FFMA.FTZ R9, R10, R9, R19 ;  /* 0x000000090a097223 */ /* 0x000fe40000010013 */
[----:B------:R-:W-:Y:S01]  /*4f50*/  FFMA.FTZ R3, R11, R4, R8 ;  /* 0x000000040b037223 */ /* 0x000fe20000010008 */
[----:B------:R-:W-:Y:S01]  /*4f60*/  SHF.L.U32 R8, R7, 0x10, RZ ;  /* 0x0000001007087819 */ /* 0x000fe200000006ff */
[----:B------:R-:W-:Y:S01]  /*4f70*/  FFMA.FTZ R0, R0, R5, R9 ;  /* 0x0000000500007223 */ /* 0x000fe20000010009 */
[----:B------:R-:W-:-:S02]  /*4f80*/  PRMT R15, R63, 0x7632, R15 ;  /* 0x000076323f0f7816 */ /* 0x000fc4000000000f */
[----:B------:R-:W-:Y:S02]  /*4f90*/  PRMT R51, R51, 0x7632, R51 ;  /* 0x0000763233337816 */ /* 0x000fe40000000033 */
[----:B------:R-:W-:Y:S01]  /*4fa0*/  PRMT R7, R7, 0x7632, R7 ;  /* 0x0000763207077816 */ /* 0x000fe20000000007 */
[----:B------:R-:W-:Y:S01]  /*4fb0*/  FFMA.FTZ R8, R11, R8, R0 ;  /* 0x000000080b087223 */ /* 0x000fe20000010000 */
[----:B------:R-:W-:Y:S02]  /*4fc0*/  SHF.L.U32 R4, R15, 0x10, RZ ;  /* 0x000000100f047819 */ /* 0x000fe400000006ff */
[----:B------:R-:W-:Y:S02]  /*4fd0*/  SHF.L.U32 R6, R51, 0x10, RZ ;  /* 0x0000001033067819 */ /* 0x000fe400000006ff */
[----:B------:R-:W-:Y:S01]  /*4fe0*/  SHF.L.U32 R0, R7, 0x10, RZ ;  /* 0x0000001007007819 */ /* 0x000fe200000006ff */
[C---:B------:R-:W-:Y:S02]  /*4ff0*/  FFMA.FTZ R4, R17.reuse, R4, R20 ;  /* 0x0000000411047223 */ /* 0x040fe40000010014 */
[----:B------:R-:W-:-:S02]  /*5000*/  FFMA.FTZ R3, R17, R6, R3 ;  /* 0x0000000611037223 */ /* 0x000fc40000010003 */
        /* <DEDUP_REMOVED lines=151> */
.L_x_25:
[----:B------:R-:W-:Y:S05]  /*5980*/  BSYNC B0 ;  /* 0x0000000000007941 */ /* 0x000fea0003800000 */
.L_x_24:
[----:B------:R-:W-:Y:S01]  /*5990*/  PREEXIT ;  /* 0x000000000000782d */ /* 0x000fe20000000000 */
[----:B------:R-:W-:Y:S05]  /*59a0*/  EXIT ;  /* 0x000000000000794d */ /* 0x000fea0003800000 */
.L_x_26:
        /* <DEDUP_REMOVED lines=13> */
.L_x_108:


//--------------------- .text._Z31router_gemm_kernel_float_outputI13__nv_bfloat16Li128ELi8ELi7ELi384ELi7168EEvPfPKT_S4_ --------------------------
	.section	.text._Z31router_gemm_kernel_float_outputI13__nv_bfloat16Li128ELi8ELi7ELi384ELi7168EEvPfPKT_S4_,"ax",@progbits
	.align	128
        .global         _Z31router_gemm_kernel_float_outputI13__nv_bfloat16Li128ELi8ELi7ELi384ELi7168EEvPfPKT_S4_
        .type           _Z31router_gemm_kernel_float_outputI13__nv_bfloat16Li128ELi8ELi7ELi384ELi7168EEvPfPKT_S4_,@function
        .size           _Z31router_gemm_kernel_float_outputI13__nv_bfloat16Li128ELi8ELi7ELi384ELi7168EEvPfPKT_S4_,(.L_x_109 - _Z31router_gemm_kernel_float_outputI13__nv_bfloat16Li128ELi8ELi7ELi384ELi7168EEvPfPKT_S4_)
        .other          _Z31router_gemm_kernel_float_outputI13__nv_bfloat16Li128ELi8ELi7ELi384ELi7168EEvPfPKT_S4_,@"STO_CUDA_ENTRY STV_DEFAULT"
_Z31router_gemm_kernel_float_outputI13__nv_bfloat16Li128ELi8ELi7ELi384ELi7168EEvPfPKT_S4_:
.text._Z31router_gemm_kernel_float_outputI13__nv_bfloat16Li128ELi8ELi7ELi384ELi7168EEvPfPKT_S4_:
        /* <DEDUP_REMOVED lines=34> */
[----:B------:R-:W-:Y:S02]  /*0220*/  SHF.L.U32 R39, R40, 0x10, RZ ;  /* 0x0000001028277819 */ /* 0x000fe400000006ff */
[----:B------:R-:W-:Y:S02]  /*0230*/  SHF.L.U32 R37, R37, 0x10, RZ ;  /* 0x0000001025257819 */ /* 0x000fe400000006ff */
[C---:B-----5:R-:W-:Y:S01]  /*0240*/  PRMT R36, R80.reuse, 0x7632, R36 ;  /* 0x0000763250247816 */ /* 0x060fe20000000024 */
[----:B------:R-:W-:-:S03]  /*0250*/  IMAD.U32 R0, R80, 0x10000, RZ ;  /* 0x0001000050007824 */ /* 0x000fc600078e00ff */
[----:B------:R-:W-:Y:S01]  /*0260*/  SHF.L.U32 R80, R36, 0x10, RZ ;  /* 0x0000001024507819 */ /* 0x000fe200000006ff */
[----:B------:R-:W-:Y:S01]  /*0270*/  FFMA.FTZ R39, R0, R39, RZ ;  /* 0x0000002700277223 */ /* 0x000fe200000100ff */
[----:B------:R-:W-:Y:S01]  /*0280*/  PRMT R85, R81, 0x7632, R85 ;  /* 0x0000763251557816 */ /* 0x000fe20000000055 */
[C---:B------:R-:W-:Y:S01]  /*0290*/  IMAD.U32 R36, R41.reuse, 0x10000, RZ ;  /* 0x0001000029247824 */ /* 0x040fe200078e00ff */
[----:B------:R-:W-:Y:S01]  /*02a0*/  PRMT R38, R41, 0x7632, R38 ;  /* 0x0000763229267816 */ /* 0x000fe20000000026 */
[----:B------:R-:W-:Y:S01]  /*02b0*/  FFMA.FTZ R40, R80, R37, R39 ;  /* 0x0000002550287223 */ /* 0x000fe20000010027 */
[----:B------:R-:W-:Y:S01]  /*02c0*/  SHF.L.U32 R81, R81, 0x10, RZ ;  /* 0x0000001051517819 */ /* 0x000fe200000006ff */
[----:B------:R-:W-:Y:S01]  /*02d0*/  IMAD.U32 R85, R85, 0x10000, RZ ;  /* 0x0001000055557824 */ /* 0x000fe200078e00ff */
[----:B------:R-:W-:-:S03]  /*02e0*/  SHF.L.U32 R38, R38, 0x10, RZ ;  /* 0x0000001026267819 */ /* 0x000fc600000006ff */
[----:B------:R-:W-:Y:S01]  /*02f0*/  FFMA.FTZ R36, R81, R36, R40 ;  /* 0x0000002451247223 */ /* 0x000fe20000010028 */
[----:B---3--:R-:W-:-:S03]  /*0300*/  SHF.L.U32 R87, R20, 0x10, RZ ;  /* 0x0000001014577819 */ /* 0x008fc600000006ff */
[--C-:B------:R-:W-:Y:S01]  /*0310*/  FFMA.FTZ R39, R85, R38, R36.reuse ;  /* 0x0000002655277223 */ /* 0x100fe20000010024 */
[----:B------:R-:W-:Y:S02]  /*0320*/  PRMT R36, R20, 0x7632, R36 ;  /* 0x0000763214247816 */ /* 0x000fe40000000024 */
[----:B------:R-:W-:Y:S02]  /*0330*/  SHF.L.U32 R37, R42, 0x10, RZ ;  /* 0x000000102a257819 */ /* 0x000fe400000006ff */
[----:B------:R-:W-:Y:S02]  /*0340*/  SHF.L.U32 R84, R82, 0x10, RZ ;  /* 0x0000001052547819 */ /* 0x000fe400000006ff */
[----:B------:R-:W-:Y:S02]  /*0350*/  PRMT R42, R42, 0x7632, R42 ;  /* 0x000076322a2a7816 */ /* 0x000fe4000000002a */
[----:B------:R-:W-:Y:S01]  /*0360*/  PRMT R82, R82, 0x7632, R82 ;  /* 0x0000763252527816 */ /* 0x000fe20000000052 */
[----:B------:R-:W-:-:S02]  /*0370*/  IMAD.U32 R89, R36, 0x10000, RZ ;  /* 0x0001000024597824 */ /* 0x000fc400078e00ff */
[----:B------:R-:W-:Y:S01]  /*0380*/  FFMA.FTZ R87, R0, R87, RZ ;  /* 0x0000005700577223 */ /* 0x000fe200000100ff */
        /* <DEDUP_REMOVED lines=11> */
[----:B------:R-:W2:Y:S01]  /*0440*/  LDG.E.128 R36, desc[UR6][R2.64+0x4800] ;  /* 0x0048000602247981 */ /* 0x000ea2000c1e1d00 */
[----:B------:R-:W-:Y:S01]  /*0450*/  FFMA.FTZ R20, R86, R21, R41 ;  /* 0x0000001556147223 */ /* 0x000fe20000010029 */
[----:B------:R-:W-:Y:S01]  /*0460*/  PRMT R83, R83, 0x7632, R83 ;  /* 0x0000763253537816 */ /* 0x000fe20000000053 */
[----:B------:R-:W-:Y:S01]  /*0470*/  FFMA.FTZ R41, R85, R42, R40 ;  /* 0x0000002a55297223 */ /* 0x000fe20000010028 */
[----:B------:R-:W-:-:S02]  /*0480*/  PRMT R43, R43, 0x7632, R43 ;  /* 0x000076322b2b7816 */ /* 0x000fc4000000002b */
[C---:B----4-:R-:W-:Y:S02]  /*0490*/  PRMT R40, R12.reuse, 0x7632, R40 ;  /* 0x000076320c287816 */ /* 0x050fe40000000028 */
[----:B------:R-:W-:Y:S01]  /*04a0*/  SHF.L.U32 R87, R12, 0x10, RZ ;  /* 0x000000100c577819 */ /* 0x000fe200000006ff */
[----:B------:R-:W-:Y:S01]  /*04b0*/  IMAD.U32 R83, R83, 0x10000, RZ ;  /* 0x0001000053537824 */ /* 0x000fe200078e00ff */
[----:B------:R-:W-:Y:S02]  /*04c0*/  SHF.L.U32 R12, R43, 0x10, RZ ;  /* 0x000000102b0c7819 */ /* 0x000fe400000006ff */
[----:B------:R-:W-:Y:S01]  /*04d0*/  SHF.L.U32 R21, R22, 0x10, RZ ;  /* 0x0000001016157819 */ /* 0x000fe200000006ff */
[----:B------:R-:W-:Y:S01]  /*04e0*/  FFMA.FTZ R89, R0, R87, RZ ;  /* 0x0000005700597223 */ /* 0x000fe200000100ff */
[----:B------:R-:W-:Y:S02]  /*04f0*/  SHF.L.U32 R43, R40, 0x10, RZ ;  /* 0x00000010282b7819 */ /* 0x000fe400000006ff */
[----:B------:R-:W-:Y:S01]  /*0500*/  PRMT R22, R22, 0x7632, R22 ;  /* 0x0000763216167816 */ /* 0x000fe20000000016 */
[--C-:B------:R-:W-:Y:S01]  /*0510*/  FFMA.FTZ R87, R83, R12, R20.reuse ;  /* 0x0000000c53577223 */ /* 0x100fe20000010014 */
[----:B------:R-:W-:Y:S01]  /*0520*/  FFMA.FTZ R21, R84, R21, R41 ;  /* 0x0000001554157223 */ /* 0x000fe20000010029 */
[----:B------:R-:W-:Y:S01]  /*0530*/  FFMA.FTZ R90, R80, R43, R89 ;  /* 0x0000002b505a7223 */ /* 0x000fe20000010059 */
[C---:B------:R-:W-:Y:S01]  /*0540*/  PRMT R20, R13.reuse, 0x7632, R20 ;  /* 0x000076320d147816 */ /* 0x040fe20000000014 */
        /* <DEDUP_REMOVED lines=31> */
[----:B------:R-:W-:Y:S02]  /*0740*/  PRMT R4, R15, 0x7632, R4 ;  /* 0x000076320f047816 */ /* 0x000fe40000000004 */
[----:B------:R-:W4:Y:S01]  /*0750*/  LDG.E.128 R12, desc[UR6][R2.64+0xb800] ;  /* 0x00b80006020c7981 */ /* 0x000f22000c1e1d00 */
[----:B------:R-:W-:Y:S01]  /*0760*/  SHF.L.U32 R5, R5, 0x10, RZ ;  /* 0x0000001005057819 */ /* 0x000fe200000006ff */
[----:B------:R-:W-:Y:S01]  /*0770*/  FFMA.FTZ R21, R84, R21, R23 ;  /* 0x0000001554157223 */ /* 0x000fe20000010017 */
[C---:B------:R-:W-:Y:S01]  /*0780*/  PRMT R6, R16.reuse, 0x7632, R6 ;  /* 0x0000763210067816 */ /* 0x040fe20000000006 */
[----:B------:R-:W-:-:S02]  /*0790*/  IMAD.U32 R89, R16, 0x10000, RZ ;  /* 0x0001000010597824 */ /* 0x000fc400078e00ff */
[----:B------:R-:W-:Y:S01]  /*07a0*/  FFMA.FTZ R21, R82, R5, R21 ;  /* 0x0000000552157223 */ /* 0x000fe20000010015 */
[----:B------:R-:W-:Y:S01]  /*07b0*/  SHF.L.U32 R23, R6, 0x10, RZ ;  /* 0x0000001006177819 */ /* 0x000fe200000006ff */
[----:B------:R-:W-:Y:S01]  /*07c0*/  FFMA.FTZ R89, R0, R89, RZ ;  /* 0x0000005900597223 */ /* 0x000fe200000100ff */
[----:B------:R-:W-:Y:S01]  /*07d0*/  IMAD.U32 R5, R7, 0x10000, RZ ;  /* 0x0001000007057824 */ /* 0x000fe200078e00ff */
[----:B------:R-:W-:Y:S02]  /*07e0*/  SHF.L.U32 R4, R4, 0x10, RZ ;  /* 0x0000001004047819 */ /* 0x000fe400000006ff */
        /* <DEDUP_REMOVED lines=8> */
[----:B------:R-:W-:Y:S01]  /*0870*/  FFMA.FTZ R22, R81, R6, R22 ;  /* 0x0000000651167223 */ /* 0x000fe20000010016 */
[----:B------:R-:W-:Y:S01]  /*0880*/  SHF.L.U32 R20, R17, 0x10, RZ ;  /* 0x0000001011147819 */ /* 0x000fe200000006ff */
[----:B------:R-:W-:Y:S01]  /*0890*/  IMAD.U32 R16, R16, 0x10000, RZ ;  /* 0x0001000010107824 */ /* 0x000fe200078e00ff */
[----:B------:R-:W5:Y:S01]  /*08a0*/  LDG.E.128 R4, desc[UR6][R2.64+0xf000] ;  /* 0x00f0000602047981 */ /* 0x000f62000c1e1d00 */
[----:B------:R-:W-:Y:S01]  /*08b0*/  SHF.L.U32 R91, R21, 0x10, RZ ;  /* 0x00000010155b7819 */ /* 0x000fe200000006ff */
[----:B------:R-:W-:Y:S01]  /*08c0*/  FFMA.FTZ R23, R0, R23, RZ ;  /* 0x0000001700177223 */ /* 0x000fe200000100ff */
[----:B------:R-:W-:Y:S01]  /*08d0*/  FFMA.FTZ R90, R83, R16, R90 ;  /* 0x00000010535a7223 */ /* 0x000fe2000001005a */
[----:B------:R-:W-:Y:S01]  /*08e0*/  FFMA.FTZ R21, R85, R20, R22 ;  /* 0x0000001455157223 */ /* 0x000fe20000010016 */
[C---:B------:R-:W-:Y:S01]  /*08f0*/  SHF.L.U32 R16, R25.reuse, 0x10, RZ ;  /* 0x0000001019107819 */ /* 0x040fe200000006ff */
[----:B------:R-:W-:Y:S01]  /*0900*/  FFMA.FTZ R20, R80, R91, R23 ;  /* 0x0000005b50147223 */ /* 0x000fe20000010017 */
[----:B------:R-:W-:-:S02]  /*0910*/  PRMT R25, R25, 0x7632, R25 ;  /* 0x0000763219197816 */ /* 0x000fc40000000019 */
[C---:B------:R-:W-:Y:S01]  /*0920*/  SHF.L.U32 R17, R18.reuse, 0x10, RZ ;  /* 0x0000001012117819 */ /* 0x040fe200000006ff */
[----:B------:R-:W-:Y:S01]  /*0930*/  FFMA.FTZ R20, R81, R16, R20 ;  /* 0x0000001051147223 */ /* 0x000fe20000010014 */
[----:B------:R-:W-:Y:S02]  /*0940*/  PRMT R18, R18, 0x7632, R18 ;  /* 0x0000763212127816 */ /* 0x000fe40000000012 */
[----:B------:R-:W-:Y:S02]  /*0950*/  SHF.L.U32 R16, R25, 0x10, RZ ;  /* 0x0000001019107819 */ /* 0x000fe400000006ff */
[C---:B------:R-:W-:Y:S02]  /*0960*/  SHF.L.U32 R25, R28.reuse, 0x10, RZ ;  /* 0x000000101c197819 */ /* 0x040fe400000006ff */
[----:B------:R-:W-:Y:S01]  /*0970*/  PRMT R28, R28, 0x7632, R28 ;  /* 0x000076321c1c7816 */ /* 0x000fe2000000001c */
[----:B------:R-:W-:Y:S01]  /*0980*/  FFMA.FTZ R23, R84, R17, R21 ;  /* 0x0000001154177223 */ /* 0x000fe20000010015 */
[----:B------:R-:W-:-:S02]  /*0990*/  IMAD.U32 R17, R18, 0x10000, RZ ;  /* 0x0001000012117824 */ /* 0x000fc400078e00ff */
[----:B------:R-:W-:Y:S01]  /*09a0*/  FFMA.FTZ R95, R0, R25, RZ ;  /* 0x00000019005f7223 */ /* 0x000fe200000100ff */
[----:B------:R-:W-:Y:S02]  /*09b0*/  IMAD.U32 R93, R28, 0x10000, RZ ;  /* 0x000100001c5d7824 */ /* 0x000fe400078e00ff */
[----:B------:R-:W-:Y:S01]  /*09c0*/  FFMA.FTZ R91, R85, R16, R20 ;  /* 0x00000010555b7223 */ /* 0x000fe20000010014 */
[C---:B------:R-:W-:Y:S01]  /*09d0*/  PRMT R24, R19.reuse, 0x7632, R24 ;  /* 0x0000763213187816 */ /* 0x040fe20000000018 */
[----:B------:R-:W-:Y:S01]  /*09e0*/  FFMA.FTZ R23, R82, R17, R23 ;  /* 0x0000001152177223 */ /* 0x000fe20000010017 */
[----:B------:R-:W-:Y:S01]  /*09f0*/  SHF.L.U32 R21, R19, 0x10, RZ ;  /* 0x0000001013157819 */ /* 0x000fe200000006ff */
[----:B------:R-:W-:Y:S01]  /*0a00*/  FFMA.FTZ R80, R80, R93, R95 ;  /* 0x0000005d50507223 */ /* 0x000fe2000001005f */
[C---:B------:R-:W-:Y:S01]  /*0a10*/  SHF.L.U32 R20, R29.reuse, 0x10, RZ ;  /* 0x000000101d147819 */ /* 0x040fe200000006ff */
[----:B------:R-:W5:Y:S01]  /*0a20*/  LDG.E.128 R16, desc[UR6][R2.64+0x12800] ;  /* 0x0128000602107981 */ /* 0x000f62000c1e1d00 */
[----:B------:R-:W-:-:S03]  /*0a30*/  PRMT R0, R29, 0x7632, R0 ;  /* 0x000076321d007816 */ /* 0x000fc60000000000 */
[----:B------:R-:W-:Y:S01]  /*0a40*/  FFMA.FTZ R20, R81, R20, R80 ;  /* 0x0000001451147223 */ /* 0x000fe20000010050 */
[----:B------:R-:W-:Y:S01]  /*0a50*/  SHF.L.U32 R0, R0, 0x10, RZ ;  /* 0x0000001000007819 */ /* 0x000fe200000006ff */
[----:B------:R-:W-:-:S04]  /*0a60*/  FFMA.FTZ R28, R86, R21, R23 ;  /* 0x00000015561c7223 */ /* 0x000fc80000010017 */
[----:B------:R-:W-:Y:S02]  /*0a70*/  FFMA.FTZ R93, R85, R0, R20 ;  /* 0x00000000555d7223 */ /* 0x000fe40000010014 */
[----:B------:R-:W5:Y:S01]  /*0a80*/  LDG.E.128 R20, desc[UR6][R2.64+0x16000] ;  /* 0x0160000602147981 */ /* 0x000f62000c1e1d00 */
[C---:B------:R-:W-:Y:S02]  /*0a90*/  SHF.L.U32 R25, R26.reuse, 0x10, RZ ;  /* 0x000000101a197819 */ /* 0x040fe400000006ff */
[----:B------:R-:W-:Y:S01]  /*0aa0*/  PRMT R26, R26, 0x7632, R26 ;  /* 0x000076321a1a7816 */ /* 0x000fe2000000001a */
[C---:B------:R-:W-:Y:S01]  /*0ab0*/  IMAD.U32 R81, R30.reuse, 0x10000, RZ ;  /* 0x000100001e517824 */ /* 0x040fe200078e00ff */
[----:B------:R-:W-:Y:S01]  /*0ac0*/  PRMT R29, R30, 0x7632, R29 ;  /* 0x000076321e1d7816 */ /* 0x000fe2000000001d */
[----:B------:R-:W-:Y:S01]  /*0ad0*/  FFMA.FTZ R91, R84, R25, R91 ;  /* 0x00000019545b7223 */ /* 0x000fe2000001005b */
[----:B------:R-:W-:Y:S01]  /*0ae0*/  SHF.L.U32 R25, R26, 0x10, RZ ;  /* 0x000000101a197819 */ /* 0x000fe200000006ff */
[----:B------:R-:W-:Y:S01]  /*0af0*/  FFMA.FTZ R84, R84, R81, R93 ;  /* 0x0000005154547223 */ /* 0x000fe2000001005d */
[----:B------:R-:W-:-:S02]  /*0b00*/  SHF.L.U32 R85, R29, 0x10, RZ ;  /* 0x000000101d557819 */ /* 0x000fc400000006ff */
[----:B------:R-:W-:Y:S01]  /*0b10*/  SHF.L.U32 R29, R27, 0x10, RZ ;  /* 0x000000101b1d7819 */ /* 0x000fe200000006ff */
[C---:B------:R-:W-:Y:S01]  /*0b20*/  FFMA.FTZ R25, R82.reuse, R25, R91 ;  /* 0x0000001952197223 */ /* 0x040fe2000001005b */
[C---:B------:R-:W-:Y:S01]  /*0b30*/  IMAD.U32 R81, R31.reuse, 0x10000, RZ ;  /* 0x000100001f517824 */ /* 0x040fe200078e00ff */
[----:B------:R-:W-:Y:S01]  /*0b40*/  PRMT R31, R31, 0x7632, R31 ;  /* 0x000076321f1f7816 */ /* 0x000fe2000000001f */
[----:B------:R-:W-:Y:S01]  /*0b50*/  FFMA.FTZ R84, R82, R85, R84 ;  /* 0x0000005552547223 */ /* 0x000fe20000010054 */
[----:B------:R-:W-:Y:S01]  /*0b60*/  PRMT R27, R27, 0x7632, R27 ;  /* 0x000076321b1b7816 */ /* 0x000fe2000000001b */
[----:B------:R-:W-:Y:S01]  /*0b70*/  FFMA.FTZ R25, R86, R29, R25 ;  /* 0x0000001d56197223 */ /* 0x000fe20000010019 */
[C---:B------:R-:W-:Y:S02]  /*0b80*/  PRMT R29, R8.reuse, 0x7632, R29 ;  /* 0x00007632081d7816 */ /* 0x040fe4000000001d */
[----:B------:R-:W-:Y:S02]  /*0b90*/  SHF.L.U32 R30, R8, 0x10, RZ ;  /* 0x00000010081e7819 */ /* 0x000fe400000006ff */
        /* <DEDUP_REMOVED lines=8> */
[----:B------:R-:W-:Y:S01]  /*0c20*/  SHF.L.U32 R80, R80, 0x10, RZ ;  /* 0x0000001050507819 */ /* 0x000fe200000006ff */
[----:B------:R-:W-:Y:S01]  /*0c30*/  FFMA.FTZ R87, R83, R26, R81 ;  /* 0x0000001a53577223 */ /* 0x000fe20000010051 */
[----:B------:R-:W-:-:S02]  /*0c40*/  IMAD.U32 R81, R9, 0x10000, RZ ;  /* 0x0001000009517824 */ /* 0x000fc400078e00ff */
[C---:B------:R-:W-:Y:S01]  /*0c50*/  FFMA.FTZ R91, R83.reuse, R24, R28 ;  /* 0x00000018535b7223 */ /* 0x040fe2000001001c */
[----:B------:R-:W-:Y:S01]  /*0c60*/  FFMA.FTZ R85, R83, R8, R25 ;  /* 0x0000000853557223 */ /* 0x000fe20000010019 */
[----:B------:R-:W-:Y:S01]  /*0c70*/  SHF.L.U32 R82, R33, 0x10, RZ ;  /* 0x0000001021527819 */ /* 0x000fe200000006ff */
[----:B------:R-:W-:Y:S01]  /*0c80*/  FFMA.FTZ R83, R80, R29, R27 ;  /* 0x0000001d50537223 */ /* 0x000fe2000001001b */
[----:B------:R-:W-:Y:S01]  /*0c90*/  PRMT R9, R9, 0x7632, R9 ;  /* 0x0000763209097816 */ /* 0x000fe20000000009 */
[----:B------:R-:W5:Y:S01]  /*0ca0*/  LDG.E.128 R24, desc[UR6][R2.64+0x1800] ;  /* 0x0018000602187981 */ /* 0x000f62000c1e1d00 */
[----:B------:R-:W-:Y:S01]  /*0cb0*/  PRMT R84, R33, 0x7632, R84 ;  /* 0x0000763221547816 */ /* 0x000fe20000000054 */
[----:B------:R-:W-:Y:S01]  /*0cc0*/  FFMA.FTZ R33, R82, R81, R83 ;  /* 0x0000005152217223 */ /* 0x000fe20000010053 */
[----:B------:R-:W-:Y:S01]  /*0cd0*/  SHF.L.U32 R9, R9, 0x10, RZ ;  /* 0x0000001009097819 */ /* 0x000fe200000006ff */
[----:B------:R-:W5:Y:S01]  /*0ce0*/  LDG.E.128 R28, desc[UR6][R44.64+0x1800] ;  /* 0x001800062c1c7981 */ /* 0x000f62000c1e1d00 */
[----:B------:R-:W-:-:S02]  /*0cf0*/  SHF.L.U32 R84, R84, 0x10, RZ ;  /* 0x0000001054547819 */ /* 0x000fc400000006ff */
[----:B------:R-:W-:Y:S01]  /*0d00*/  PRMT R8, R10, 0x7632, R8 ;  /* 0x000076320a087816 */ /* 0x000fe20000000008 */
[C---:B------:R-:W-:Y:S01]  /*0d10*/  IMAD.U32 R83, R34.reuse, 0x10000, RZ ;  /* 0x0001000022537824 */ /* 0x040fe200078e00ff */
        /* <DEDUP_REMOVED lines=11> */
[C---:B------:R-:W-:Y:S02]  /*0dd0*/  IMAD.U32 R9, R49.reuse, 0x10000, RZ ;  /* 0x0001000031097824 */ /* 0x040fe400078e00ff */
[----:B------:R-:W-:Y:S01]  /*0de0*/  FFMA.FTZ R95, R80, R95, R97 ;  /* 0x0000005f505f7223 */ /* 0x000fe20000010061 */
[----:B------:R-:W-:Y:S02]  /*0df0*/  PRMT R49, R49, 0x7632, R49 ;  /* 0x0000763231317816 */ /* 0x000fe40000000031 */
[C---:B------:R-:W-:Y:S01]  /*0e00*/  PRMT R92, R35.reuse, 0x7632, R92 ;  /* 0x00007632235c7816 */ /* 0x040fe2000000005c */
[----:B------:R-:W-:Y:S01]  /*0e10*/  FFMA.FTZ R97, R82, R9, R95 ;  /* 0x0000000952617223 */ /* 0x000fe2000001005f */
[----:B------:R-:W-:Y:S02]  /*0e20*/  SHF.L.U32 R81, R35, 0x10, RZ ;  /* 0x0000001023517819 */ /* 0x000fe400000006ff */
[C---:B------:R-:W-:Y:S01]  /*0e30*/  SHF.L.U32 R8, R11.reuse, 0x10, RZ ;  /* 0x000000100b087819 */ /* 0x040fe200000006ff */
[----:B------:R-:W5:Y:S01]  /*0e40*/  LDG.E.128 R32, desc[UR6][R2.64+0x5000] ;  /* 0x0050000602207981 */ /* 0x000f62000c1e1d00 */
[----:B------:R-:W-:-:S02]  /*0e50*/  PRMT R48, R11, 0x7632, R48 ;  /* 0x000076320b307816 */ /* 0x000fc40000000030 */
[----:B------:R-:W-:Y:S02]  /*0e60*/  SHF.L.U32 R95, R49, 0x10, RZ ;  /* 0x00000010315f7819 */ /* 0x000fe400000006ff */
[C---:B------:R-:W-:Y:S01]  /*0e70*/  SHF.L.U32 R96, R60.reuse, 0x10, RZ ;  /* 0x000000103c607819 */ /* 0x040fe200000006ff */
        /* <DEDUP_REMOVED lines=12> */
[----:B------:R-:W5:Y:S01]  /*0f40*/  LDG.E.128 R8, desc[UR6][R2.64+0x8800] ;  /* 0x0088000602087981 */ /* 0x000f62000c1e1d00 */
[----:B------:R-:W-:Y:S01]  /*0f50*/  SHF.L.U32 R61, R61, 0x10, RZ ;  /* 0x000000103d3d7819 */ /* 0x000fe200000006ff */
[----:B------:R-:W-:Y:S01]  /*0f60*/  FFMA.FTZ R95, R80, R95, R97 ;  /* 0x0000005f505f7223 */ /* 0x000fe20000010061 */
[----:B------:R-:W-:Y:S01]  /*0f70*/  IMAD.U32 R49, R50, 0x10000, RZ ;  /* 0x0001000032317824 */ /* 0x000fe200078e00ff */
[----:B------:R-:W-:-:S02]  /*0f80*/  PRMT R48, R51, 0x7632, R48 ;  /* 0x0000763233307816 */ /* 0x000fc40000000030 */
[----:B------:R-:W-:Y:S01]  /*0f90*/  SHF.L.U32 R50, R51, 0x10, RZ ;  /* 0x0000001033327819 */ /* 0x000fe200000006ff */
[----:B------:R-:W-:Y:S01]  /*0fa0*/  FFMA.FTZ R61, R82, R61, R95 ;  /* 0x0000003d523d7223 */ /* 0x000fe2000001005f */
[----:B------:R-:W-:Y:S01]  /*0fb0*/  SHF.L.U32 R51, R60, 0x10, RZ ;  /* 0x000000103c337819 */ /* 0x000fe200000006ff */
[----:B------:R-:W-:Y:S01]  /*0fc0*/  FFMA.FTZ R60, R86, R49, R93 ;  /* 0x00000031563c7223 */ /* 0x000fe2000001005d */
[C---:B------:R-:W-:Y:S02]  /*0fd0*/  PRMT R49, R52.reuse, 0x7632, R49 ;  /* 0x0000763234317816 */ /* 0x040fe40000000031 */
[----:B------:R-:W-:Y:S01]  /*0fe0*/  SHF.L.U32 R93, R52, 0x10, RZ ;  /* 0x00000010345d7819 */ /* 0x000fe200000006ff */
[----:B------:R-:W-:Y:S02]  /*0ff0*/  IMAD.U32 R52, R62, 0x10000, RZ ;  /* 0x000100003e347824 */ /* 0x000fe400078e00ff */
[----:B------:R-:W-:Y:S01]  /*1000*/  FFMA.FTZ R92, R84, R51, R61 ;  /* 0x00000033545c7223 */ /* 0x000fe2000001003d */
[----:B------:R-:W-:-:S02]  /*1010*/  PRMT R62, R62, 0x7632, R62 ;  /* 0x000076323e3e7816 */ /* 0x000fc4000000003e */
[----:B------:R-:W-:Y:S01]  /*1020*/  SHF.L.U32 R49, R49, 0x10, RZ ;  /* 0x0000001031317819 */ /* 0x000fe200000006ff */
[----:B------:R-:W-:Y:S01]  /*1030*/  FFMA.FTZ R95, R0, R93, R90 ;  /* 0x0000005d005f7223 */ /* 0x000fe2000001005a */
[----:B------:R-:W-:Y:S01]  /*1040*/  FFMA.FTZ R93, R83, R52, R92 ;  /* 0x00000034535d7223 */ /* 0x000fe2000001005c */
[----:B------:R-:W-:Y:S02]  /*1050*/  SHF.L.U32 R61, R62, 0x10, RZ ;  /* 0x000000103e3d7819 */ /* 0x000fe400000006ff */
        /* <DEDUP_REMOVED lines=15> */
[----:B------:R-:W-:Y:S01]  /*1150*/  IMAD.U32 R63, R63, 0x10000, RZ ;  /* 0x000100003f3f7824 */ /* 0x000fe200078e00ff */
        /* <DEDUP_REMOVED lines=11> */
[----:B------:R-:W-:Y:S01]  /*1210*/  FFMA.FTZ R62, R86, R53, R61 ;  /* 0x00000035563e7223 */ /* 0x000fe2000001003d */
[----:B------:R-:W-:Y:S01]  /*1220*/  SHF.L.U32 R61, R52, 0x10, RZ ;  /* 0x00000010343d7819 */ /* 0x000fe200000006ff */
[----:B------:R-:W-:Y:S01]  /*1230*/  FFMA.FTZ R91, R82, R57, R91 ;  /* 0x00000039525b7223 */ /* 0x000fe2000001005b */
[----:B------:R-:W-:Y:S02]  /*1240*/  PRMT R57, R58, 0x7632, R57 ;  /* 0x000076323a397816 */ /* 0x000fe40000000039 */
[C---:B------:R-:W-:Y:S01]  /*1250*/  PRMT R56, R55.reuse, 0x7632, R56 ;  /* 0x0000763237387816 */ /* 0x040fe20000000038 */
[----:B------:R-:W-:Y:S01]  /*1260*/  FFMA.FTZ R94, R84, R61, R91 ;  /* 0x0000003d545e7223 */ /* 0x000fe2000001005b */
[----:B------:R-:W-:Y:S02]  /*1270*/  SHF.L.U32 R60, R55, 0x10, RZ ;  /* 0x00000010373c7819 */ /* 0x000fe400000006ff */
[----:B------:R-:W-:Y:S01]  /*1280*/  SHF.L.U32 R58, R58, 0x10, RZ ;  /* 0x000000103a3a7819 */ /* 0x000fe200000006ff */
[----:B------:R-:W5:Y:S01]  /*1290*/  LDG.E.128 R52, desc[UR6][R2.64+0xf800] ;  /* 0x00f8000602347981 */ /* 0x000f62000c1e1d00 */
[----:B------:R-:W-:-:S03]  /*12a0*/  SHF.L.U32 R57, R57, 0x10, RZ ;  /* 0x0000001039397819 */ /* 0x000fc600000006ff */
[----:B------:R-:W-:Y:S01]  /*12b0*/  FFMA.FTZ R61, R83, R58, R94 ;  /* 0x0000003a533d7223 */ /* 0x000fe2000001005e */
[----:B------:R-:W-:Y:S01]  /*12c0*/  FFMA.FTZ R91, R81, R60, R62 ;  /* 0x0000003c515b7223 */ /* 0x000fe2000001003e */
[C---:B------:R-:W-:Y:S01]  /*12d0*/  PRMT R63, R64.reuse, 0x7632, R63 ;  /* 0x00007632403f7816 */ /* 0x040fe2000000003f */
[----:B------:R-:W-:Y:S02]  /*12e0*/  IMAD.U32 R64, R64, 0x10000, RZ ;  /* 0x0001000040407824 */ /* 0x000fe400078e00ff */
[--C-:B------:R-:W-:Y:S01]  /*12f0*/  FFMA.FTZ R60, R86, R57, R61.reuse ;  /* 0x00000039563c7223 */ /* 0x100fe2000001003d */
[C---:B------:R-:W-:Y:S02]  /*1300*/  PRMT R61, R68.reuse, 0x7632, R61 ;  /* 0x00007632443d7816 */ /* 0x040fe4000000003d */
[----:B------:R-:W-:Y:S01]  /*1310*/  SHF.L.U32 R68, R68, 0x10, RZ ;  /* 0x0000001044447819 */ /* 0x000fe200000006ff */
[----:B------:R-:W-:Y:S01]  /*1320*/  IMAD.U32 R58, R59, 0x10000, RZ ;  /* 0x000100003b3a7824 */ /* 0x000fe200078e00ff */
[----:B------:R-:W-:Y:S01]  /*1330*/  SHF.L.U32 R63, R63, 0x10, RZ ;  /* 0x000000103f3f7819 */ /* 0x000fe200000006ff */
[C---:B------:R-:W-:Y:S01]  /*1340*/  FFMA.FTZ R85, R0.reuse, R64, R85 ;  /* 0x0000004000557223 */ /* 0x040fe20000010055 */
[----:B------:R-:W-:Y:S01]  /*1350*/  SHF.L.U32 R61, R61, 0x10, RZ ;  /* 0x000000103d3d7819 */ /* 0x000fe200000006ff */
[----:B------:R-:W-:Y:S01]  /*1360*/  FFMA.FTZ R87, R0, R68, R87 ;  /* 0x0000004400577223 */ /* 0x000fe20000010057 */
[----:B------:R-:W-:Y:S01]  /*1370*/  SHF.L.U32 R57, R65, 0x10, RZ ;  /* 0x0000001041397819 */ /* 0x000fe200000006ff */
[----:B------:R-:W-:Y:S01]  /*1380*/  FFMA.FTZ R0, R81, R58, R60 ;  /* 0x0000003a51007223 */ /* 0x000fe2000001003c */
[C---:B------:R-:W-:Y:S01]  /*1390*/  FFMA.FTZ R63, R80.reuse, R63, R85 ;  /* 0x0000003f503f7223 */ /* 0x040fe20000010055 */
[C---:B------:R-:W-:Y:S01]  /*13a0*/  PRMT R58, R69.reuse, 0x7632, R58 ;  /* 0x00007632453a7816 */ /* 0x040fe2000000003a */
[----:B------:R-:W-:Y:S01]  /*13b0*/  FFMA.FTZ R93, R80, R61, R87 ;  /* 0x0000003d505d7223 */ /* 0x000fe20000010057 */
[----:B------:R-:W-:-:S02]  /*13c0*/  SHF.L.U32 R69, R69, 0x10, RZ ;  /* 0x0000001045457819 */ /* 0x000fc400000006ff */
[----:B------:R-:W-:Y:S01]  /*13d0*/  PRMT R59, R59, 0x7632, R59 ;  /* 0x000076323b3b7816 */ /* 0x000fe2000000003b */
[----:B------:R-:W-:Y:S01]  /*13e0*/  FFMA.FTZ R85, R82, R57, R63 ;  /* 0x0000003952557223 */ /* 0x000fe2000001003f */
[----:B------:R-:W-:Y:S01]  /*13f0*/  IMAD.U32 R57, R56, 0x10000, RZ ;  /* 0x0001000038397824 */ /* 0x000fe200078e00ff */
[----:B------:R-:W5:Y:S01]  /*1400*/  LDG.E.128 R60, desc[UR6][R2.64+0x13000] ;  /* 0x01300006023c7981 */ /* 0x000f62000c1e1d00 */
[----:B------:R-:W-:Y:S01]  /*1410*/  SHF.L.U32 R59, R59, 0x10, RZ ;  /* 0x000000103b3b7819 */ /* 0x000fe200000006ff */
[----:B------:R-:W-:Y:S01]  /*1420*/  FFMA.FTZ R56, R82, R69, R93 ;  /* 0x0000004552387223 */ /* 0x000fe2000001005d */
[----:B------:R-:W-:Y:S01]  /*1430*/  SHF.L.U32 R87, R58, 0x10, RZ ;  /* 0x000000103a577819 */ /* 0x000fe200000006ff */
[C---:B------:R-:W-:Y:S02]  /*1440*/  FFMA.FTZ R82, R88.reuse, R57, R91 ;  /* 0x0000003958527223 */ /* 0x040fe4000001005b */
[----:B------:R-:W-:Y:S02]  /*1450*/  FFMA.FTZ R0, R88, R59, R0 ;  /* 0x0000003b58007223 */ /* 0x000fe40000010000 */
[----:B------:R-:W-:-:S02]  /*1460*/  FFMA.FTZ R87, R84, R87, R56 ;  /* 0x0000005754577223 */ /* 0x000fc40000010038 */
[----:B------:R-:W5:Y:S01]  /*1470*/  LDG.E.128 R56, desc[UR6][R2.64+0x16800] ;  /* 0x0168000602387981 */ /* 0x000f62000c1e1d00 */
[----:B------:R-:W-:-:S04]  /*1480*/  PRMT R65, R65, 0x7632, R65 ;  /* 0x0000763241417816 */ /* 0x000fc80000000041 */
[----:B------:R-:W-:Y:S01]  /*1490*/  SHF.L.U32 R65, R65, 0x10, RZ ;  /* 0x0000001041417819 */ /* 0x000fe200000006ff */
[----:B------:R-:W-:-:S04]  /*14a0*/  IMAD.U32 R64, R66, 0x10000, RZ ;  /* 0x0001000042407824 */ /* 0x000fc800078e00ff */
[----:B------:R-:W-:Y:S01]  /*14b0*/  FFMA.FTZ R80, R84, R65, R85 ;  /* 0x0000004154507223 */ /* 0x000fe20000010055 */
[----:B------:R-:W-:Y:S02]  /*14c0*/  SHF.L.U32 R84, R70, 0x10, RZ ;  /* 0x0000001046547819 */ /* 0x000fe400000006ff */
[----:B------:R-:W-:Y:S02]  /*14d0*/  PRMT R66, R66, 0x7632, R66 ;  /* 0x0000763242427816 */ /* 0x000fe40000000042 */
[----:B------:R-:W-:Y:S01]  /*14e0*/  PRMT R68, R67, 0x7632, R68 ;  /* 0x0000763243447816 */ /* 0x000fe20000000044 */
[----:B------:R-:W-:Y:S01]  /*14f0*/  FFMA.FTZ R84, R83, R84, R87 ;  /* 0x0000005453547223 */ /* 0x000fe20000010057 */
[----:B------:R-:W-:Y:S01]  /*1500*/  SHF.L.U32 R94, R67, 0x10, RZ ;  /* 0x00000010435e7819 */ /* 0x000fe200000006ff */
[----:B------:R-:W-:Y:S01]  /*1510*/  FFMA.FTZ R67, R83, R64, R80 ;  /* 0x0000004053437223 */ /* 0x000fe20000010050 */
[----:B------:R-:W-:Y:S02]  /*1520*/  PRMT R70, R70, 0x7632, R70 ;  /* 0x0000763246467816 */ /* 0x000fe40000000046 */
[----:B------:R-:W-:-:S02]  /*1530*/  PRMT R85, R76, 0x7632, R85 ;  /* 0x000076324c557816 */ /* 0x000fc40000000055 */
        /* <DEDUP_REMOVED lines=17> */
[----:B--2---:R-:W-:Y:S01]  /*1650*/  PRMT R87, R36, 0x7632, R87 ;  /* 0x0000763224577816 */ /* 0x004fe20000000057 */
[----:B------:R-:W-:Y:S01]  /*1660*/  FFMA.FTZ R94, R84, R65, R89 ;  /* 0x00000041545e7223 */ /* 0x000fe20000010059 */
[----:B------:R-:W-:Y:S01]  /*1670*/  PRMT R86, R77, 0x7632, R86 ;  /* 0x000076324d567816 */ /* 0x000fe20000000056 */
[----:B------:R-:W-:Y:S01]  /*1680*/  IMAD.U32 R36, R36, 0x10000, RZ ;  /* 0x0001000024247824 */ /* 0x000fe200078e00ff */
[----:B------:R-:W2:Y:S01]  /*1690*/  LDG.E.128 R64, desc[UR6][R2.64+0x2000] ;  /* 0x0020000602407981 */ /* 0x000ea2000c1e1d00 */
[----:B------:R-:W-:Y:S02]  /*16a0*/  SHF.L.U32 R77, R68, 0x10, RZ ;  /* 0x00000010444d7819 */ /* 0x000fe400000006ff */
[----:B------:R-:W-:Y:S01]  /*16b0*/  PRMT R81, R73, 0x7632, R81 ;  /* 0x0000763249517816 */ /* 0x000fe20000000051 */
[----:B------:R-:W2:Y:S01]  /*16c0*/  LDG.E.128 R68, desc[UR6][R44.64+0x2000] ;  /* 0x002000062c447981 */ /* 0x000ea2000c1e1d00 */
[----:B------:R-:W-:Y:S01]  /*16d0*/  SHF.L.U32 R73, R72, 0x10, RZ ;  /* 0x0000001048497819 */ /* 0x000fe200000006ff */
[----:B------:R-:W-:Y:S01]  /*16e0*/  FFMA.FTZ R89, R83, R36, R92 ;  /* 0x0000002453597223 */ /* 0x000fe2000001005c */
[----:B------:R-:W-:Y:S01]  /*16f0*/  SHF.L.U32 R87, R87, 0x10, RZ ;  /* 0x0000001057577819 */ /* 0x000fe200000006ff */
[----:B------:R-:W-:-:S02]  /*1700*/  FFMA.FTZ R92, R88, R77, R85 ;  /* 0x0000004d585c7223 */ /* 0x000fc40000010055 */
[----:B------:R-:W-:Y:S01]  /*1710*/  FFMA.FTZ R88, R88, R73, R76 ;  /* 0x0000004958587223 */ /* 0x000fe2000001004c */
[----:B------:R-:W-:Y:S02]  /*1720*/  IMAD.U32 R73, R37, 0x10000, RZ ;  /* 0x0001000025497824 */ /* 0x000fe400078e00ff */
[----:B------:R-:W-:Y:S01]  /*1730*/  FFMA.FTZ R89, R80, R87, R89 ;  /* 0x0000005750597223 */ /* 0x000fe20000010059 */
[----:B------:R-:W-:Y:S01]  /*1740*/  SHF.L.U32 R86, R86, 0x10, RZ ;  /* 0x0000001056567819 */ /* 0x000fe200000006ff */
[----:B------:R-:W-:Y:S01]  /*1750*/  IMAD.U32 R81, R81, 0x10000, RZ ;  /* 0x0001000051517824 */ /* 0x000fe200078e00ff */
[----:B------:R-:W-:Y:S01]  /*1760*/  PRMT R37, R37, 0x7632, R37 ;  /* 0x0000763225257816 */ /* 0x000fe20000000025 */
[--C-:B------:R-:W-:Y:S01]  /*1770*/  FFMA.FTZ R96, R84, R73, R89.reuse ;  /* 0x0000004954607223 */ /* 0x100fe20000010059 */
[----:B---3--:R-:W-:Y:S01]  /*1780*/  PRMT R89, R40, 0x7632, R89 ;  /* 0x0000763228597816 */ /* 0x008fe20000000059 */
[----:B------:R-:W-:Y:S01]  /*1790*/  FFMA.FTZ R94, R81, R86, R94 ;  /* 0x00000056515e7223 */ /* 0x000fe2000001005e */
[----:B------:R-:W-:-:S02]  /*17a0*/  SHF.L.U32 R72, R78, 0x10, RZ ;  /* 0x000000104e487819 */ /* 0x000fc400000006ff */
[----:B------:R-:W-:Y:S02]  /*17b0*/  SHF.L.U32 R85, R74, 0x10, RZ ;  /* 0x000000104a557819 */ /* 0x000fe400000006ff */
[----:B------:R-:W-:Y:S01]  /*17c0*/  SHF.L.U32 R40, R40, 0x10, RZ ;  /* 0x0000001028287819 */ /* 0x000fe200000006ff */
[----:B------:R-:W-:Y:S01]  /*17d0*/  IMAD.U32 R76, R37, 0x10000, RZ ;  /* 0x00010000254c7824 */ /* 0x000fe200078e00ff */
[----:B------:R-:W-:Y:S01]  /*17e0*/  SHF.L.U32 R89, R89, 0x10, RZ ;  /* 0x0000001059597819 */ /* 0x000fe200000006ff */
[----:B------:R-:W-:Y:S01]  /*17f0*/  FFMA.FTZ R94, R85, R72, R94 ;  /* 0x00000048555e7223 */ /* 0x000fe2000001005e */
[----:B------:R-:W-:Y:S01]  /*1800*/  PRMT R87, R74, 0x7632, R87 ;  /* 0x000076324a577816 */ /* 0x000fe20000000057 */
[----:B------:R-:W-:Y:S01]  /*1810*/  FFMA.FTZ R93, R83, R40, R90 ;  /* 0x00000028535d7223 */ /* 0x000fe2000001005a */
[C---:B------:R-:W-:Y:S02]  /*1820*/  PRMT R36, R75.reuse, 0x7632, R36 ;  /* 0x000076324b247816 */ /* 0x040fe40000000024 */
[----:B------:R-:W-:Y:S01]  /*1830*/  SHF.L.U32 R86, R75, 0x10, RZ ;  /* 0x000000104b567819 */ /* 0x000fe200000006ff */
[----:B------:R-:W-:Y:S01]  /*1840*/  FFMA.FTZ R76, R81, R76, R96 ;  /* 0x0000004c514c7223 */ /* 0x000fe20000010060 */
[----:B------:R-:W3:Y:S01]  /*1850*/  LDG.E.128 R72, desc[UR6][R2.64+0x5800] ;  /* 0x0058000602487981 */ /* 0x000ee2000c1e1d00 */
[----:B------:R-:W-:Y:S01]  /*1860*/  IMAD.U32 R40, R38, 0x10000, RZ ;  /* 0x0001000026287824 */ /* 0x000fe200078e00ff */
[----:B------:R-:W-:Y:S01]  /*1870*/  PRMT R78, R78, 0x7632, R78 ;  /* 0x000076324e4e7816 */ /* 0x000fe2000000004e */
[----:B------:R-:W-:Y:S01]  /*1880*/  FFMA.FTZ R89, R80, R89, R93 ;  /* 0x0000005950597223 */ /* 0x000fe2000001005d */
[----:B------:R-:W-:-:S02]  /*1890*/  PRMT R38, R41, 0x7632, R38 ;  /* 0x0000763229267816 */ /* 0x000fc40000000026 */
[----:B------:R-:W-:Y:S01]  /*18a0*/  SHF.L.U32 R91, R41, 0x10, RZ ;  /* 0x00000010295b7819 */ /* 0x000fe200000006ff */
[----:B------:R-:W-:Y:S01]  /*18b0*/  FFMA.FTZ R90, R85, R40, R76 ;  /* 0x00000028555a7223 */ /* 0x000fe2000001004c */
[----:B------:R-:W-:Y:S02]  /*18c0*/  SHF.L.U32 R78, R78, 0x10, RZ ;  /* 0x000000104e4e7819 */ /* 0x000fe400000006ff */
[----:B------:R-:W-:Y:S01]  /*18d0*/  SHF.L.U32 R87, R87, 0x10, RZ ;  /* 0x0000001057577819 */ /* 0x000fe200000006ff */
[--C-:B------:R-:W-:Y:S01]  /*18e0*/  FFMA.FTZ R76, R84, R91, R89.reuse ;  /* 0x0000005b544c7223 */ /* 0x100fe20000010059 */
[C---:B------:R-:W-:Y:S02]  /*18f0*/  SHF.L.U32 R40, R38.reuse, 0x10, RZ ;  /* 0x0000001026287819 */ /* 0x040fe400000006ff */
[----:B------:R-:W-:Y:S02]  /*1900*/  PRMT R38, R38, 0x7632, R38 ;  /* 0x0000763226267816 */ /* 0x000fe40000000026 */
[C---:B------:R-:W-:Y:S01]  /*1910*/  PRMT R89, R42.reuse, 0x7632, R89 ;  /* 0x000076322a597816 */ /* 0x040fe20000000059 */
[----:B------:R-:W-:Y:S01]  /*1920*/  FFMA.FTZ R77, R87, R78, R94 ;  /* 0x0000004e574d7223 */ /* 0x000fe2000001005e */
[----:B------:R-:W-:Y:S01]  /*1930*/  PRMT R37, R79, 0x7632, R37 ;  /* 0x000076324f257816 */ /* 0x000fe20000000025 */
[----:B------:R-:W-:Y:S01]  /*1940*/  FFMA.FTZ R40, R81, R40, R76 ;  /* 0x0000002851287223 */ /* 0x000fe2000001004c */
[----:B------:R-:W-:-:S02]  /*1950*/  SHF.L.U32 R42, R42, 0x10, RZ ;  /* 0x000000102a2a7819 */ /* 0x000fc400000006ff */
[----:B------:R-:W-:Y:S01]  /*1960*/  SHF.L.U32 R79, R79, 0x10, RZ ;  /* 0x000000104f4f7819 */ /* 0x000fe200000006ff */
[----:B------:R-:W-:Y:S01]  /*1970*/  IMAD.U32 R38, R38, 0x10000, RZ ;  /* 0x0001000026267824 */ /* 0x000fe200078e00ff */
[----:B------:R-:W-:Y:S01]  /*1980*/  SHF.L.U32 R94, R89, 0x10, RZ ;  /* 0x00000010595e7819 */ /* 0x000fe200000006ff */
[--C-:B------:R-:W-:Y:S01]  /*1990*/  FFMA.FTZ R91, R85, R42, R40.reuse ;  /* 0x0000002a555b7223 */ /* 0x100fe20000010028 */
[C---:B------:R-:W-:Y:S01]  /*19a0*/  PRMT R40, R39.reuse, 0x7632, R40 ;  /* 0x0000763227287816 */ /* 0x040fe20000000028 */
[----:B------:R-:W-:Y:S01]  /*19b0*/  FFMA.FTZ R41, R86, R79, R77 ;  /* 0x0000004f56297223 */ /* 0x000fe2000001004d */
[----:B------:R-:W-:Y:S01]  /*19c0*/  SHF.L.U32 R39, R39, 0x10, RZ ;  /* 0x0000001027277819 */ /* 0x000fe200000006ff */
[----:B------:R-:W3:Y:S01]  /*19d0*/  LDG.E.128 R76, desc[UR6][R2.64+0x9000] ;  /* 0x00900006024c7981 */ /* 0x000ee2000c1e1d00 */
[C---:B------:R-:W-:Y:S01]  /*19e0*/  FFMA.FTZ R89, R87.reuse, R38, R90 ;  /* 0x0000002657597223 */ /* 0x040fe2000001005a */
[C---:B----4-:R-:W-:Y:S01]  /*19f0*/  IMAD.U32 R38, R12.reuse, 0x10000, RZ ;  /* 0x000100000c267824 */ /* 0x050fe200078e00ff */
[----:B------:R-:W-:Y:S01]  /*1a00*/  PRMT R12, R12, 0x7632, R12 ;  /* 0x000076320c0c7816 */ /* 0x000fe2000000000c */
[----:B------:R-:W-:Y:S01]  /*1a10*/  FFMA.FTZ R94, R87, R94, R91 ;  /* 0x0000005e575e7223 */ /* 0x000fe2000001005b */
[----:B------:R-:W-:Y:S01]  /*1a20*/  SHF.L.U32 R91, R43, 0x10, RZ ;  /* 0x000000102b5b7819 */ /* 0x000fe200000006ff */
[----:B------:R-:W-:Y:S01]  /*1a30*/  FFMA.FTZ R90, R86, R39, R89 ;  /* 0x00000027565a7223 */ /* 0x000fe20000010059 */
[----:B------:R-:W-:Y:S01]  /*1a40*/  SHF.L.U32 R89, R12, 0x10, RZ ;  /* 0x000000100c597819 */ /* 0x000fe200000006ff */
[----:B------:R-:W-:-:S02]  /*1a50*/  FFMA.FTZ R93, R83, R38, R82 ;  /* 0x00000026535d7223 */ /* 0x000fc40000010052 */
        /* <DEDUP_REMOVED lines=8> */
[----:B-----5:R-:W-:Y:S01]  /*1ae0*/  PRMT R91, R4, 0x7632, R91 ;  /* 0x00007632045b7816 */ /* 0x020fe2000000005b */
[C---:B------:R-:W-:Y:S01]  /*1af0*/  FFMA.FTZ R40, R82.reuse, R37, R41 ;  /* 0x0000002552287223 */ /* 0x040fe20000010029 */
[----:B------:R-:W-:Y:S01]  /*1b00*/  FFMA.FTZ R90, R82, R39, R90 ;  /* 0x00000027525a7223 */ /* 0x000fe2000001005a */
[----:B------:R-:W-:Y:S01]  /*1b10*/  IMAD.U32 R93, R4, 0x10000, RZ ;  /* 0x00010000045d7824 */ /* 0x000fe200078e00ff */
[----:B------:R-:W4:Y:S01]  /*1b20*/  LDG.E.128 R36, desc[UR6][R2.64+0xc800] ;  /* 0x00c8000602247981 */ /* 0x000f22000c1e1d00 */
[----:B------:R-:W-:-:S02]  /*1b30*/  SHF.L.U32 R4, R13, 0x10, RZ ;  /* 0x000000100d047819 */ /* 0x000fc400000006ff */
        /* <DEDUP_REMOVED lines=18> */
[----:B------:R-:W5:Y:S01]  /*1c60*/  LDG.E.128 R12, desc[UR6][R2.64+0x10000] ;  /* 0x01000006020c7981 */ /* 0x000f62000c1e1d00 */
[C---:B------:R-:W-:Y:S01]  /*1c70*/  SHF.L.U32 R0, R6.reuse, 0x10, RZ ;  /* 0x0000001006007819 */ /* 0x040fe200000006ff */
[----:B------:R-:W-:Y:S01]  /*1c80*/  FFMA.FTZ R42, R81, R42, R94 ;  /* 0x0000002a512a7223 */ /* 0x000fe2000001005e */
[----:B------:R-:W-:Y:S01]  /*1c90*/  PRMT R6, R6, 0x7632, R6 ;  /* 0x0000763206067816 */ /* 0x000fe20000000006 */
[----:B------:R-:W-:Y:S01]  /*1ca0*/  FFMA.FTZ R5, R86, R43, R5 ;  /* 0x0000002b56057223 */ /* 0x000fe20000010005 */
[----:B------:R-:W-:Y:S02]  /*1cb0*/  IMAD.U32 R41, R41, 0x10000, RZ ;  /* 0x0001000029297824 */ /* 0x000fe400078e00ff */
[----:B------:R-:W-:Y:S01]  /*1cc0*/  FFMA.FTZ R0, R85, R0, R42 ;  /* 0x0000000055007223 */ /* 0x000fe2000001002a */
[----:B------:R-:W-:Y:S02]  /*1cd0*/  SHF.L.U32 R6, R6, 0x10, RZ ;  /* 0x0000001006067819 */ /* 0x000fe400000006ff */
[----:B------:R-:W-:Y:S01]  /*1ce0*/  PRMT R4, R16, 0x7632, R4 ;  /* 0x0000763210047816 */ /* 0x000fe20000000004 */
[----:B------:R-:W-:Y:S01]  /*1cf0*/  FFMA.FTZ R91, R82, R41, R5 ;  /* 0x00000029525b7223 */ /* 0x000fe20000010005 */
[----:B------:R-:W-:Y:S01]  /*1d00*/  SHF.L.U32 R16, R16, 0x10, RZ ;  /* 0x0000001010107819 */ /* 0x000fe200000006ff */
[----:B------:R-:W-:Y:S01]  /*1d10*/  FFMA.FTZ R41, R87, R6, R0 ;  /* 0x0000000657297223 */ /* 0x000fe20000010000 */
[----:B------:R-:W-:Y:S01]  /*1d20*/  SHF.L.U32 R5, R7, 0x10, RZ ;  /* 0x0000001007057819 */ /* 0x000fe200000006ff */
[----:B------:R-:W-:-:S02]  /*1d30*/  IMAD.U32 R43, R4, 0x10000, RZ ;  /* 0x00010000042b7824 */ /* 0x000fc400078e00ff */
[----:B------:R-:W-:Y:S02]  /*1d40*/  FFMA.FTZ R93, R83, R16, R92 ;  /* 0x00000010535d7223 */ /* 0x000fe4000001005c */
[----:B------:R-:W-:Y:S01]  /*1d50*/  FFMA.FTZ R41, R86, R5, R41 ;  /* 0x0000000556297223 */ /* 0x000fe20000010029 */
[----:B------:R-:W-:Y:S01]  /*1d60*/  SHF.L.U32 R5, R17, 0x10, RZ ;  /* 0x0000001011057819 */ /* 0x000fe200000006ff */
[----:B------:R-:W-:Y:S01]  /*1d70*/  FFMA.FTZ R43, R80, R43, R93 ;  /* 0x0000002b502b7223 */ /* 0x000fe2000001005d */
[----:B------:R-:W-:Y:S02]  /*1d80*/  PRMT R7, R7, 0x7632, R7 ;  /* 0x0000763207077816 */ /* 0x000fe40000000007 */
[----:B------:R-:W-:Y:S01]  /*1d90*/  PRMT R4, R20, 0x7632, R4 ;  /* 0x0000763214047816 */ /* 0x000fe20000000004 */
[----:B------:R-:W-:Y:S01]  /*1da0*/  FFMA.FTZ R16, R84, R5, R43 ;  /* 0x0000000554107223 */ /* 0x000fe2000001002b */
[----:B------:R-:W-:Y:S02]  /*1db0*/  PRMT R0, R17, 0x7632, R0 ;  /* 0x0000763211007816 */ /* 0x000fe40000000000 */
[----:B------:R-:W-:-:S02]  /*1dc0*/  SHF.L.U32 R17, R7, 0x10, RZ ;  /* 0x0000001007117819 */ /* 0x000fc400000006ff */
[----:B------:R-:W-:Y:S02]  /*1dd0*/  SHF.L.U32 R43, R4, 0x10, RZ ;  /* 0x00000010042b7819 */ /* 0x000fe400000006ff */
[----:B------:R-:W5:Y:S01]  /*1de0*/  LDG.E.128 R4, desc[UR6][R2.64+0x13800] ;  /* 0x0138000602047981 */ /* 0x000f62000c1e1d00 */
[----:B------:R-:W-:Y:S01]  /*1df0*/  SHF.L.U32 R20, R20, 0x10, RZ ;  /* 0x0000001014147819 */ /* 0x000fe200000006ff */
[----:B------:R-:W-:-:S04]  /*1e00*/  IMAD.U32 R0, R0, 0x10000, RZ ;  /* 0x0001000000007824 */ /* 0x000fc800078e00ff */
[----:B------:R-:W-:Y:S01]  /*1e10*/  FFMA.FTZ R93, R83, R20, R88 ;  /* 0x00000014535d7223 */ /* 0x000fe20000010058 */
[----:B------:R-:W-:Y:S01]  /*1e20*/  FFMA.FTZ R83, R82, R17, R41 ;  /* 0x0000001152537223 */ /* 0x000fe20000010029 */
[C---:B------:R-:W-:Y:S02]  /*1e30*/  PRMT R17, R21.reuse, 0x7632, R17 ;  /* 0x0000763215117816 */ /* 0x040fe40000000011 */
[----:B------:R-:W-:Y:S01]  /*1e40*/  SHF.L.U32 R41, R21, 0x10, RZ ;  /* 0x0000001015297819 */ /* 0x000fe200000006ff */
[----:B------:R-:W-:Y:S01]  /*1e50*/  FFMA.FTZ R43, R80, R43, R93 ;  /* 0x0000002b502b7223 */ /* 0x000fe2000001005d */
[----:B------:R-:W-:Y:S01]  /*1e60*/  FFMA.FTZ R16, R81, R0, R16 ;  /* 0x0000000051107223 */ /* 0x000fe20000010010 */
[C---:B------:R-:W-:Y:S02]  /*1e70*/  PRMT R0, R18.reuse, 0x7632, R0 ;  /* 0x0000763212007816 */ /* 0x040fe40000000000 */
[----:B------:R-:W-:Y:S01]  /*1e80*/  SHF.L.U32 R18, R18, 0x10, RZ ;  /* 0x0000001012127819 */ /* 0x000fe200000006ff */
[----:B------:R-:W-:Y:S01]  /*1e90*/  FFMA.FTZ R88, R84, R41, R43 ;  /* 0x0000002954587223 */ /* 0x000fe2000001002b */
[----:B------:R-:W-:-:S02]  /*1ea0*/  SHF.L.U32 R80, R17, 0x10, RZ ;  /* 0x0000001011507819 */ /* 0x000fc400000006ff */
        /* <DEDUP_REMOVED lines=8> */
[----:B------:R-:W-:Y:S01]  /*1f30*/  FFMA.FTZ R80, R85, R84, R80 ;  /* 0x0000005455507223 */ /* 0x000fe20000010050 */
[----:B------:R-:W-:Y:S01]  /*1f40*/  IMAD.U32 R22, R22, 0x10000, RZ ;  /* 0x0001000016167824 */ /* 0x000fe200078e00ff */
[----:B------:R-:W5:Y:S01]  /*1f50*/  LDG.E.128 R16, desc[UR6][R2.64+0x17000] ;  /* 0x0170000602107981 */ /* 0x000f62000c1e1d00 */
[----:B------:R-:W-:-:S02]  /*1f60*/  PRMT R42, R24, 0x7632, R42 ;  /* 0x00007632182a7816 */ /* 0x000fc4000000002a */
[----:B------:R-:W-:Y:S02]  /*1f70*/  SHF.L.U32 R81, R24, 0x10, RZ ;  /* 0x0000001018517819 */ /* 0x000fe400000006ff */
[C---:B------:R-:W-:Y:S02]  /*1f80*/  PRMT R0, R28.reuse, 0x7632, R0 ;  /* 0x000076321c007816 */ /* 0x040fe40000000000 */
[----:B------:R-:W-:Y:S01]  /*1f90*/  SHF.L.U32 R84, R28, 0x10, RZ ;  /* 0x000000101c547819 */ /* 0x000fe200000006ff */
[----:B------:R-:W-:Y:S01]  /*1fa0*/  FFMA.FTZ R22, R87, R22, R80 ;  /* 0x0000001657167223 */ /* 0x000fe20000010050 */
[----:B------:R-:W-:Y:S01]  /*1fb0*/  SHF.L.U32 R80, R0, 0x10, RZ ;  /* 0x0000001000507819 */ /* 0x000fe200000006ff */
[----:B------:R-:W-:Y:S01]  /*1fc0*/  IMAD.U32 R87, R42, 0x10000, RZ ;  /* 0x000100002a577824 */ /* 0x000fe200078e00ff */
[C---:B------:R-:W-:Y:S01]  /*1fd0*/  SHF.L.U32 R43, R23.reuse, 0x10, RZ ;  /* 0x00000010172b7819 */ /* 0x040fe200000006ff */
[----:B------:R-:W-:Y:S01]  /*1fe0*/  FFMA.FTZ R81, R84, R81, R40 ;  /* 0x0000005154517223 */ /* 0x000fe20000010028 */
[----:B------:R-:W-:-:S02]  /*1ff0*/  PRMT R23, R23, 0x7632, R23 ;  /* 0x0000763217177816 */ /* 0x000fc40000000017 */
[----:B------:R-:W-:Y:S01]  /*2000*/  PRMT R28, R32, 0x7632, R28 ;  /* 0x00007632201c7816 */ /* 0x000fe2000000001c */
[----:B------:R-:W-:Y:S01]  /*2010*/  FFMA.FTZ R24, R80, R87, R81 ;  /* 0x0000005750187223 */ /* 0x000fe20000010051 */
[----:B------:R-:W-:Y:S01]  /*2020*/  SHF.L.U32 R95, R32, 0x10, RZ ;  /* 0x00000010205f7819 */ /* 0x000fe200000006ff */
[----:B------:R-:W-:Y:S01]  /*2030*/  FFMA.FTZ R85, R86, R21, R41 ;  /* 0x0000001556557223 */ /* 0x000fe20000010029 */
[----:B------:R-:W-:Y:S01]  /*2040*/  IMAD.U32 R87, R20, 0x10000, RZ ;  /* 0x0001000014577824 */ /* 0x000fe200078e00ff */
[----:B------:R-:W-:Y:S01]  /*2050*/  SHF.L.U32 R93, R23, 0x10, RZ ;  /* 0x00000010175d7819 */ /* 0x000fe200000006ff */
[----:B------:R-:W-:Y:S01]  /*2060*/  FFMA.FTZ R86, R86, R43, R22 ;  /* 0x0000002b56567223 */ /* 0x000fe20000010016 */
[----:B------:R-:W-:Y:S02]  /*2070*/  SHF.L.U32 R0, R25, 0x10, RZ ;  /* 0x0000001019007819 */ /* 0x000fe400000006ff */
[----:B------:R-:W-:Y:S01]  /*2080*/  SHF.L.U32 R81, R29, 0x10, RZ ;  /* 0x000000101d517819 */ /* 0x000fe200000006ff */
[----:B------:R-:W-:Y:S01]  /*2090*/  FFMA.FTZ R95, R84, R95, R90 ;  /* 0x0000005f545f7223 */ /* 0x000fe2000001005a */
[----:B------:R-:W-:Y:S01]  /*20a0*/  SHF.L.U32 R97, R28, 0x10, RZ ;  /* 0x000000101c617819 */ /* 0x000fe200000006ff */
[C---:B------:R-:W-:Y:S01]  /*20b0*/  FFMA.FTZ R87, R82.reuse, R87, R85 ;  /* 0x0000005752577223 */ /* 0x040fe20000010055 */
[----:B------:R-:W-:Y:S01]  /*20c0*/  FFMA.FTZ R85, R82, R93, R86 ;  /* 0x0000005d52557223 */ /* 0x000fe20000010056 */
[----:B------:R-:W-:Y:S01]  /*20d0*/  FFMA.FTZ R93, R81, R0, R24 ;  /* 0x00000000515d7223 */ /* 0x000fe20000010018 */
[----:B------:R-:W-:Y:S01]  /*20e0*/  PRMT R82, R29, 0x7632, R82 ;  /* 0x000076321d527816 */ /* 0x000fe20000000052 */
[----:B------:R-:W-:Y:S01]  /*20f0*/  FFMA.FTZ R28, R80, R97, R95 ;  /* 0x00000061501c7223 */ /* 0x000fe2000001005f */
[----:B------:R-:W-:Y:S01]  /*2100*/  IMAD.U32 R24, R33, 0x10000, RZ ;  /* 0x0001000021187824 */ /* 0x000fe200078e00ff */
[----:B------:R-:W-:Y:S01]  /*2110*/  SHF.L.U32 R29, R8, 0x10, RZ ;  /* 0x00000010081d7819 */ /* 0x000fe200000006ff */
[----:B------:R-:W5:Y:S01]  /*2120*/  LDG.E.128 R20, desc[UR6][R44.64+0x2800] ;  /* 0x002800062c147981 */ /* 0x000f62000c1e1d00 */
[----:B------:R-:W-:-:S02]  /*2130*/  PRMT R8, R30, 0x7632, R8 ;  /* 0x000076321e087816 */ /* 0x000fc40000000008 */
[----:B------:R-:W-:Y:S01]  /*2140*/  PRMT R25, R25, 0x7632, R25 ;  /* 0x0000763219197816 */ /* 0x000fe20000000019 */
[----:B------:R-:W5:Y:S01]  /*2150*/  LDG.E.128 R40, desc[UR6][R2.64+0x2800] ;  /* 0x0028000602287981 */ /* 0x000f62000c1e1d00 */
[----:B------:R-:W-:Y:S01]  /*2160*/  FFMA.FTZ R95, R81, R24, R28 ;  /* 0x00000018515f7223 */ /* 0x000fe2000001001c */
[----:B------:R-:W-:Y:S02]  /*2170*/  PRMT R24, R8, 0x7632, R24 ;  /* 0x0000763208187816 */ /* 0x000fe40000000018 */
[----:B------:R-:W-:Y:S02]  /*2180*/  SHF.L.U32 R25, R25, 0x10, RZ ;  /* 0x0000001019197819 */ /* 0x000fe400000006ff */
[----:B------:R-:W-:Y:S02]  /*2190*/  SHF.L.U32 R82, R82, 0x10, RZ ;  /* 0x0000001052527819 */ /* 0x000fe400000006ff */
[----:B------:R-:W-:Y:S01]  /*21a0*/  PRMT R33, R33, 0x7632, R33 ;  /* 0x0000763221217816 */ /* 0x000fe20000000021 */
[----:B------:R-:W-:Y:S01]  /*21b0*/  FFMA.FTZ R97, R84, R29, R89 ;  /* 0x0000001d54617223 */ /* 0x000fe20000010059 */
[----:B------:R-:W-:-:S02]  /*21c0*/  IMAD.U32 R89, R24, 0x10000, RZ ;  /* 0x0001000018597824 */ /* 0x000fc400078e00ff */
[----:B------:R-:W-:Y:S01]  /*21d0*/  FFMA.FTZ R93, R82, R25, R93 ;  /* 0x00000019525d7223 */ /* 0x000fe2000001005d */
[----:B------:R-:W-:Y:S01]  /*21e0*/  SHF.L.U32 R33, R33, 0x10, RZ ;  /* 0x0000001021217819 */ /* 0x000fe200000006ff */
[----:B------:R-:W-:Y:S01]  /*21f0*/  IMAD.U32 R86, R30, 0x10000, RZ ;  /* 0x000100001e567824 */ /* 0x000fe200078e00ff */
[C---:B------:R-:W-:Y:S02]  /*2200*/  PRMT R28, R26.reuse, 0x7632, R28 ;  /* 0x000076321a1c7816 */ /* 0x040fe4000000001c */
[----:B------:R-:W-:Y:S01]  /*2210*/  SHF.L.U32 R25, R26, 0x10, RZ ;  /* 0x000000101a197819 */ /* 0x000fe200000006ff */
[----:B------:R-:W-:Y:S01]  /*2220*/  FFMA.FTZ R90, R80, R89, R97 ;  /* 0x00000059505a7223 */ /* 0x000fe20000010061 */
[----:B------:R-:W-:Y:S02]  /*2230*/  IMAD.U32 R89, R8, 0x10000, RZ ;  /* 0x0001000008597824 */ /* 0x000fe400078e00ff */
[----:B------:R-:W-:Y:S01]  /*2240*/  FFMA.FTZ R95, R82, R33, R95 ;  /* 0x00000021525f7223 */ /* 0x000fe2000001005f */
[----:B------:R-:W-:Y:S01]  /*2250*/  SHF.L.U32 R28, R28, 0x10, RZ ;  /* 0x000000101c1c7819 */ /* 0x000fe200000006ff */
[----:B------:R-:W-:Y:S01]  /*2260*/  FFMA.FTZ R30, R86, R25, R93 ;  /* 0x00000019561e7223 */ /* 0x000fe2000001005d */
[----:B------:R-:W-:-:S02]  /*2270*/  PRMT R8, R9, 0x7632, R8 ;  /* 0x0000763209087816 */ /* 0x000fc40000000008 */
[C---:B------:R-:W-:Y:S02]  /*2280*/  PRMT R32, R34.reuse, 0x7632, R32 ;  /* 0x0000763222207816 */ /* 0x040fe40000000020 */
[----:B------:R-:W-:Y:S02]  /*2290*/  SHF.L.U32 R33, R34, 0x10, RZ ;  /* 0x0000001022217819 */ /* 0x000fe400000006ff */
[----:B------:R-:W-:Y:S02]  /*22a0*/  SHF.L.U32 R34, R9, 0x10, RZ ;  /* 0x0000001009227819 */ /* 0x000fe400000006ff */
[C---:B------:R-:W-:Y:S02]  /*22b0*/  PRMT R88, R31.reuse, 0x7632, R88 ;  /* 0x000076321f587816 */ /* 0x040fe40000000058 */
        /* <DEDUP_REMOVED lines=9> */
[----:B------:R-:W-:Y:S02]  /*2350*/  IMAD.U32 R31, R8, 0x10000, RZ ;  /* 0x00010000081f7824 */ /* 0x000fe400078e00ff */
[----:B------:R-:W-:Y:S01]  /*2360*/  FFMA.FTZ R93, R82, R93, R97 ;  /* 0x0000005d525d7223 */ /* 0x000fe20000010061 */
[----:B------:R-:W-:-:S02]  /*2370*/  PRMT R10, R10, 0x7632, R10 ;  /* 0x000076320a0a7816 */ /* 0x000fc4000000000a */
[C---:B------:R-:W-:Y:S02]  /*2380*/  PRMT R8, R48.reuse, 0x7632, R8 ;  /* 0x0000763230087816 */ /* 0x040fe40000000008 */
[----:B------:R-:W-:Y:S01]  /*2390*/  SHF.L.U32 R48, R48, 0x10, RZ ;  /* 0x0000001030307819 */ /* 0x000fe200000006ff */
[----:B------:R-:W-:Y:S01]  /*23a0*/  FFMA.FTZ R28, R86, R95, R93 ;  /* 0x0000005f561c7223 */ /* 0x000fe2000001005d */
[----:B------:R-:W-:Y:S02]  /*23b0*/  PRMT R29, R27, 0x7632, R29 ;  /* 0x000076321b1d7816 */ /* 0x000fe4000000001d */
[----:B------:R-:W-:Y:S01]  /*23c0*/  SHF.L.U32 R32, R32, 0x10, RZ ;  /* 0x0000001020207819 */ /* 0x000fe200000006ff */
[----:B------:R-:W5:Y:S01]  /*23d0*/  LDG.E.128 R24, desc[UR6][R2.64+0x6000] ;  /* 0x0060000602187981 */ /* 0x000f62000c1e1d00 */
[----:B------:R-:W-:Y:S01]  /*23e0*/  SHF.L.U32 R10, R10, 0x10, RZ ;  /* 0x000000100a0a7819 */ /* 0x000fe200000006ff */
[----:B------:R-:W-:Y:S01]  /*23f0*/  FFMA.FTZ R91, R84, R48, R91 ;  /* 0x00000030545b7223 */ /* 0x000fe2000001005b */
[----:B------:R-:W-:Y:S01]  /*2400*/  SHF.L.U32 R95, R8, 0x10, RZ ;  /* 0x00000010085f7819 */ /* 0x000fe200000006ff */
[----:B------:R-:W-:Y:S01]  /*2410*/  FFMA.FTZ R32, R89, R32, R33 ;  /* 0x0000002059207223 */ /* 0x000fe20000010021 */
[----:B------:R-:W-:-:S02]  /*2420*/  SHF.L.U32 R29, R29, 0x10, RZ ;  /* 0x000000101d1d7819 */ /* 0x000fc400000006ff */
[----:B------:R-:W-:Y:S01]  /*2430*/  SHF.L.U32 R88, R88, 0x10, RZ ;  /* 0x0000001058587819 */ /* 0x000fe200000006ff */
[----:B------:R-:W-:Y:S02]  /*2440*/  IMAD.U32 R33, R35, 0x10000, RZ ;  /* 0x0001000023217824 */ /* 0x000fe400078e00ff */
[----:B------:R-:W-:Y:S01]  /*2450*/  FFMA.FTZ R93, R89, R10, R28 ;  /* 0x0000000a595d7223 */ /* 0x000fe2000001001c */
[----:B------:R-:W-:Y:S01]  /*2460*/  SHF.L.U32 R8, R49, 0x10, RZ ;  /* 0x0000001031087819 */ /* 0x000fe200000006ff */
[----:B------:R-:W-:Y:S01]  /*2470*/  FFMA.FTZ R10, R80, R95, R91 ;  /* 0x0000005f500a7223 */ /* 0x000fe2000001005b */
[----:B------:R-:W-:Y:S01]  /*2480*/  FFMA.FTZ R92, R88, R29, R9 ;  /* 0x0000001d585c7223 */ /* 0x000fe20000010009 */
[----:B------:R-:W-:Y:S01]  /*2490*/  IMAD.U32 R9, R11, 0x10000, RZ ;  /* 0x000100000b097824 */ /* 0x000fe200078e00ff */
[----:B------:R-:W-:Y:S01]  /*24a0*/  PRMT R49, R49, 0x7632, R49 ;  /* 0x0000763231317816 */ /* 0x000fe20000000031 */
[----:B------:R-:W-:Y:S01]  /*24b0*/  FFMA.FTZ R90, R0, R33, R32 ;  /* 0x00000021005a7223 */ /* 0x000fe20000010020 */
[----:B------:R-:W-:Y:S01]  /*24c0*/  PRMT R11, R11, 0x7632, R11 ;  /* 0x000076320b0b7816 */ /* 0x000fe2000000000b */
[----:B------:R-:W-:Y:S01]  /*24d0*/  FFMA.FTZ R91, R81, R8, R10 ;  /* 0x00000008515b7223 */ /* 0x000fe2000001000a */
[----:B------:R-:W5:Y:S01]  /*24e0*/  LDG.E.128 R32, desc[UR6][R2.64+0x9800] ;  /* 0x0098000602207981 */ /* 0x000f62000c1e1d00 */
[----:B------:R-:W-:-:S02]  /*24f0*/  PRMT R8, R52, 0x7632, R8 ;  /* 0x0000763234087816 */ /* 0x000fc40000000008 */
[----:B------:R-:W-:Y:S02]  /*2500*/  SHF.L.U32 R52, R52, 0x10, RZ ;  /* 0x0000001034347819 */ /* 0x000fe400000006ff */
[----:B------:R-:W-:Y:S01]  /*2510*/  SHF.L.U32 R49, R49, 0x10, RZ ;  /* 0x0000001031317819 */ /* 0x000fe200000006ff */
        /* <DEDUP_REMOVED lines=16> */
[----:B------:R-:W5:Y:S01]  /*2620*/  LDG.E.128 R28, desc[UR6][R2.64+0xd000] ;  /* 0x00d00006021c7981 */ /* 0x000f62000c1e1d00 */
[----:B------:R-:W-:Y:S01]  /*2630*/  PRMT R48, R51, 0x7632, R48 ;  /* 0x0000763233307816 */ /* 0x000fe20000000030 */
[----:B------:R-:W-:Y:S01]  /*2640*/  FFMA.FTZ R49, R89, R50, R8 ;  /* 0x0000003259317223 */ /* 0x000fe20000010008 */
[----:B------:R-:W-:Y:S01]  /*2650*/  SHF.L.U32 R51, R51, 0x10, RZ ;  /* 0x0000001033337819 */ /* 0x000fe200000006ff */
[----:B------:R-:W-:Y:S01]  /*2660*/  FFMA.FTZ R53, R82, R53, R83 ;  /* 0x0000003552357223 */ /* 0x000fe20000010053 */
[C---:B------:R-:W-:Y:S01]  /*2670*/  SHF.L.U32 R93, R54.reuse, 0x10, RZ ;  /* 0x00000010365d7819 */ /* 0x040fe200000006ff */
[----:B------:R-:W5:Y:S01]  /*2680*/  LDG.E.128 R8, desc[UR6][R2.64+0x10800] ;  /* 0x0108000602087981 */ /* 0x000f62000c1e1d00 */
[----:B------:R-:W-:Y:S01]  /*2690*/  PRMT R54, R54, 0x7632, R54 ;  /* 0x0000763236367816 */ /* 0x000fe20000000036 */
[----:B------:R-:W-:Y:S01]  /*26a0*/  FFMA.FTZ R83, R0, R51, R49 ;  /* 0x0000003300537223 */ /* 0x000fe20000010031 */
[----:B------:R-:W-:-:S02]  /*26b0*/  IMAD.U32 R49, R60, 0x10000, RZ ;  /* 0x000100003c317824 */ /* 0x000fc400078e00ff */
[----:B------:R-:W-:Y:S01]  /*26c0*/  FFMA.FTZ R52, R86, R93, R53 ;  /* 0x0000005d56347223 */ /* 0x000fe20000010035 */
[----:B------:R-:W-:Y:S02]  /*26d0*/  SHF.L.U32 R53, R48, 0x10, RZ ;  /* 0x0000001030357819 */ /* 0x000fe400000006ff */
[----:B------:R-:W-:Y:S02]  /*26e0*/  PRMT R60, R60, 0x7632, R60 ;  /* 0x000076323c3c7816 */ /* 0x000fe4000000003c */
[----:B------:R-:W-:Y:S01]  /*26f0*/  SHF.L.U32 R54, R54, 0x10, RZ ;  /* 0x0000001036367819 */ /* 0x000fe200000006ff */
[----:B------:R-:W-:Y:S01]  /*2700*/  FFMA.FTZ R95, R84, R49, R87 ;  /* 0x00000031545f7223 */ /* 0x000fe20000010057 */
[----:B------:R-:W-:Y:S01]  /*2710*/  SHF.L.U32 R93, R60, 0x10, RZ ;  /* 0x000000103c5d7819 */ /* 0x000fe200000006ff */
[----:B------:R-:W-:Y:S01]  /*2720*/  FFMA.FTZ R87, R88, R53, R83 ;  /* 0x0000003558577223 */ /* 0x000fe20000010053 */
[----:B------:R-:W-:Y:S02]  /*2730*/  IMAD.U32 R53, R55, 0x10000, RZ ;  /* 0x0001000037357824 */ /* 0x000fe400078e00ff */
[----:B------:R-:W-:Y:S01]  /*2740*/  FFMA.FTZ R83, R89, R54, R52 ;  /* 0x0000003659537223 */ /* 0x000fe20000010034 */
[----:B------:R-:W-:Y:S01]  /*2750*/  SHF.L.U32 R60, R56, 0x10, RZ ;  /* 0x00000010383c7819 */ /* 0x000fe200000006ff */
[----:B------:R-:W5:Y:S01]  /*2760*/  LDG.E.128 R48, desc[UR6][R2.64+0x14000] ;  /* 0x0140000602307981 */ /* 0x000f62000c1e1d00 */
[----:B------:R-:W-:Y:S01]  /*2770*/  PRMT R56, R55, 0x7632, R56 ;  /* 0x0000763237387816 */ /* 0x000fe20000000038 */
[----:B------:R-:W-:Y:S01]  /*2780*/  FFMA.FTZ R83, R0, R53, R83 ;  /* 0x0000003500537223 */ /* 0x000fe20000010053 */
[----:B------:R-:W-:-:S02]  /*2790*/  SHF.L.U32 R52, R61, 0x10, RZ ;  /* 0x000000103d347819 */ /* 0x000fc400000006ff */
        /* <DEDUP_REMOVED lines=14> */
[----:B------:R-:W-:Y:S01]  /*2880*/  SHF.L.U32 R81, R57, 0x10, RZ ;  /* 0x0000001039517819 */ /* 0x000fe200000006ff */
[C---:B------:R-:W-:Y:S01]  /*2890*/  IMAD.U32 R57, R62.reuse, 0x10000, RZ ;  /* 0x000100003e397824 */ /* 0x040fe200078e00ff */
        /* <DEDUP_REMOVED lines=8> */
[----:B------:R-:W-:Y:S02]  /*2920*/  FFMA.FTZ R83, R86, R83, R82 ;  /* 0x0000005356537223 */ /* 0x000fe40000010052 */
[C---:B------:R-:W-:Y:S02]  /*2930*/  FFMA.FTZ R95, R89.reuse, R62, R56 ;  /* 0x0000003e595f7223 */ /* 0x040fe40000010038 */
[----:B------:R-:W-:Y:S01]  /*2940*/  FFMA.FTZ R56, R89, R60, R83 ;  /* 0x0000003c59387223 */ /* 0x000fe20000010053 */
[----:B--2---:R-:W-:Y:S02]  /*2950*/  SHF.L.U32 R89, R64, 0x10, RZ ;  /* 0x0000001040597819 */ /* 0x004fe400000006ff */
[----:B------:R-:W-:Y:S02]  /*2960*/  SHF.L.U32 R84, R68, 0x10, RZ ;  /* 0x0000001044547819 */ /* 0x000fe400000006ff */
[----:B------:R-:W-:Y:S01]  /*2970*/  PRMT R58, R69, 0x7632, R58 ;  /* 0x00007632453a7816 */ /* 0x000fe2000000003a */
[----:B------:R-:W-:Y:S01]  /*2980*/  IMAD.U32 R57, R63, 0x10000, RZ ;  /* 0x000100003f397824 */ /* 0x000fe200078e00ff */
[----:B------:R-:W-:-:S02]  /*2990*/  PRMT R64, R64, 0x7632, R64 ;  /* 0x0000763240407816 */ /* 0x000fc40000000040 */
[----:B------:R-:W-:Y:S01]  /*29a0*/  PRMT R86, R68, 0x7632, R86 ;  /* 0x0000763244567816 */ /* 0x000fe20000000056 */
[----:B------:R-:W-:Y:S01]  /*29b0*/  FFMA.FTZ R99, R84, R89, R92 ;  /* 0x0000005954637223 */ /* 0x000fe2000001005c */
[----:B------:R-:W-:Y:S01]  /*29c0*/  SHF.L.U32 R97, R64, 0x10, RZ ;  /* 0x0000001040617819 */ /* 0x000fe200000006ff */
[----:B------:R0:W2:Y:S02]  /*29d0*/  LDG.E.128 R80, desc[UR6][R44.64+0x3000] ;  /* 0x003000062c507981 */ /* 0x0000a4000c1e1d00 */
[----:B------:R-:W-:Y:S01]  /*29e0*/  IMAD.U32 R86, R86, 0x10000, RZ ;  /* 0x0001000056567824 */ /* 0x000fe200078e00ff */
[C---:B------:R-:W-:Y:S02]  /*29f0*/  PRMT R64, R65.reuse, 0x7632, R64 ;  /* 0x0000763241407816 */ /* 0x040fe40000000040 */
[----:B------:R-:W-:Y:S01]  /*2a00*/  SHF.L.U32 R68, R65, 0x10, RZ ;  /* 0x0000001041447819 */ /* 0x000fe200000006ff */
[----:B------:R-:W-:Y:S01]  /*2a10*/  FFMA.FTZ R92, R86, R97, R99 ;  /* 0x00000061565c7223 */ /* 0x000fe20000010063 */
[----:B------:R-:W-:-:S02]  /*2a20*/  SHF.L.U32 R89, R69, 0x10, RZ ;  /* 0x0000001045597819 */ /* 0x000fc400000006ff */
[----:B------:R-:W-:Y:S02]  /*2a30*/  PRMT R93, R63, 0x7632, R93 ;  /* 0x000076323f5d7816 */ /* 0x000fe4000000005d */
[----:B------:R-:W2:Y:S01]  /*2a40*/  LDG.E.128 R60, desc[UR6][R2.64+0x3000] ;  /* 0x00300006023c7981 */ /* 0x000ea2000c1e1d00 */
[----:B0-----:R-:W-:Y:S01]  /*2a50*/  SHF.L.U32 R44, R58, 0x10, RZ ;  /* 0x000000103a2c7819 */ /* 0x001fe200000006ff */
[----:B------:R-:W-:Y:S02]  /*2a60*/  IMAD.U32 R69, R64, 0x10000, RZ ;  /* 0x0001000040457824 */ /* 0x000fe400078e00ff */
[----:B------:R-:W-:Y:S01]  /*2a70*/  FFMA.FTZ R97, R89, R68, R92 ;  /* 0x0000004459617223 */ /* 0x000fe2000001005c */
[C---:B------:R-:W-:Y:S02]  /*2a80*/  SHF.L.U32 R65, R59.reuse, 0x10, RZ ;  /* 0x000000103b417819 */ /* 0x040fe400000006ff */
[----:B------:R-:W-:Y:S01]  /*2a90*/  PRMT R45, R59, 0x7632, R45 ;  /* 0x000076323b2d7816 */ /* 0x000fe2000000002d */
[----:B------:R-:W-:Y:S01]  /*2aa0*/  FFMA.FTZ R69, R44, R69, R97 ;  /* 0x000000452c457223 */ /* 0x000fe20000010061 */
[----:B---3--:R-:W-:-:S02]  /*2ab0*/  PRMT R68, R72, 0x7632, R68 ;  /* 0x0000763248447816 */ /* 0x008fc40000000044 */
[----:B------:R-:W-:Y:S01]  /*2ac0*/  SHF.L.U32 R97, R72, 0x10, RZ ;  /* 0x0000001048617819 */ /* 0x000fe200000006ff */
[----:B------:R-:W-:Y:S01]  /*2ad0*/  FFMA.FTZ R64, R0, R65, R56 ;  /* 0x0000004100407223 */ /* 0x000fe20000010038 */
[----:B------:R-:W-:Y:S02]  /*2ae0*/  SHF.L.U32 R45, R45, 0x10, RZ ;  /* 0x000000102d2d7819 */ /* 0x000fe400000006ff */
[----:B------:R-:W-:Y:S01]  /*2af0*/  SHF.L.U32 R99, R68, 0x10, RZ ;  /* 0x0000001044637819 */ /* 0x000fe200000006ff */
[----:B------:R-:W-:Y:S01]  /*2b00*/  FFMA.FTZ R97, R84, R97, R90 ;  /* 0x0000006154617223 */ /* 0x000fe2000001005a */
[----:B------:R-:W-:Y:S01]  /*2b10*/  FFMA.FTZ R95, R0, R57, R95 ;  /* 0x00000039005f7223 */ /* 0x000fe2000001005f */
[----:B------:R-:W-:Y:S01]  /*2b20*/  FFMA.FTZ R45, R88, R45, R64 ;  /* 0x0000002d582d7223 */ /* 0x000fe20000010040 */
[----:B------:R-:W3:Y:S01]  /*2b30*/  LDG.E.128 R56, desc[UR6][R2.64+0x6800] ;  /* 0x0068000602387981 */ /* 0x000ee2000c1e1d00 */
[----:B------:R-:W-:Y:S01]  /*2b40*/  IMAD.U32 R93, R93, 0x10000, RZ ;  /* 0x000100005d5d7824 */ /* 0x000fe200078e00ff */
[----:B------:R-:W-:Y:S01]  /*2b50*/  SHF.L.U32 R0, R70, 0x10, RZ ;  /* 0x0000001046007819 */ /* 0x000fe200000006ff */
[----:B------:R-:W-:Y:S01]  /*2b60*/  FFMA.FTZ R72, R86, R99, R97 ;  /* 0x0000006356487223 */ /* 0x000fe20000010061 */
[----:B------:R-:W-:Y:S01]  /*2b70*/  PRMT R90, R70, 0x7632, R90 ;  /* 0x00007632465a7816 */ /* 0x000fe2000000005a */
[C---:B------:R-:W-:Y:S01]  /*2b80*/  IMAD.U32 R70, R73.reuse, 0x10000, RZ ;  /* 0x0001000049467824 */ /* 0x040fe200078e00ff */
[----:B------:R-:W-:Y:S01]  /*2b90*/  PRMT R64, R73, 0x7632, R64 ;  /* 0x0000763249407816 */ /* 0x000fe20000000040 */
[----:B------:R-:W-:Y:S01]  /*2ba0*/  FFMA.FTZ R93, R88, R93, R95 ;  /* 0x0000005d585d7223 */ /* 0x000fe2000001005f */
        /* <DEDUP_REMOVED lines=11> */
[----:B------:R-:W-:Y:S02]  /*2c60*/  PRMT R74, R74, 0x7632, R74 ;  /* 0x000076324a4a7816 */ /* 0x000fe4000000004a */
[C---:B------:R-:W-:Y:S02]  /*2c70*/  PRMT R68, R71.reuse, 0x7632, R68 ;  /* 0x0000763247447816 */ /* 0x040fe40000000044 */
[----:B------:R-:W-:Y:S01]  /*2c80*/  SHF.L.U32 R88, R71, 0x10, RZ ;  /* 0x0000001047587819 */ /* 0x000fe200000006ff */
[----:B------:R-:W-:Y:S01]  /*2c90*/  FFMA.FTZ R71, R90, R65, R69 ;  /* 0x000000415a477223 */ /* 0x000fe20000010045 */
[----:B------:R-:W-:Y:S01]  /*2ca0*/  SHF.L.U32 R65, R67, 0x10, RZ ;  /* 0x0000001043417819 */ /* 0x000fe200000006ff */
[----:B------:R-:W-:-:S02]  /*2cb0*/  IMAD.U32 R97, R64, 0x10000, RZ ;  /* 0x0001000040617824 */ /* 0x000fc400078e00ff */
[----:B------:R-:W-:Y:S01]  /*2cc0*/  FFMA.FTZ R91, R84, R76, R91 ;  /* 0x0000004c545b7223 */ /* 0x000fe2000001005b */
[----:B------:R-:W-:Y:S01]  /*2cd0*/  FFMA.FTZ R95, R0, R73, R95 ;  /* 0x00000049005f7223 */ /* 0x000fe2000001005f */
[----:B------:R-:W-:Y:S02]  /*2ce0*/  PRMT R69, R67, 0x7632, R69 ;  /* 0x0000763243457816 */ /* 0x000fe40000000045 */
[----:B------:R-:W-:Y:S01]  /*2cf0*/  SHF.L.U32 R73, R74, 0x10, RZ ;  /* 0x000000104a497819 */ /* 0x000fe200000006ff */
[----:B------:R-:W-:Y:S01]  /*2d00*/  FFMA.FTZ R94, R86, R97, R91 ;  /* 0x00000061565e7223 */ /* 0x000fe2000001005b */
[C---:B------:R-:W-:Y:S02]  /*2d10*/  PRMT R72, R77.reuse, 0x7632, R72 ;  /* 0x000076324d487816 */ /* 0x040fe40000000048 */
[----:B------:R-:W-:Y:S01]  /*2d20*/  SHF.L.U32 R92, R77, 0x10, RZ ;  /* 0x000000104d5c7819 */ /* 0x000fe200000006ff */
[----:B------:R-:W-:Y:S01]  /*2d30*/  FFMA.FTZ R71, R88, R65, R71 ;  /* 0x0000004158477223 */ /* 0x000fe20000010047 */
[----:B------:R-:W-:Y:S01]  /*2d40*/  SHF.L.U32 R69, R69, 0x10, RZ ;  /* 0x0000001045457819 */ /* 0x000fe200000006ff */
[----:B------:R-:W3:Y:S01]  /*2d50*/  LDG.E.128 R64, desc[UR6][R2.64+0xa000] ;  /* 0x00a0000602407981 */ /* 0x000ee2000c1e1d00 */
[----:B------:R-:W-:-:S02]  /*2d60*/  IMAD.U32 R76, R68, 0x10000, RZ ;  /* 0x00010000444c7824 */ /* 0x000fc400078e00ff */
[----:B------:R-:W-:Y:S01]  /*2d70*/  FFMA.FTZ R73, R90, R73, R95 ;  /* 0x000000495a497223 */ /* 0x000fe2000001005f */
[----:B------:R-:W-:Y:S01]  /*2d80*/  SHF.L.U32 R95, R72, 0x10, RZ ;  /* 0x00000010485f7819 */ /* 0x000fe200000006ff */
[----:B------:R-:W-:Y:S01]  /*2d90*/  FFMA.FTZ R97, R89, R92, R94 ;  /* 0x0000005c59617223 */ /* 0x000fe2000001005e */
[C---:B------:R-:W-:Y:S01]  /*2da0*/  PRMT R70, R75.reuse, 0x7632, R70 ;  /* 0x000076324b467816 */ /* 0x040fe20000000046 */
        /* <DEDUP_REMOVED lines=11> */
[----:B------:R-:W4:Y:S01]  /*2e60*/  LDG.E.128 R68, desc[UR6][R2.64+0xd800] ;  /* 0x00d8000602447981 */ /* 0x000f22000c1e1d00 */
[----:B------:R-:W-:-:S02]  /*2e70*/  PRMT R78, R78, 0x7632, R78 ;  /* 0x000076324e4e7816 */ /* 0x000fc4000000004e */
[C---:B------:R-:W-:Y:S01]  /*2e80*/  PRMT R36, R37.reuse, 0x7632, R36 ;  /* 0x0000763225247816 */ /* 0x040fe20000000024 */
[----:B------:R-:W-:Y:S01]  /*2e90*/  FFMA.FTZ R91, R76, R91, R73 ;  /* 0x0000005b4c5b7223 */ /* 0x000fe20000010049 */
[----:B------:R-:W-:Y:S01]  /*2ea0*/  SHF.L.U32 R73, R78, 0x10, RZ ;  /* 0x000000104e497819 */ /* 0x000fe200000006ff */
[----:B------:R-:W-:Y:S01]  /*2eb0*/  FFMA.FTZ R74, R86, R75, R87 ;  /* 0x0000004b564a7223 */ /* 0x000fe20000010057 */
[----:B------:R-:W-:Y:S01]  /*2ec0*/  SHF.L.U32 R75, R36, 0x10, RZ ;  /* 0x00000010244b7819 */ /* 0x000fe200000006ff */
[----:B------:R-:W-:Y:S01]  /*2ed0*/  IMAD.U32 R72, R37, 0x10000, RZ ;  /* 0x0001000025487824 */ /* 0x000fe200078e00ff */
[C---:B-----5:R-:W-:Y:S02]  /*2ee0*/  SHF.L.U32 R36, R12.reuse, 0x10, RZ ;  /* 0x000000100c247819 */ /* 0x060fe400000006ff */
[----:B------:R-:W-:Y:S01]  /*2ef0*/  PRMT R12, R12, 0x7632, R12 ;  /* 0x000076320c0c7816 */ /* 0x000fe2000000000c */
[----:B------:R-:W-:Y:S01]  /*2f00*/  FFMA.FTZ R73, R90, R73, R95 ;  /* 0x000000495a497223 */ /* 0x000fe2000001005f */
        /* <DEDUP_REMOVED lines=19> */
[----:B------:R-:W-:-:S02]  /*3040*/  SHF.L.U32 R87, R14, 0x10, RZ ;  /* 0x000000100e577819 */ /* 0x000fc400000006ff */
[----:B------:R-:W-:Y:S02]  /*3050*/  PRMT R39, R39, 0x7632, R39 ;  /* 0x0000763227277816 */ /* 0x000fe40000000027 */
[----:B------:R-:W-:Y:S01]  /*3060*/  PRMT R14, R14, 0x7632, R14 ;  /* 0x000076320e0e7816 */ /* 0x000fe2000000000e */
[----:B------:R-:W-:Y:S01]  /*3070*/  FFMA.FTZ R95, R44, R95, R97 ;  /* 0x0000005f2c5f7223 */ /* 0x000fe20000010061 */
[----:B------:R-:W-:Y:S01]  /*3080*/  FFMA.FTZ R78, R88, R85, R13 ;  /* 0x00000055584e7223 */ /* 0x000fe2000001000d */
[----:B------:R-:W-:Y:S01]  /*3090*/  SHF.L.U32 R79, R79, 0x10, RZ ;  /* 0x000000104f4f7819 */ /* 0x000fe200000006ff */
[----:B------:R-:W-:Y:S01]  /*30a0*/  IMAD.U32 R39, R39, 0x10000, RZ ;  /* 0x0001000027277824 */ /* 0x000fe200078e00ff */
[----:B------:R-:W-:Y:S02]  /*30b0*/  SHF.L.U32 R13, R14, 0x10, RZ ;  /* 0x000000100e0d7819 */ /* 0x000fe400000006ff */
[C---:B------:R-:W-:Y:S02]  /*30c0*/  PRMT R12, R4.reuse, 0x7632, R12 ;  /* 0x00007632040c7816 */ /* 0x040fe4000000000c */
[----:B------:R-:W-:Y:S01]  /*30d0*/  SHF.L.U32 R14, R4, 0x10, RZ ;  /* 0x00000010040e7819 */ /* 0x000fe200000006ff */
[----:B------:R-:W-:Y:S01]  /*30e0*/  FFMA.FTZ R87, R0, R87, R95 ;  /* 0x0000005700577223 */ /* 0x000fe2000001005f */
[----:B------:R-:W-:Y:S01]  /*30f0*/  FFMA.FTZ R4, R76, R79, R37 ;  /* 0x0000004f4c047223 */ /* 0x000fe20000010025 */
[----:B------:R-:W-:Y:S01]  /*3100*/  SHF.L.U32 R79, R12, 0x10, RZ ;  /* 0x000000100c4f7819 */ /* 0x000fe200000006ff */
[----:B------:R-:W-:Y:S01]  /*3110*/  FFMA.FTZ R78, R76, R39, R78 ;  /* 0x000000274c4e7223 */ /* 0x000fe2000001004e */
[----:B------:R-:W-:Y:S01]  /*3120*/  FFMA.FTZ R93, R84, R14, R93 ;  /* 0x0000000e545d7223 */ /* 0x000fe2000001005d */
[----:B------:R-:W-:Y:S01]  /*3130*/  FFMA.FTZ R87, R90, R13, R87 ;  /* 0x0000000d5a577223 */ /* 0x000fe20000010057 */
[----:B------:R-:W5:Y:S01]  /*3140*/  LDG.E.128 R36, desc[UR6][R2.64+0x14800] ;  /* 0x0148000602247981 */ /* 0x000f62000c1e1d00 */
[----:B------:R-:W-:Y:S01]  /*3150*/  IMAD.U32 R13, R15, 0x10000, RZ ;  /* 0x000100000f0d7824 */ /* 0x000fe200078e00ff */
[----:B------:R-:W-:Y:S01]  /*3160*/  SHF.L.U32 R14, R5, 0x10, RZ ;  /* 0x00000010050e7819 */ /* 0x000fe200000006ff */
[----:B------:R-:W-:Y:S01]  /*3170*/  FFMA.FTZ R92, R86, R79, R93 ;  /* 0x0000004f565c7223 */ /* 0x000fe2000001005d */
[----:B------:R-:W-:-:S02]  /*3180*/  PRMT R15, R15, 0x7632, R15 ;  /* 0x000076320f0f7816 */ /* 0x000fc4000000000f */
[----:B------:R-:W-:Y:S01]  /*3190*/  PRMT R12, R5, 0x7632, R12 ;  /* 0x00007632050c7816 */ /* 0x000fe2000000000c */
[----:B------:R-:W-:Y:S01]  /*31a0*/  FFMA.FTZ R87, R88, R13, R87 ;  /* 0x0000000d58577223 */ /* 0x000fe20000010057 */
[----:B------:R-:W-:Y:S01]  /*31b0*/  FFMA.FTZ R85, R89, R14, R92 ;  /* 0x0000000e59557223 */ /* 0x000fe2000001005c */
[----:B------:R-:W-:Y:S02]  /*31c0*/  SHF.L.U32 R5, R15, 0x10, RZ ;  /* 0x000000100f057819 */ /* 0x000fe400000006ff */
[----:B------:R-:W-:Y:S02]  /*31d0*/  SHF.L.U32 R79, R12, 0x10, RZ ;  /* 0x000000100c4f7819 */ /* 0x000fe400000006ff */
[----:B------:R0:W5:Y:S01]  /*31e0*/  LDG.E.128 R12, desc[UR6][R2.64+0x18000] ;  /* 0x01800006020c7981 */ /* 0x000162000c1e1d00 */
[C---:B------:R-:W-:Y:S01]  /*31f0*/  IMAD.U32 R92, R16.reuse, 0x10000, RZ ;  /* 0x00010000105c7824 */ /* 0x040fe200078e00ff */
[----:B------:R-:W-:Y:S01]  /*3200*/  PRMT R16, R16, 0x7632, R16 ;  /* 0x0000763210107816 */ /* 0x000fe20000000010 */
[----:B------:R-:W-:Y:S01]  /*3210*/  FFMA.FTZ R5, R76, R5, R87 ;  /* 0x000000054c057223 */ /* 0x000fe20000010057 */
[----:B------:R-:W-:Y:S01]  /*3220*/  FFMA.FTZ R79, R44, R79, R85 ;  /* 0x0000004f2c4f7223 */ /* 0x000fe20000010055 */
[----:B------:R-:W-:Y:S01]  /*3230*/  FFMA.FTZ R87, R84, R92, R45 ;  /* 0x0000005c54577223 */ /* 0x000fe2000001002d */
[----:B------:R-:W-:-:S02]  /*3240*/  SHF.L.U32 R85, R16, 0x10, RZ ;  /* 0x0000001010557819 */ /* 0x000fc400000006ff */
[C---:B------:R-:W-:Y:S02]  /*3250*/  SHF.L.U32 R45, R6.reuse, 0x10, RZ ;  /* 0x00000010062d7819 */ /* 0x040fe400000006ff */
[----:B------:R-:W-:Y:S01]  /*3260*/  PRMT R6, R6, 0x7632, R6 ;  /* 0x0000763206067816 */ /* 0x000fe20000000006 */
[----:B------:R-:W-:Y:S01]  /*3270*/  FFMA.FTZ R86, R86, R85, R87 ;  /* 0x0000005556567223 */ /* 0x000fe20000010057 */
[C---:B------:R-:W-:Y:S02]  /*3280*/  PRMT R16, R17.reuse, 0x7632, R16 ;  /* 0x0000763211107816 */ /* 0x040fe40000000010 */
[----:B------:R-:W-:Y:S01]  /*3290*/  SHF.L.U32 R84, R17, 0x10, RZ ;  /* 0x0000001011547819 */ /* 0x000fe200000006ff */
[----:B------:R-:W-:Y:S01]  /*32a0*/  FFMA.FTZ R45, R0, R45, R79 ;  /* 0x0000002d002d7223 */ /* 0x000fe2000001004f */
[----:B0-----:R-:W-:Y:S01]  /*32b0*/  IMAD.U32 R3, R6, 0x10000, RZ ;  /* 0x0001000006037824 */ /* 0x001fe200078e00ff */
[----:B------:R-:W-:Y:S02]  /*32c0*/  SHF.L.U32 R79, R16, 0x10, RZ ;  /* 0x00000010104f7819 */ /* 0x000fe400000006ff */
[----:B------:R-:W-:Y:S01]  /*32d0*/  FFMA.FTZ R89, R89, R84, R86 ;  /* 0x0000005459597223 */ /* 0x000fe20000010056 */
[----:B------:R-:W-:Y:S01]  /*32e0*/  FFMA.FTZ R45, R90, R3, R45 ;  /* 0x000000035a2d7223 */ /* 0x000fe2000001002d */
[----:B------:R-:W-:-:S02]  /*32f0*/  SHF.L.U32 R3, R18, 0x10, RZ ;  /* 0x0000001012037819 */ /* 0x000fc400000006ff */
[C---:B------:R-:W-:Y:S01]  /*3300*/  PRMT R2, R7.reuse, 0x7632, R2 ;  /* 0x0000763207027816 */ /* 0x040fe20000000002 */
[----:B------:R-:W-:Y:S01]  /*3310*/  FFMA.FTZ R79, R44, R79, R89 ;  /* 0x0000004f2c4f7223 */ /* 0x000fe20000010059 */
[----:B------:R-:W-:Y:S02]  /*3320*/  SHF.L.U32 R17, R7, 0x10, RZ ;  /* 0x0000001007117819 */ /* 0x000fe400000006ff */
[----:B------:R-:W-:Y:S02]  /*3330*/  PRMT R6, R20, 0x7632, R6 ;  /* 0x0000763214067816 */ /* 0x000fe40000000006 */
[C---:B------:R-:W-:Y:S01]  /*3340*/  PRMT R7, R40.reuse, 0x7632, R7 ;  /* 0x0000763228077816 */ /* 0x040fe20000000007 */
[----:B------:R-:W-:Y:S01]  /*3350*/  IMAD.U32 R40, R40, 0x10000, RZ ;  /* 0x0001000028287824 */ /* 0x000fe200078e00ff */
[----:B------:R-:W-:Y:S01]  /*3360*/  SHF.L.U32 R20, R20, 0x10, RZ ;  /* 0x0000001014147819 */ /* 0x000fe200000006ff */
[----:B------:R-:W-:Y:S01]  /*3370*/  FFMA.FTZ R79, R0, R3, R79 ;  /* 0x00000003004f7223 */ /* 0x000fe2000001004f */
        /* <DEDUP_REMOVED lines=8> */
[----:B------:R-:W-:Y:S02]  /*3400*/  PRMT R41, R41, 0x7632, R41 ;  /* 0x0000763229297816 */ /* 0x000fe40000000029 */
[----:B------:R-:W-:Y:S01]  /*3410*/  PRMT R6, R21, 0x7632, R6 ;  /* 0x0000763215067816 */ /* 0x000fe20000000006 */
[----:B------:R-:W-:Y:S01]  /*3420*/  FFMA.FTZ R21, R3, R16, R18 ;  /* 0x0000001003157223 */ /* 0x000fe20000010012 */
[----:B------:R-:W-:Y:S01]  /*3430*/  SHF.L.U32 R41, R41, 0x10, RZ ;  /* 0x0000001029297819 */ /* 0x000fe200000006ff */
[----:B------:R-:W-:-:S02]  /*3440*/  FFMA.FTZ R90, R90, R7, R79 ;  /* 0x000000075a5a7223 */ /* 0x000fc4000001004f */
[----:B------:R-:W-:Y:S01]  /*3450*/  IMAD.U32 R6, R6, 0x10000, RZ ;  /* 0x0001000006067824 */ /* 0x000fe200078e00ff */
[----:B------:R-:W-:Y:S02]  /*3460*/  PRMT R7, R22, 0x7632, R7 ;  /* 0x0000763216077816 */ /* 0x000fe40000000007 */
[----:B------:R-:W-:Y:S01]  /*3470*/  PRMT R16, R42, 0x7632, R16 ;  /* 0x000076322a107816 */ /* 0x000fe20000000010 */
[----:B------:R-:W-:Y:S01]  /*3480*/  FFMA.FTZ R41, R6, R41, R21 ;  /* 0x0000002906297223 */ /* 0x000fe20000010015 */
[----:B------:R-:W-:Y:S02]  /*3490*/  SHF.L.U32 R77, R42, 0x10, RZ ;  /* 0x000000102a4d7819 */ /* 0x000fe400000006ff */
[----:B------:R-:W-:Y:S02]  /*34a0*/  SHF.L.U32 R22, R22, 0x10, RZ ;  /* 0x0000001016167819 */ /* 0x000fe400000006ff */
        /* <DEDUP_REMOVED lines=8> */
[C---:B------:R-:W-:Y:S01]  /*3530*/  SHF.L.U32 R16, R23.reuse, 0x10, RZ ;  /* 0x0000001017107819 */ /* 0x040fe200000006ff */
[----:B------:R-:W-:Y:S01]  /*3540*/  IMAD.U32 R18, R24, 0x10000, RZ ;  /* 0x0001000018127824 */ /* 0x000fe200078e00ff */
[----:B------:R-:W-:-:S02]  /*3550*/  PRMT R23, R23, 0x7632, R23 ;  /* 0x0000763217177816 */ /* 0x000fc40000000017 */
[----:B------:R-:W-:Y:S01]  /*3560*/  PRMT R43, R43, 0x7632, R43 ;  /* 0x000076322b2b7816 */ /* 0x000fe2000000002b */
[----:B------:R-:W-:Y:S01]  /*3570*/  FFMA.FTZ R21, R16, R17, R21 ;  /* 0x0000001110157223 */ /* 0x000fe20000010015 */
[----:B------:R-:W-:Y:S02]  /*3580*/  PRMT R24, R24, 0x7632, R24 ;  /* 0x0000763218187816 */ /* 0x000fe40000000018 */
[----:B------:R-:W-:Y:S01]  /*3590*/  SHF.L.U32 R17, R2, 0x10, RZ ;  /* 0x0000001002117819 */ /* 0x000fe200000006ff */
[----:B------:R-:W-:Y:S01]  /*35a0*/  IMAD.U32 R43, R43, 0x10000, RZ ;  /* 0x000100002b2b7824 */ /* 0x000fe200078e00ff */
[----:B------:R-:W-:Y:S01]  /*35b0*/  SHF.L.U32 R2, R23, 0x10, RZ ;  /* 0x0000001017027819 */ /* 0x000fe200000006ff */
        /* <DEDUP_REMOVED lines=19> */
[----:B------:R-:W-:Y:S01]  /*36f0*/  FFMA.FTZ R26, R22, R23, R25 ;  /* 0x00000017161a7223 */ /* 0x000fe20000010019 */
[----:B------:R-:W-:Y:S02]  /*3700*/  SHF.L.U32 R23, R32, 0x10, RZ ;  /* 0x0000001020177819 */ /* 0x000fe400000006ff */
[----:B------:R-:W-:Y:S01]  /*3710*/  FFMA.FTZ R25, R3, R40, R42 ;  /* 0x0000002803197223 */ /* 0x000fe2000001002a */
[----:B------:R-:W-:Y:S02]  /*3720*/  SHF.L.U32 R4, R21, 0x10, RZ ;  /* 0x0000001015047819 */ /* 0x000fe400000006ff */
[----:B------:R-:W-:Y:S01]  /*3730*/  PRMT R32, R28, 0x7632, R32 ;  /* 0x000076321c207816 */ /* 0x000fe20000000020 */
[----:B------:R-:W-:Y:S01]  /*3740*/  FFMA.FTZ R25, R6, R23, R25 ;  /* 0x0000001706197223 */ /* 0x000fe20000010019 */
[----:B------:R-:W-:Y:S01]  /*3750*/  SHF.L.U32 R33, R28, 0x10, RZ ;  /* 0x000000101c217819 */ /* 0x000fe200000006ff */
[----:B------:R-:W-:Y:S01]  /*3760*/  IMAD.U32 R23, R34, 0x10000, RZ ;  /* 0x0001000022177824 */ /* 0x000fe200078e00ff */
        /* <DEDUP_REMOVED lines=22> */
[----:B------:R-:W-:Y:S01]  /*38d0*/  FFMA.FTZ R25, R16, R35, R25 ;  /* 0x0000002310197223 */ /* 0x000fe20000010019 */
        /* <DEDUP_REMOVED lines=13> */
[C---:B------:R-:W-:Y:S01]  /*39b0*/  PRMT R5, R31.reuse, 0x7632, R5 ;  /* 0x000076321f057816 */ /* 0x040fe20000000005 */
[----:B------:R-:W-:Y:S01]  /*39c0*/  IMAD.U32 R31, R31, 0x10000, RZ ;  /* 0x000100001f1f7824 */ /* 0x000fe200078e00ff */
[----:B------:R-:W-:Y:S01]  /*39d0*/  SHF.L.U32 R27, R26, 0x10, RZ ;  /* 0x000000101a1b7819 */ /* 0x000fe200000006ff */
[----:B------:R-:W-:Y:S01]  /*39e0*/  FFMA.FTZ R17, R20, R48, R17 ;  /* 0x0000003014117223 */ /* 0x000fe20000010011 */
[----:B------:R-:W-:Y:S01]  /*39f0*/  PRMT R19, R19, 0x7632, R19 ;  /* 0x0000763213137816 */ /* 0x000fe20000000013 */
[----:B------:R-:W-:Y:S01]  /*3a00*/  FFMA.FTZ R25, R3, R8, R24 ;  /* 0x0000000803197223 */ /* 0x000fe20000010018 */
[----:B------:R-:W-:Y:S01]  /*3a10*/  SHF.L.U32 R8, R49, 0x10, RZ ;  /* 0x0000001031087819 */ /* 0x000fe200000006ff */
[----:B------:R-:W-:Y:S01]  /*3a20*/  FFMA.FTZ R23, R16, R31, R23 ;  /* 0x0000001f10177223 */ /* 0x000fe20000010017 */
[----:B------:R-:W-:Y:S01]  /*3a30*/  IMAD.U32 R5, R5, 0x10000, RZ ;  /* 0x0001000005057824 */ /* 0x000fe200078e00ff */
[----:B------:R-:W-:Y:S01]  /*3a40*/  PRMT R49, R49, 0x7632, R49 ;  /* 0x0000763231317816 */ /* 0x000fe20000000031 */
        /* <DEDUP_REMOVED lines=11> */
[C---:B------:R-:W-:Y:S01]  /*3b00*/  FFMA.FTZ R8, R6.reuse, R49, R23 ;  /* 0x0000003106087223 */ /* 0x040fe20000010017 */
        /* <DEDUP_REMOVED lines=15> */
[C---:B------:R-:W-:Y:S01]  /*3c00*/  PRMT R8, R11.reuse, 0x7632, R8 ;  /* 0x000076320b087816 */ /* 0x040fe20000000008 */
[----:B------:R-:W-:Y:S01]  /*3c10*/  IMAD.U32 R11, R11, 0x10000, RZ ;  /* 0x000100000b0b7824 */ /* 0x000fe200078e00ff */
[----:B------:R-:W-:Y:S01]  /*3c20*/  SHF.L.U32 R50, R50, 0x10, RZ ;  /* 0x0000001032327819 */ /* 0x000fe200000006ff */
[----:B------:R-:W-:Y:S01]  /*3c30*/  FFMA.FTZ R53, R6, R53, R9 ;  /* 0x0000003506357223 */ /* 0x000fe20000010009 */
[----:B--2---:R-:W-:Y:S01]  /*3c40*/  SHF.L.U32 R23, R60, 0x10, RZ ;  /* 0x000000103c177819 */ /* 0x004fe200000006ff */
[----:B------:R-:W-:Y:S01]  /*3c50*/  FFMA.FTZ R9, R16, R11, R3 ;  /* 0x0000000b10097223 */ /* 0x000fe20000010003 */
[----:B------:R-:W-:Y:S01]  /*3c60*/  PRMT R60, R60, 0x7632, R60 ;  /* 0x000076323c3c7816 */ /* 0x000fe2000000003c */
[----:B------:R-:W-:Y:S01]  /*3c70*/  FFMA.FTZ R50, R7, R50, R17 ;  /* 0x0000003207327223 */ /* 0x000fe20000010011 */
[C---:B------:R-:W-:Y:S01]  /*3c80*/  PRMT R3, R80.reuse, 0x7632, R3 ;  /* 0x0000763250037816 */ /* 0x040fe20000000003 */
[----:B------:R-:W-:Y:S01]  /*3c90*/  IMAD.U32 R0, R80, 0x10000, RZ ;  /* 0x0001000050007824 */ /* 0x000fe200078e00ff */
[----:B------:R-:W-:-:S02]  /*3ca0*/  SHF.L.U32 R17, R51, 0x10, RZ ;  /* 0x0000001033117819 */ /* 0x000fc400000006ff */
        /* <DEDUP_REMOVED lines=11> */
[----:B---3--:R-:W-:Y:S01]  /*3d60*/  PRMT R18, R56, 0x7632, R18 ;  /* 0x0000763238127816 */ /* 0x008fe20000000012 */
[----:B------:R-:W-:Y:S01]  /*3d70*/  FFMA.FTZ R10, R6, R17, R23 ;  /* 0x00000011060a7223 */ /* 0x000fe20000010017 */
[----:B------:R-:W-:Y:S02]  /*3d80*/  IMAD.U32 R23, R56, 0x10000, RZ ;  /* 0x0001000038177824 */ /* 0x000fe400078e00ff */
[----:B------:R-:W-:Y:S01]  /*3d90*/  FFMA.FTZ R19, R7, R54, R22 ;  /* 0x0000003607137223 */ /* 0x000fe20000010016 */
[----:B------:R-:W-:Y:S02]  /*3da0*/  PRMT R61, R61, 0x7632, R61 ;  /* 0x000076323d3d7816 */ /* 0x000fe4000000003d */
[----:B------:R-:W-:Y:S01]  /*3db0*/  PRMT R7, R81, 0x7632, R7 ;  /* 0x0000763251077816 */ /* 0x000fe20000000007 */
[----:B------:R-:W-:Y:S01]  /*3dc0*/  IMAD.U32 R11, R8, 0x10000, RZ ;  /* 0x00010000080b7824 */ /* 0x000fe200078e00ff */
        /* <DEDUP_REMOVED lines=8> */
[----:B------:R-:W-:Y:S01]  /*3e50*/  PRMT R16, R57, 0x7632, R16 ;  /* 0x0000763239107816 */ /* 0x000fe20000000010 */
[----:B------:R-:W-:Y:S01]  /*3e60*/  FFMA.FTZ R23, R7, R8, R10 ;  /* 0x0000000807177223 */ /* 0x000fe2000001000a */
[----:B------:R-:W-:-:S02]  /*3e70*/  SHF.L.U32 R4, R82, 0x10, RZ ;  /* 0x0000001052047819 */ /* 0x000fc400000006ff */
[----:B------:R-:W-:Y:S02]  /*3e80*/  SHF.L.U32 R57, R57, 0x10, RZ ;  /* 0x0000001039397819 */ /* 0x000fe400000006ff */
[----:B------:R-:W-:Y:S02]  /*3e90*/  PRMT R8, R82, 0x7632, R8 ;  /* 0x0000763252087816 */ /* 0x000fe40000000008 */
        /* <DEDUP_REMOVED lines=14> */
[C---:B------:R-:W-:Y:S01]  /*3f80*/  IMAD.U32 R19, R64.reuse, 0x10000, RZ ;  /* 0x0001000040137824 */ /* 0x040fe200078e00ff */
[----:B------:R-:W-:Y:S02]  /*3f90*/  PRMT R55, R55, 0x7632, R55 ;  /* 0x0000763237377816 */ /* 0x000fe40000000037 */
[----:B------:R-:W-:Y:S02]  /*3fa0*/  PRMT R16, R63, 0x7632, R16 ;  /* 0x000076323f107816 */ /* 0x000fe40000000010 */
[----:B------:R-:W-:Y:S01]  /*3fb0*/  PRMT R64, R64, 0x7632, R64 ;  /* 0x0000763240407816 */ /* 0x000fe20000000040 */
[----:B------:R-:W-:Y:S01]  /*3fc0*/  FFMA.FTZ R23, R83, R18, R20 ;  /* 0x0000001253177223 */ /* 0x000fe20000010014 */
[----:B------:R-:W-:Y:S01]  /*3fd0*/  SHF.L.U32 R51, R51, 0x10, RZ ;  /* 0x0000001033337819 */ /* 0x000fe200000006ff */
[----:B------:R-:W-:Y:S01]  /*3fe0*/  FFMA.FTZ R18, R0, R19, R21 ;  /* 0x0000001300127223 */ /* 0x000fe20000010015 */
[----:B------:R-:W-:-:S02]  /*3ff0*/  SHF.L.U32 R25, R58, 0x10, RZ ;  /* 0x000000103a197819 */ /* 0x000fc400000006ff */
[----:B------:R-:W-:Y:S01]  /*4000*/  SHF.L.U32 R55, R55, 0x10, RZ ;  /* 0x0000001037377819 */ /* 0x000fe200000006ff */
[----:B------:R-:W-:Y:S01]  /*4010*/  IMAD.U32 R10, R10, 0x10000, RZ ;  /* 0x000100000a0a7824 */ /* 0x000fe200078e00ff */
[----:B------:R-:W-:Y:S02]  /*4020*/  SHF.L.U32 R64, R64, 0x10, RZ ;  /* 0x0000001040407819 */ /* 0x000fe400000006ff */
[----:B------:R-:W-:Y:S01]  /*4030*/  SHF.L.U32 R19, R16, 0x10, RZ ;  /* 0x0000001010137819 */ /* 0x000fe200000006ff */
[C---:B------:R-:W-:Y:S01]  /*4040*/  FFMA.FTZ R11, R2.reuse, R11, R9 ;  /* 0x0000000b020b7223 */ /* 0x040fe20000010009 */
[C---:B------:R-:W-:Y:S01]  /*4050*/  SHF.L.U32 R21, R65.reuse, 0x10, RZ ;  /* 0x0000001041157819 */ /* 0x040fe200000006ff */
[----:B------:R-:W-:Y:S01]  /*4060*/  FFMA.FTZ R9, R2, R51, R50 ;  /* 0x0000003302097223 */ /* 0x000fe20000010032 */
[----:B------:R-:W-:Y:S01]  /*4070*/  FFMA.FTZ R22, R4, R25, R29 ;  /* 0x0000001904167223 */ /* 0x000fe2000001001d */
[----:B------:R-:W-:Y:S01]  /*4080*/  FFMA.FTZ R17, R2, R55, R17 ;  /* 0x0000003702117223 */ /* 0x000fe20000010011 */
[----:B------:R-:W-:Y:S01]  /*4090*/  PRMT R65, R65, 0x7632, R65 ;  /* 0x0000763241417816 */ /* 0x000fe20000000041 */
[----:B------:R-:W-:Y:S01]  /*40a0*/  FFMA.FTZ R25, R3, R64, R18 ;  /* 0x0000004003197223 */ /* 0x000fe20000010012 */
[--C-:B------:R-:W-:Y:S01]  /*40b0*/  FFMA.FTZ R2, R10, R19, R23.reuse ;  /* 0x000000130a027223 */ /* 0x100fe20000010017 */
[C---:B----4-:R-:W-:Y:S01]  /*40c0*/  PRMT R23, R68.reuse, 0x7632, R23 ;  /* 0x0000763244177816 */ /* 0x050fe20000000017 */
        /* <DEDUP_REMOVED lines=56> */
[--C-:B------:R-:W-:Y:S01]  /*4450*/  FFMA.FTZ R36, R0, R36, R9.reuse ;  /* 0x0000002400247223 */ /* 0x100fe20000010009 */
[----:B------:R-:W-:Y:S01]  /*4460*/  PRMT R9, R37, 0x7632, R9 ;  /* 0x0000763225097816 */ /* 0x000fe20000000009 */
[--C-:B------:R-:W-:Y:S01]  /*4470*/  FFMA.FTZ R22, R8, R11, R21.reuse ;  /* 0x0000000b08167223 */ /* 0x100fe20000010015 */
        /* <DEDUP_REMOVED lines=14> */
[----:B------:R-:W-:Y:S01]  /*4560*/  IMAD.U32 R0, R0, 0x10000, RZ ;  /* 0x0001000000007824 */ /* 0x000fe200078e00ff */
[----:B------:R-:W-:Y:S01]  /*4570*/  SHF.L.U32 R3, R18, 0x10, RZ ;  /* 0x0000001012037819 */ /* 0x000fe200000006ff */
[----:B------:R-:W-:Y:S01]  /*4580*/  FFMA.FTZ R6, R6, R13, R21 ;  /* 0x0000000d06067223 */ /* 0x000fe20000010015 */
[----:B------:R-:W-:Y:S01]  /*4590*/  PRMT R38, R38, 0x7632, R38 ;  /* 0x0000763226267816 */ /* 0x000fe20000000026 */
[C---:B------:R-:W-:Y:S02]  /*45a0*/  FFMA.FTZ R17, R7.reuse, R12, R24 ;  /* 0x0000000c07117223 */ /* 0x040fe40000010018 */
[----:B------:R-:W-:Y:S01]  /*45b0*/  FFMA.FTZ R13, R7, R0, R6 ;  /* 0x00000000070d7223 */ /* 0x000fe20000010006 */
[----:B------:R-:W-:Y:S01]  /*45c0*/  FFMA.FTZ R3, R10, R3, R9 ;  /* 0x000000030a037223 */ /* 0x000fe20000010009 */
[----:B------:R-:W-:Y:S01]  /*45d0*/  SHF.L.U32 R7, R38, 0x10, RZ ;  /* 0x0000001026077819 */ /* 0x000fe200000006ff */
[----:B------:R-:W-:Y:S01]  /*45e0*/  FFMA.FTZ R11, R4, R11, R17 ;  /* 0x0000000b040b7223 */ /* 0x000fe20000010011 */
[----:B------:R-:W-:-:S02]  /*45f0*/  SHF.L.U32 R9, R14, 0x10, RZ ;  /* 0x000000100e097819 */ /* 0x000fc400000006ff */
[----:B------:R-:W-:Y:S01]  /*4600*/  PRMT R14, R14, 0x7632, R14 ;  /* 0x000076320e0e7816 */ /* 0x000fe2000000000e */
[----:B------:R-:W-:Y:S01]  /*4610*/  FFMA.FTZ R12, R8, R7, R11 ;  /* 0x00000007080c7223 */ /* 0x000fe2000001000b */
[C---:B------:R-:W-:Y:S02]  /*4620*/  PRMT R0, R39.reuse, 0x7632, R0 ;  /* 0x0000763227007816 */ /* 0x040fe40000000000 */
[----:B------:R-:W-:Y:S01]  /*4630*/  SHF.L.U32 R6, R39, 0x10, RZ ;  /* 0x0000001027067819 */ /* 0x000fe200000006ff */
[----:B------:R-:W-:Y:S01]  /*4640*/  FFMA.FTZ R13, R4, R9, R13 ;  /* 0x00000009040d7223 */ /* 0x000fe2000001000d */
[----:B------:R-:W-:Y:S01]  /*4650*/  IMAD.U32 R11, R14, 0x10000, RZ ;  /* 0x000100000e0b7824 */ /* 0x000fe200078e00ff */
[----:B------:R-:W-:Y:S02]  /*4660*/  SHF.L.U32 R7, R0, 0x10, RZ ;  /* 0x0000001000077819 */ /* 0x000fe400000006ff */
[----:B------:R-:W-:Y:S01]  /*4670*/  FFMA.FTZ R9, R83, R6, R12 ;  /* 0x0000000653097223 */ /* 0x000fe2000001000c */
[C---:B------:R-:W-:Y:S01]  /*4680*/  PRMT R0, R15.reuse, 0x7632, R0 ;  /* 0x000076320f007816 */ /* 0x040fe20000000000 */
[----:B------:R-:W-:Y:S01]  /*4690*/  FFMA.FTZ R8, R8, R11, R13 ;  /* 0x0000000b08087223 */ /* 0x000fe2000001000d */
[----:B------:R-:W-:Y:S01]  /*46a0*/  SHF.L.U32 R4, R15, 0x10, RZ ;  /* 0x000000100f047819 */ /* 0x000fe200000006ff */
[----:B------:R-:W-:Y:S01]  /*46b0*/  FFMA.FTZ R7, R10, R7, R9 ;  /* 0x000000070a077223 */ /* 0x000fe20000010009 */
[----:B------:R-:W-:-:S03]  /*46c0*/  SHF.L.U32 R9, R0, 0x10, RZ ;  /* 0x0000001000097819 */ /* 0x000fc600000006ff */
[----:B------:R-:W-:-:S04]  /*46d0*/  FFMA.FTZ R83, R83, R4, R8 ;  /* 0x0000000453537223 */ /* 0x000fc80000010008 */
[----:B------:R-:W-:Y:S01]  /*46e0*/  FFMA.FTZ R9, R10, R9, R83 ;  /* 0x000000090a097223 */ /* 0x000fe20000010053 */
[----:B------:R-:W0:Y:S04]  /*46f0*/  SHFL.BFLY PT, R11, R2, 0x10, 0x1f ;  /* 0x0e001f00020b7f89 */ /* 0x000e2800000e0000 */
        /* <DEDUP_REMOVED lines=56> */
[----:B------:R-:W-:Y:S04]  /*4a80*/  SHFL.BFLY PT, R2, R3, 0x1, 0x1f ;  /* 0x0c201f0003027f89 */ /* 0x000fe800000e0000 */
[----:B------:R-:W0:Y:S04]  /*4a90*/  SHFL.BFLY PT, R4, R5, 0x1, 0x1f ;  /* 0x0c201f0005047f89 */ /* 0x000e2800000e0000 */
[----:B------:R-:W1:Y:S04]  /*4aa0*/  SHFL.BFLY PT, R7, R6, 0x1, 0x1f ;  /* 0x0c201f0006077f89 */ /* 0x000e6800000e0000 */
[----:B------:R-:W2:Y:S04]  /*4ab0*/  SHFL.BFLY PT, R8, R9, 0x1, 0x1f ;  /* 0x0c201f0009087f89 */ /* 0x000ea800000e0000 */
[----:B------:R-:W3:Y:S04]  /*4ac0*/  SHFL.BFLY PT, R10, R11, 0x1, 0x1f ;  /* 0x0c201f000b0a7f89 */ /* 0x000ee800000e0000 */
[----:B------:R-:W4:Y:S04]  /*4ad0*/  SHFL.BFLY PT, R12, R13, 0x1, 0x1f ;  /* 0x0c201f000d0c7f89 */ /* 0x000f2800000e0000 */
        /* <DEDUP_REMOVED lines=15> */
[----:B------:R0:W-:Y:S04]  /*4bd0*/  @!P0 STS [R0], R3 ;  /* 0x0000000300008388 */ /* 0x0001e80000000800 */
        /* <DEDUP_REMOVED lines=18> */
[----:B-1----:R-:W-:-:S04]  /*4d00*/  IMAD.WIDE R46, R46, 0x4, R2 ;  /* 0x000000042e2e7825 */ /* 0x002fc800078e0202 */
        /* <DEDUP_REMOVED lines=34> */
[----:B------:R0:W-:Y:S02]  /*4f30*/  STG.E desc[UR6][R46.64+0x2400], R11 ;  /* 0x0024000b2e007986 */ /* 0x0001e4000c101906 */
.L_x_28:
[----:B------:R-:W-:Y:S05]  /*4f40*/  BSYNC B0 ;  /* 0x0000000000007941 */ /* 0x000fea0003800000 */
.L_x_27:
[----:B------:R-:W-:Y:S01]  /*4f50*/  PREEXIT ;  /* 0x000000000000782d */ /* 0x000fe20000000000 */
[----:B------:R-:W-:Y:S05]  /*4f60*/  EXIT ;  /* 0x000000000000794d */ /* 0x000fea0003800000 */
.L_x_29:
        /* <DEDUP_REMOVED lines=9> */
.L_x_109:


//--------------------- .text._Z31router_gemm_kernel_float_outputI13__nv_bfloat16Li128ELi8ELi6ELi384ELi7168EEvPfPKT_S4_ --------------------------
	.section	.text._Z31router_gemm_kernel_float_outputI13__nv_bfloat16Li128ELi8ELi6ELi384ELi7168EEvPfPKT_S4_,"ax",@progbits
	.align	128
        .global         _Z31router_gemm_kernel_float_outputI13__nv_bfloat16Li128ELi8ELi6ELi384ELi7168EEvPfPKT_S4_
        .type           _Z31router_gemm_kernel_float_outputI13__nv_bfloat16Li128ELi8ELi6ELi384ELi7168EEvPfPKT_S4_,@function
        .size           _Z31router_gemm_kernel_float_outputI13__nv_bfloat16Li128ELi8ELi6ELi384ELi7168EEvPfPKT_S4_,(.L_x_110 - _Z31router_gemm_kernel_float_outputI13__nv_bfloat16Li128ELi8ELi6ELi384ELi7168EEvPfPKT_S4_)
        .other          _Z31router_gemm_kernel_float_outputI13__nv_bfloat16Li128ELi8ELi6ELi384ELi7168EEvPfPKT_S4_,@"STO_CUDA_ENTRY STV_DEFAULT"
_Z31router_gemm_kernel_float_outputI13__nv_bfloat16Li128ELi8ELi6ELi384ELi7168EEvPfPKT_S4_:
.text._Z31router_gemm_kernel_float_outputI13__nv_bfloat16Li128ELi8ELi6ELi384ELi7168EEvPfPKT_S4_:
        /* <DEDUP_REMOVED lines=19> */
[----:B------:R-:W3:Y:S04]  /*0130*/  LDG.E.128 R12, desc[UR6][R2.64+0xa800] ;  /* 0x00a80006020c7981 */ /* 0x000ee8000c1e1d00 */
        /* <DEDUP_REMOVED lines=11> */
[----:B------:R-:W3:Y:S01]  /*01f0*/  LDG.E.128 R60, desc[UR6][R2.64+0x4800] ;  /* 0x00480006023c7981 */ /* 0x000ee2000c1e1d00 */
[----:B--2---:R-:W-:-:S02]  /*0200*/  PRMT R52, R20, 0x7632, R52 ;  /* 0x0000763214347816 */ /* 0x004fc40000000034 */
[----:B------:R-:W-:Y:S02]  /*0210*/  SHF.L.U32 R53, R20, 0x10, RZ ;  /* 0x0000001014357819 */ /* 0x000fe400000006ff */
[----:B------:R-:W-:Y:S02]  /*0220*/  SHF.L.U32 R55, R52, 0x10, RZ ;  /* 0x0000001034377819 */ /* 0x000fe400000006ff */
[C---:B-----5:R-:W-:Y:S01]  /*0230*/  PRMT R80, R56.reuse, 0x7632, R80 ;  /* 0x0000763238507816 */ /* 0x060fe20000000050 */
[----:B------:R-:W-:-:S03]  /*0240*/  IMAD.U32 R0, R56, 0x10000, RZ ;  /* 0x0001000038007824 */ /* 0x000fc600078e00ff */
[----:B------:R-:W-:Y:S01]  /*0250*/  SHF.L.U32 R80, R80, 0x10, RZ ;  /* 0x0000001050507819 */ /* 0x000fe200000006ff */
[----:B------:R-:W-:Y:S01]  /*0260*/  FFMA.FTZ R53, R0, R53, RZ ;  /* 0x0000003500357223 */ /* 0x000fe200000100ff */
[C---:B------:R-:W-:Y:S01]  /*0270*/  PRMT R20, R21.reuse, 0x7632, R20 ;  /* 0x0000763215147816 */ /* 0x040fe20000000014 */
[----:B------:R-:W-:Y:S01]  /*0280*/  IMAD.U32 R52, R21, 0x10000, RZ ;  /* 0x0001000015347824 */ /* 0x000fe200078e00ff */
[C---:B------:R-:W-:Y:S01]  /*0290*/  PRMT R82, R57.reuse, 0x7632, R82 ;  /* 0x0000763239527816 */ /* 0x040fe20000000052 */
[----:B------:R-:W-:Y:S01]  /*02a0*/  FFMA.FTZ R54, R80, R55, R53 ;  /* 0x0000003750367223 */ /* 0x000fe20000010035 */
[----:B------:R-:W-:Y:S02]  /*02b0*/  SHF.L.U32 R81, R57, 0x10, RZ ;  /* 0x0000001039517819 */ /* 0x000fe400000006ff */
[----:B------:R-:W-:Y:S01]  /*02c0*/  SHF.L.U32 R21, R20, 0x10, RZ ;  /* 0x0000001014157819 */ /* 0x000fe200000006ff */
[----:B------:R-:W-:Y:S02]  /*02d0*/  IMAD.U32 R82, R82, 0x10000, RZ ;  /* 0x0001000052527824 */ /* 0x000fe400078e00ff */
[----:B------:R-:W-:Y:S01]  /*02e0*/  FFMA.FTZ R53, R81, R52, R54 ;  /* 0x0000003451357223 */ /* 0x000fe20000010036 */
[----:B------:R-:W-:-:S02]  /*02f0*/  PRMT R20, R22, 0x7632, R20 ;  /* 0x0000763216147816 */ /* 0x000fc40000000014 */
[----:B------:R-:W-:Y:S01]  /*0300*/  SHF.L.U32 R22, R22, 0x10, RZ ;  /* 0x0000001016167819 */ /* 0x000fe200000006ff */
[----:B------:R-:W-:Y:S01]  /*0310*/  FFMA.FTZ R56, R82, R21, R53 ;  /* 0x0000001552387223 */ /* 0x000fe20000010035 */
[----:B------:R-:W-:Y:S01]  /*0320*/  PRMT R84, R58, 0x7632, R84 ;  /* 0x000076323a547816 */ /* 0x000fe20000000054 */
[----:B----4-:R-:W-:Y:S01]  /*0330*/  IMAD.U32 R85, R4, 0x10000, RZ ;  /* 0x0001000004557824 */ /* 0x010fe200078e00ff */
[----:B------:R-:W-:Y:S01]  /*0340*/  SHF.L.U32 R83, R58, 0x10, RZ ;  /* 0x000000103a537819 */ /* 0x000fe200000006ff */
[----:B------:R-:W2:Y:S01]  /*0350*/  LDG.E.128 R52, desc[UR6][R2.64+0x8000] ;  /* 0x0080000602347981 */ /* 0x000ea2000c1e1d00 */
[----:B------:R-:W-:Y:S02]  /*0360*/  PRMT R58, R4, 0x7632, R58 ;  /* 0x00007632043a7816 */ /* 0x000fe4000000003a */
[----:B------:R-:W-:Y:S01]  /*0370*/  SHF.L.U32 R21, R20, 0x10, RZ ;  /* 0x0000001014157819 */ /* 0x000fe200000006ff */
[----:B------:R-:W-:Y:S01]  /*0380*/  FFMA.FTZ R57, R83, R22, R56 ;  /* 0x0000001653397223 */ /* 0x000fe20000010038 */
[----:B------:R-:W-:Y:S01]  /*0390*/  SHF.L.U32 R84, R84, 0x10, RZ ;  /* 0x0000001054547819 */ /* 0x000fe200000006ff */
[----:B------:R-:W-:-:S02]  /*03a0*/  IMAD.U32 R87, R58, 0x10000, RZ ;  /* 0x000100003a577824 */ /* 0x000fc400078e00ff */
[----:B------:R-:W-:Y:S01]  /*03b0*/  FFMA.FTZ R85, R0, R85, RZ ;  /* 0x0000005500557223 */ /* 0x000fe200000100ff */
[C---:B------:R-:W-:Y:S01]  /*03c0*/  SHF.L.U32 R22, R5.reuse, 0x10, RZ ;  /* 0x0000001005167819 */ /* 0x040fe200000006ff */
[----:B------:R-:W-:Y:S01]  /*03d0*/  FFMA.FTZ R20, R84, R21, R57 ;  /* 0x0000001554147223 */ /* 0x000fe20000010039 */
[----:B------:R-:W-:Y:S01]  /*03e0*/  PRMT R21, R5, 0x7632, R21 ;  /* 0x0000763205157816 */ /* 0x000fe20000000015 */
[----:B------:R-:W-:Y:S01]  /*03f0*/  FFMA.FTZ R56, R80, R87, R85 ;  /* 0x0000005750387223 */ /* 0x000fe20000010055 */
[----:B------:R-:W-:Y:S01]  /*0400*/  SHF.L.U32 R4, R23, 0x10, RZ ;  /* 0x0000001017047819 */ /* 0x000fe200000006ff */
[----:B------:R-:W-:Y:S01]  /*0410*/  IMAD.U32 R85, R59, 0x10000, RZ ;  /* 0x000100003b557824 */ /* 0x000fe200078e00ff */
[----:B------:R-:W-:Y:S01]  /*0420*/  SHF.L.U32 R21, R21, 0x10, RZ ;  /* 0x0000001015157819 */ /* 0x000fe200000006ff */
[----:B------:R-:W-:Y:S02]  /*0430*/  FFMA.FTZ R5, R81, R22, R56 ;  /* 0x0000001651057223 */ /* 0x000fe40000010038 */
[----:B------:R-:W-:-:S02]  /*0440*/  FFMA.FTZ R87, R85, R4, R20 ;  /* 0x0000000455577223 */ /* 0x000fc40000010014 */
[--C-:B------:R-:W-:Y:S01]  /*0450*/  FFMA.FTZ R20, R82, R21, R5.reuse ;  /* 0x0000001552147223 */ /* 0x100fe20000010005 */
[C---:B---3--:R-:W-:Y:S02]  /*0460*/  PRMT R5, R8.reuse, 0x7632, R5 ;  /* 0x0000763208057816 */ /* 0x048fe40000000005 */
[----:B------:R-:W-:Y:S02]  /*0470*/  SHF.L.U32 R21, R8, 0x10, RZ ;  /* 0x0000001008157819 */ /* 0x000fe400000006ff */
[C---:B------:R-:W-:Y:S01]  /*0480*/  SHF.L.U32 R4, R6.reuse, 0x10, RZ ;  /* 0x0000001006047819 */ /* 0x040fe200000006ff */
[----:B------:R-:W-:Y:S01]  /*0490*/  IMAD.U32 R5, R5, 0x10000, RZ ;  /* 0x0001000005057824 */ /* 0x000fe200078e00ff */
[----:B------:R-:W-:Y:S01]  /*04a0*/  PRMT R6, R6, 0x7632, R6 ;  /* 0x0000763206067816 */ /* 0x000fe20000000006 */
[----:B------:R-:W-:Y:S01]  /*04b0*/  FFMA.FTZ R89, R0, R21, RZ ;  /* 0x0000001500597223 */ /* 0x000fe200000100ff */
[----:B------:R-:W-:Y:S02]  /*04c0*/  PRMT R86, R59, 0x7632, R86 ;  /* 0x000076323b567816 */ /* 0x000fe40000000056 */
[----:B------:R-:W-:Y:S01]  /*04d0*/  PRMT R23, R23, 0x7632, R23 ;  /* 0x0000763217177816 */ /* 0x000fe20000000017 */
[----:B------:R-:W-:Y:S01]  /*04e0*/  FFMA.FTZ R88, R80, R5, R89 ;  /* 0x0000000550587223 */ /* 0x000fe20000010059 */
[----:B------:R-:W-:Y:S01]  /*04f0*/  FFMA.FTZ R21, R83, R4, R20 ;  /* 0x0000000453157223 */ /* 0x000fe20000010014 */
[----:B------:R-:W-:Y:S01]  /*0500*/  SHF.L.U32 R5, R6, 0x10, RZ ;  /* 0x0000001006057819 */ /* 0x000fe200000006ff */
[----:B------:R-:W3:Y:S01]  /*0510*/  LDG.E.128 R56, desc[UR6][R2.64+0xb800] ;  /* 0x00b8000602387981 */ /* 0x000ee2000c1e1d00 */
        /* <DEDUP_REMOVED lines=13> */
[----:B------:R-:W-:Y:S01]  /*05f0*/  IMAD.U32 R20, R7, 0x10000, RZ ;  /* 0x0001000007147824 */ /* 0x000fe200078e00ff */
[----:B------:R-:W-:Y:S01]  /*0600*/  SHF.L.U32 R9, R23, 0x10, RZ ;  /* 0x0000001017097819 */ /* 0x000fe200000006ff */
[----:B------:R-:W-:Y:S01]  /*0610*/  FFMA.FTZ R91, R0, R89, RZ ;  /* 0x00000059005b7223 */ /* 0x000fe200000100ff */
[----:B------:R-:W-:Y:S01]  /*0620*/  PRMT R8, R7, 0x7632, R8 ;  /* 0x0000763207087816 */ /* 0x000fe20000000008 */
[----:B------:R-:W-:Y:S01]  /*0630*/  FFMA.FTZ R89, R83, R12, R88 ;  /* 0x0000000c53597223 */ /* 0x000fe20000010058 */
[----:B------:R-:W4:Y:S01]  /*0640*/  LDG.E.128 R4, desc[UR6][R2.64+0xf000] ;  /* 0x00f0000602047981 */ /* 0x000f22000c1e1d00 */
[----:B------:R-:W-:Y:S01]  /*0650*/  SHF.L.U32 R23, R10, 0x10, RZ ;  /* 0x000000100a177819 */ /* 0x000fe200000006ff */
[----:B------:R-:W-:Y:S01]  /*0660*/  FFMA.FTZ R21, R85, R20, R22 ;  /* 0x0000001455157223 */ /* 0x000fe20000010016 */
[C---:B------:R-:W-:Y:S01]  /*0670*/  PRMT R12, R13.reuse, 0x7632, R12 ;  /* 0x000076320d0c7816 */ /* 0x040fe2000000000c */
[----:B------:R-:W-:Y:S01]  /*0680*/  FFMA.FTZ R22, R80, R9, R91 ;  /* 0x0000000950167223 */ /* 0x000fe2000001005b */
[----:B------:R-:W-:Y:S01]  /*0690*/  IMAD.U32 R20, R13, 0x10000, RZ ;  /* 0x000100000d147824 */ /* 0x000fe200078e00ff */
[----:B------:R-:W-:Y:S01]  /*06a0*/  SHF.L.U32 R9, R8, 0x10, RZ ;  /* 0x0000001008097819 */ /* 0x000fe200000006ff */
[----:B------:R-:W-:Y:S01]  /*06b0*/  FFMA.FTZ R10, R84, R23, R89 ;  /* 0x00000017540a7223 */ /* 0x000fe20000010059 */
[----:B------:R-:W-:-:S02]  /*06c0*/  IMAD.U32 R23, R12, 0x10000, RZ ;  /* 0x000100000c177824 */ /* 0x000fc400078e00ff */
[----:B------:R-:W-:Y:S01]  /*06d0*/  FFMA.FTZ R89, R81, R20, R22 ;  /* 0x0000001451597223 */ /* 0x000fe20000010016 */
[C---:B------:R-:W-:Y:S01]  /*06e0*/  PRMT R12, R11.reuse, 0x7632, R12 ;  /* 0x000076320b0c7816 */ /* 0x040fe2000000000c */
[--C-:B------:R-:W-:Y:S01]  /*06f0*/  FFMA.FTZ R88, R86, R9, R21.reuse ;  /* 0x0000000956587223 */ /* 0x100fe20000010015 */
[----:B------:R-:W-:Y:S01]  /*0700*/  PRMT R21, R36, 0x7632, R21 ;  /* 0x0000763224157816 */ /* 0x000fe20000000015 */
[----:B------:R-:W-:Y:S01]  /*0710*/  FFMA.FTZ R20, R82, R23, R89 ;  /* 0x0000001752147223 */ /* 0x000fe20000010059 */
[----:B------:R-:W-:Y:S02]  /*0720*/  SHF.L.U32 R23, R36, 0x10, RZ ;  /* 0x0000001024177819 */ /* 0x000fe400000006ff */
[----:B------:R-:W-:Y:S02]  /*0730*/  SHF.L.U32 R8, R11, 0x10, RZ ;  /* 0x000000100b087819 */ /* 0x000fe400000006ff */
[----:B------:R-:W-:Y:S01]  /*0740*/  SHF.L.U32 R89, R12, 0x10, RZ ;  /* 0x000000100c597819 */ /* 0x000fe200000006ff */
[----:B------:R-:W-:Y:S01]  /*0750*/  IMAD.U32 R12, R14, 0x10000, RZ ;  /* 0x000100000e0c7824 */ /* 0x000fe200078e00ff */
[----:B------:R-:W-:Y:S01]  /*0760*/  SHF.L.U32 R91, R21, 0x10, RZ ;  /* 0x00000010155b7819 */ /* 0x000fe200000006ff */
[----:B------:R-:W-:Y:S01]  /*0770*/  FFMA.FTZ R23, R0, R23, RZ ;  /* 0x0000001700177223 */ /* 0x000fe200000100ff */
[----:B------:R-:W-:Y:S01]  /*0780*/  FFMA.FTZ R13, R85, R8, R10 ;  /* 0x00000008550d7223 */ /* 0x000fe2000001000a */
[----:B------:R-:W-:Y:S01]  /*0790*/  FFMA.FTZ R21, R83, R12, R20 ;  /* 0x0000000c53157223 */ /* 0x000fe20000010014 */
[----:B------:R-:W5:Y:S01]  /*07a0*/  LDG.E.128 R8, desc[UR6][R2.64+0x12800] ;  /* 0x0128000602087981 */ /* 0x000f62000c1e1d00 */
[----:B------:R-:W-:Y:S01]  /*07b0*/  FFMA.FTZ R20, R80, R91, R23 ;  /* 0x0000005b50147223 */ /* 0x000fe20000010017 */
[----:B------:R-:W-:-:S02]  /*07c0*/  SHF.L.U32 R23, R32, 0x10, RZ ;  /* 0x0000001020177819 */ /* 0x000fc400000006ff */
[----:B------:R-:W-:Y:S01]  /*07d0*/  PRMT R32, R32, 0x7632, R32 ;  /* 0x0000763220207816 */ /* 0x000fe20000000020 */
[C---:B------:R-:W-:Y:S01]  /*07e0*/  IMAD.U32 R12, R37.reuse, 0x10000, RZ ;  /* 0x00010000250c7824 */ /* 0x040fe200078e00ff */
[----:B------:R-:W-:Y:S01]  /*07f0*/  PRMT R14, R14, 0x7632, R14 ;  /* 0x000076320e0e7816 */ /* 0x000fe2000000000e */
[----:B------:R-:W-:Y:S01]  /*0800*/  FFMA.FTZ R89, R86, R89, R13 ;  /* 0x0000005956597223 */ /* 0x000fe2000001000d */
[----:B------:R-:W-:Y:S01]  /*0810*/  PRMT R37, R37, 0x7632, R37 ;  /* 0x0000763225257816 */ /* 0x000fe20000000025 */
[----:B------:R-:W-:Y:S01]  /*0820*/  FFMA.FTZ R95, R0, R23, RZ ;  /* 0x00000017005f7223 */ /* 0x000fe200000100ff */
        /* <DEDUP_REMOVED lines=14> */
[----:B------:R-:W-:Y:S01]  /*0910*/  SHF.L.U32 R38, R38, 0x10, RZ ;  /* 0x0000001026267819 */ /* 0x000fe200000006ff */
[----:B------:R-:W5:Y:S01]  /*0920*/  LDG.E.128 R20, desc[UR6][R2.64+0x1800] ;  /* 0x0018000602147981 */ /* 0x000f62000c1e1d00 */
[----:B------:R-:W-:Y:S01]  /*0930*/  PRMT R36, R34, 0x7632, R36 ;  /* 0x0000763222247816 */ /* 0x000fe20000000024 */
[----:B------:R-:W-:Y:S01]  /*0940*/  FFMA.FTZ R93, R82, R37, R81 ;  /* 0x00000025525d7223 */ /* 0x000fe20000010051 */
[----:B------:R-:W-:-:S02]  /*0950*/  PRMT R90, R15, 0x7632, R90 ;  /* 0x000076320f5a7816 */ /* 0x000fc4000000005a */
[----:B------:R-:W-:Y:S01]  /*0960*/  SHF.L.U32 R34, R34, 0x10, RZ ;  /* 0x0000001022227819 */ /* 0x000fe200000006ff */
[----:B------:R-:W5:Y:S01]  /*0970*/  LDG.E.128 R12, desc[UR6][R44.64+0x1800] ;  /* 0x001800062c0c7981 */ /* 0x000f62000c1e1d00 */
[----:B------:R-:W-:Y:S02]  /*0980*/  IMAD.U32 R37, R0, 0x10000, RZ ;  /* 0x0001000000257824 */ /* 0x000fe400078e00ff */
[C---:B------:R-:W-:Y:S01]  /*0990*/  FFMA.FTZ R81, R83.reuse, R38, R32 ;  /* 0x0000002653517223 */ /* 0x040fe20000010020 */
[----:B------:R-:W-:Y:S01]  /*09a0*/  SHF.L.U32 R91, R36, 0x10, RZ ;  /* 0x00000010245b7819 */ /* 0x000fe200000006ff */
[----:B------:R-:W-:Y:S01]  /*09b0*/  FFMA.FTZ R0, R83, R34, R93 ;  /* 0x0000002253007223 */ /* 0x000fe2000001005d */
[----:B------:R-:W-:Y:S01]  /*09c0*/  SHF.L.U32 R32, R39, 0x10, RZ ;  /* 0x0000001027207819 */ /* 0x000fe200000006ff */
[C---:B------:R-:W-:Y:S01]  /*09d0*/  FFMA.FTZ R34, R84.reuse, R37, R81 ;  /* 0x0000002554227223 */ /* 0x040fe20000010051 */
[----:B------:R-:W-:Y:S02]  /*09e0*/  IMAD.U32 R36, R35, 0x10000, RZ ;  /* 0x0001000023247824 */ /* 0x000fe400078e00ff */
[--C-:B------:R-:W-:Y:S01]  /*09f0*/  FFMA.FTZ R91, R84, R91, R0.reuse ;  /* 0x0000005b545b7223 */ /* 0x100fe20000010000 */
[----:B------:R-:W-:Y:S01]  /*0a00*/  PRMT R0, R39, 0x7632, R0 ;  /* 0x0000763227007816 */ /* 0x000fe20000000000 */
[----:B------:R-:W-:-:S02]  /*0a10*/  FFMA.FTZ R32, R85, R32, R34 ;  /* 0x0000002055207223 */ /* 0x000fc40000010022 */
[----:B------:R-:W-:Y:S02]  /*0a20*/  FFMA.FTZ R34, R85, R36, R91 ;  /* 0x0000002455227223 */ /* 0x000fe4000001005b */
[----:B------:R-:W5:Y:S01]  /*0a30*/  LDG.E.128 R36, desc[UR6][R2.64+0x5000] ;  /* 0x0050000602247981 */ /* 0x000f62000c1e1d00 */
[----:B------:R-:W-:Y:S02]  /*0a40*/  PRMT R35, R35, 0x7632, R35 ;  /* 0x0000763223237816 */ /* 0x000fe40000000023 */
[----:B------:R-:W-:Y:S02]  /*0a50*/  SHF.L.U32 R91, R90, 0x10, RZ ;  /* 0x000000105a5b7819 */ /* 0x000fe400000006ff */
[----:B------:R-:W-:Y:S01]  /*0a60*/  SHF.L.U32 R83, R0, 0x10, RZ ;  /* 0x0000001000537819 */ /* 0x000fe200000006ff */
[----:B------:R-:W-:Y:S01]  /*0a70*/  IMAD.U32 R35, R35, 0x10000, RZ ;  /* 0x0001000023237824 */ /* 0x000fe200078e00ff */
[----:B------:R-:W-:Y:S02]  /*0a80*/  SHF.L.U32 R80, R24, 0x10, RZ ;  /* 0x0000001018507819 */ /* 0x000fe400000006ff */
[----:B------:R-:W-:-:S02]  /*0a90*/  SHF.L.U32 R0, R28, 0x10, RZ ;  /* 0x000000101c007819 */ /* 0x000fc400000006ff */
[----:B------:R-:W-:Y:S02]  /*0aa0*/  PRMT R24, R24, 0x7632, R24 ;  /* 0x0000763218187816 */ /* 0x000fe40000000018 */
[----:B------:R-:W-:Y:S01]  /*0ab0*/  PRMT R84, R28, 0x7632, R84 ;  /* 0x000076321c547816 */ /* 0x000fe20000000054 */
[C---:B------:R-:W-:Y:S01]  /*0ac0*/  FFMA.FTZ R91, R86.reuse, R91, R33 ;  /* 0x0000005b565b7223 */ /* 0x040fe20000010021 */
[----:B------:R-:W-:Y:S01]  /*0ad0*/  FFMA.FTZ R85, R86, R35, R34 ;  /* 0x0000002356557223 */ /* 0x000fe20000010022 */
[----:B------:R-:W-:Y:S01]  /*0ae0*/  SHF.L.U32 R33, R24, 0x10, RZ ;  /* 0x0000001018217819 */ /* 0x000fe200000006ff */
[----:B------:R-:W-:Y:S01]  /*0af0*/  FFMA.FTZ R83, R86, R83, R32 ;  /* 0x0000005356537223 */ /* 0x000fe20000010020 */
[----:B------:R-:W-:Y:S01]  /*0b00*/  FFMA.FTZ R35, R0, R80, R87 ;  /* 0x0000005000237223 */ /* 0x000fe20000010057 */
[----:B------:R-:W-:Y:S01]  /*0b10*/  IMAD.U32 R84, R84, 0x10000, RZ ;  /* 0x0001000054547824 */ /* 0x000fe200078e00ff */
[C---:B------:R-:W-:Y:S01]  /*0b20*/  PRMT R86, R29.reuse, 0x7632, R86 ;  /* 0x000076321d567816 */ /* 0x040fe20000000056 */
[----:B------:R-:W-:Y:S01]  /*0b30*/  IMAD.U32 R93, R16, 0x10000, RZ ;  /* 0x00010000105d7824 */ /* 0x000fe200078e00ff */
[----:B------:R-:W-:-:S02]  /*0b40*/  SHF.L.U32 R82, R29, 0x10, RZ ;  /* 0x000000101d527819 */ /* 0x000fc400000006ff */
[C---:B------:R-:W-:Y:S02]  /*0b50*/  PRMT R87, R30.reuse, 0x7632, R87 ;  /* 0x000076321e577816 */ /* 0x040fe40000000057 */
[----:B------:R-:W-:Y:S02]  /*0b60*/  SHF.L.U32 R81, R30, 0x10, RZ ;  /* 0x000000101e517819 */ /* 0x000fe400000006ff */
[C---:B------:R-:W-:Y:S02]  /*0b70*/  PRMT R24, R31.reuse, 0x7632, R24 ;  /* 0x000076321f187816 */ /* 0x040fe40000000018 */
[----:B------:R-:W-:Y:S02]  /*0b80*/  SHF.L.U32 R80, R31, 0x10, RZ ;  /* 0x000000101f507819 */ /* 0x000fe400000006ff */
        /* <DEDUP_REMOVED lines=11> */
[----:B------:R-:W-:-:S02]  /*0c40*/  SHF.L.U32 R86, R86, 0x10, RZ ;  /* 0x0000001056567819 */ /* 0x000fc400000006ff */
[C---:B------:R-:W-:Y:S01]  /*0c50*/  PRMT R32, R17.reuse, 0x7632, R32 ;  /* 0x0000763211207816 */ /* 0x040fe20000000020 */
[----:B------:R-:W-:Y:S01]  /*0c60*/  FFMA.FTZ R95, R84, R95, R97 ;  /* 0x0000005f545f7223 */ /* 0x000fe20000010061 */
[----:B------:R-:W-:Y:S02]  /*0c70*/  SHF.L.U32 R17, R17, 0x10, RZ ;  /* 0x0000001011117819 */ /* 0x000fe400000006ff */
[----:B------:R-:W-:Y:S01]  /*0c80*/  PRMT R34, R40, 0x7632, R34 ;  /* 0x0000763228227816 */ /* 0x000fe20000000022 */
[----:B------:R-:W-:Y:S01]  /*0c90*/  FFMA.FTZ R16, R86, R27, R33 ;  /* 0x0000001b56107223 */ /* 0x000fe20000010021 */
[----:B------:R-:W-:Y:S01]  /*0ca0*/  SHF.L.U32 R40, R40, 0x10, RZ ;  /* 0x0000001028287819 */ /* 0x000fe200000006ff */
[----:B------:R-:W-:Y:S02]  /*0cb0*/  IMAD.U32 R27, R32, 0x10000, RZ ;  /* 0x00010000201b7824 */ /* 0x000fe400078e00ff */
[----:B------:R-:W-:Y:S01]  /*0cc0*/  FFMA.FTZ R17, R82, R17, R95 ;  /* 0x0000001152117223 */ /* 0x000fe2000001005f */
[----:B------:R-:W-:-:S02]  /*0cd0*/  SHF.L.U32 R95, R34, 0x10, RZ ;  /* 0x00000010225f7819 */ /* 0x000fc400000006ff */
[----:B------:R-:W-:Y:S01]  /*0ce0*/  PRMT R88, R26, 0x7632, R88 ;  /* 0x000076321a587816 */ /* 0x000fe20000000058 */
[----:B------:R-:W-:Y:S01]  /*0cf0*/  FFMA.FTZ R89, R0, R40, R89 ;  /* 0x0000002800597223 */ /* 0x000fe20000010059 */
[----:B------:R-:W5:Y:S01]  /*0d00*/  LDG.E.128 R32, desc[UR6][R2.64+0xc000] ;  /* 0x00c0000602207981 */ /* 0x000f62000c1e1d00 */
[----:B------:R-:W-:Y:S01]  /*0d10*/  SHF.L.U32 R26, R26, 0x10, RZ ;  /* 0x000000101a1a7819 */ /* 0x000fe200000006ff */
[--C-:B------:R-:W-:Y:S01]  /*0d20*/  FFMA.FTZ R40, R86, R27, R17.reuse ;  /* 0x0000001b56287223 */ /* 0x100fe20000010011 */
[C---:B------:R-:W-:Y:S02]  /*0d30*/  PRMT R17, R18.reuse, 0x7632, R17 ;  /* 0x0000763212117816 */ /* 0x040fe40000000011 */
[----:B------:R-:W-:Y:S01]  /*0d40*/  SHF.L.U32 R18, R18, 0x10, RZ ;  /* 0x0000001012127819 */ /* 0x000fe200000006ff */
[----:B------:R-:W-:Y:S01]  /*0d50*/  FFMA.FTZ R16, R81, R26, R16 ;  /* 0x0000001a51107223 */ /* 0x000fe20000010010 */
[----:B------:R-:W-:Y:S01]  /*0d60*/  SHF.L.U32 R88, R88, 0x10, RZ ;  /* 0x0000001058587819 */ /* 0x000fe200000006ff */
[--C-:B------:R-:W-:Y:S01]  /*0d70*/  FFMA.FTZ R95, R84, R95, R89.reuse ;  /* 0x0000005f545f7223 */ /* 0x100fe20000010059 */
[----:B------:R-:W-:Y:S01]  /*0d80*/  IMAD.U32 R87, R87, 0x10000, RZ ;  /* 0x0001000057577824 */ /* 0x000fe200078e00ff */
[----:B------:R-:W-:Y:S01]  /*0d90*/  SHF.L.U32 R26, R17, 0x10, RZ ;  /* 0x00000010111a7819 */ /* 0x000fe200000006ff */
[----:B------:R-:W-:Y:S01]  /*0da0*/  FFMA.FTZ R27, R81, R18, R40 ;  /* 0x00000012511b7223 */ /* 0x000fe20000010028 */
[----:B------:R-:W-:-:S02]  /*0db0*/  PRMT R89, R41, 0x7632, R89 ;  /* 0x0000763229597816 */ /* 0x000fc40000000059 */
[----:B------:R-:W-:Y:S01]  /*0dc0*/  SHF.L.U32 R41, R41, 0x10, RZ ;  /* 0x0000001029297819 */ /* 0x000fe200000006ff */
[C---:B------:R-:W-:Y:S01]  /*0dd0*/  FFMA.FTZ R17, R87.reuse, R88, R16 ;  /* 0x0000005857117223 */ /* 0x040fe20000010010 */
        /* <DEDUP_REMOVED lines=8> */
[----:B------:R-:W-:Y:S01]  /*0e60*/  SHF.L.U32 R48, R48, 0x10, RZ ;  /* 0x0000001030307819 */ /* 0x000fe200000006ff */
[----:B------:R-:W-:Y:S01]  /*0e70*/  FFMA.FTZ R93, R80, R93, R17 ;  /* 0x0000005d505d7223 */ /* 0x000fe20000010011 */
[----:B------:R-:W-:Y:S01]  /*0e80*/  PRMT R26, R19, 0x7632, R26 ;  /* 0x00007632131a7816 */ /* 0x000fe2000000001a */
[----:B------:R-:W-:Y:S01]  /*0e90*/  FFMA.FTZ R90, R81, R18, R88 ;  /* 0x00000012515a7223 */ /* 0x000fe20000010058 */
[----:B------:R-:W-:Y:S01]  /*0ea0*/  SHF.L.U32 R25, R25, 0x10, RZ ;  /* 0x0000001019197819 */ /* 0x000fe200000006ff */
[----:B------:R-:W5:Y:S01]  /*0eb0*/  LDG.E.128 R16, desc[UR6][R2.64+0xf800] ;  /* 0x00f8000602107981 */ /* 0x000f62000c1e1d00 */
[----:B------:R-:W-:Y:S01]  /*0ec0*/  SHF.L.U32 R27, R27, 0x10, RZ ;  /* 0x000000101b1b7819 */ /* 0x000fe200000006ff */
[----:B------:R-:W-:Y:S02]  /*0ed0*/  IMAD.U32 R88, R24, 0x10000, RZ ;  /* 0x0001000018587824 */ /* 0x000fe400078e00ff */
[----:B------:R-:W-:Y:S01]  /*0ee0*/  FFMA.FTZ R41, R0, R48, R91 ;  /* 0x0000003000297223 */ /* 0x000fe2000001005b */
[----:B------:R-:W-:Y:S01]  /*0ef0*/  SHF.L.U32 R89, R26, 0x10, RZ ;  /* 0x000000101a597819 */ /* 0x000fe200000006ff */
[----:B------:R-:W-:-:S02]  /*0f00*/  FFMA.FTZ R91, R88, R25, R93 ;  /* 0x00000019585b7223 */ /* 0x000fc4000001005d */
[----:B------:R-:W-:Y:S01]  /*0f10*/  FFMA.FTZ R95, R84, R27, R41 ;  /* 0x0000001b545f7223 */ /* 0x000fe20000010029 */
[----:B------:R-:W-:Y:S01]  /*0f20*/  PRMT R42, R42, 0x7632, R42 ;  /* 0x000076322a2a7816 */ /* 0x000fe2000000002a */
[----:B------:R-:W5:Y:S01]  /*0f30*/  LDG.E.128 R24, desc[UR6][R2.64+0x13000] ;  /* 0x0130000602187981 */ /* 0x000f62000c1e1d00 */
[C---:B------:R-:W-:Y:S02]  /*0f40*/  IMAD.U32 R41, R49.reuse, 0x10000, RZ ;  /* 0x0001000031297824 */ /* 0x040fe400078e00ff */
[--C-:B------:R-:W-:Y:S01]  /*0f50*/  FFMA.FTZ R89, R88, R89, R40.reuse ;  /* 0x0000005958597223 */ /* 0x100fe20000010028 */
[----:B------:R-:W-:Y:S02]  /*0f60*/  PRMT R49, R49, 0x7632, R49 ;  /* 0x0000763231317816 */ /* 0x000fe40000000031 */
[C---:B------:R-:W-:Y:S02]  /*0f70*/  PRMT R40, R72.reuse, 0x7632, R40 ;  /* 0x0000763248287816 */ /* 0x040fe40000000028 */
[----:B------:R-:W-:-:S02]  /*0f80*/  SHF.L.U32 R72, R72, 0x10, RZ ;  /* 0x0000001048487819 */ /* 0x000fc400000006ff */
[----:B------:R-:W-:Y:S01]  /*0f90*/  SHF.L.U32 R42, R42, 0x10, RZ ;  /* 0x000000102a2a7819 */ /* 0x000fe200000006ff */
[----:B------:R-:W-:Y:S01]  /*0fa0*/  FFMA.FTZ R95, R82, R41, R95 ;  /* 0x00000029525f7223 */ /* 0x000fe2000001005f */
[----:B------:R-:W-:Y:S01]  /*0fb0*/  SHF.L.U32 R49, R49, 0x10, RZ ;  /* 0x0000001031317819 */ /* 0x000fe200000006ff */
[----:B------:R-:W-:Y:S01]  /*0fc0*/  IMAD.U32 R97, R40, 0x10000, RZ ;  /* 0x0001000028617824 */ /* 0x000fe200078e00ff */
[C---:B------:R-:W-:Y:S01]  /*0fd0*/  SHF.L.U32 R41, R43.reuse, 0x10, RZ ;  /* 0x000000102b297819 */ /* 0x040fe200000006ff */
[----:B------:R-:W-:Y:S01]  /*0fe0*/  FFMA.FTZ R83, R0, R72, R83 ;  /* 0x0000004800537223 */ /* 0x000fe20000010053 */
[----:B------:R-:W-:Y:S01]  /*0ff0*/  PRMT R43, R43, 0x7632, R43 ;  /* 0x000076322b2b7816 */ /* 0x000fe2000000002b */
        /* <DEDUP_REMOVED lines=9> */
[----:B------:R-:W-:Y:S02]  /*1090*/  IMAD.U32 R40, R40, 0x10000, RZ ;  /* 0x0001000028287824 */ /* 0x000fe400078e00ff */
[----:B------:R-:W-:Y:S01]  /*10a0*/  FFMA.FTZ R42, R81, R50, R42 ;  /* 0x00000032512a7223 */ /* 0x000fe2000001002a */
[----:B------:R-:W-:Y:S01]  /*10b0*/  SHF.L.U32 R49, R48, 0x10, RZ ;  /* 0x0000001030317819 */ /* 0x000fe200000006ff */
[----:B------:R-:W-:Y:S01]  /*10c0*/  FFMA.FTZ R73, R82, R73, R83 ;  /* 0x0000004952497223 */ /* 0x000fe20000010053 */
[----:B------:R-:W-:Y:S01]  /*10d0*/  FFMA.FTZ R83, R88, R43, R41 ;  /* 0x0000002b58537223 */ /* 0x000fe20000010029 */
[----:B------:R-:W-:Y:S01]  /*10e0*/  FFMA.FTZ R43, R87, R40, R42 ;  /* 0x00000028572b7223 */ /* 0x000fe2000001002a */
[----:B------:R-:W-:Y:S01]  /*10f0*/  PRMT R48, R76, 0x7632, R48 ;  /* 0x000076324c307816 */ /* 0x000fe20000000030 */
[----:B------:R-:W-:Y:S01]  /*1100*/  FFMA.FTZ R42, R86, R49, R73 ;  /* 0x00000031562a7223 */ /* 0x000fe20000010049 */
[----:B------:R-:W-:-:S02]  /*1110*/  SHF.L.U32 R40, R74, 0x10, RZ ;  /* 0x000000104a287819 */ /* 0x000fc400000006ff */
[----:B------:R-:W-:Y:S02]  /*1120*/  SHF.L.U32 R76, R76, 0x10, RZ ;  /* 0x000000104c4c7819 */ /* 0x000fe400000006ff */
[----:B------:R-:W-:Y:S01]  /*1130*/  PRMT R74, R74, 0x7632, R74 ;  /* 0x000076324a4a7816 */ /* 0x000fe2000000004a */
[----:B------:R-:W-:Y:S01]  /*1140*/  FFMA.FTZ R40, R81, R40, R42 ;  /* 0x0000002851287223 */ /* 0x000fe2000001002a */
[----:B------:R-:W-:Y:S01]  /*1150*/  SHF.L.U32 R49, R48, 0x10, RZ ;  /* 0x0000001030317819 */ /* 0x000fe200000006ff */
[C---:B------:R-:W-:Y:S01]  /*1160*/  IMAD.U32 R41, R51.reuse, 0x10000, RZ ;  /* 0x0001000033297824 */ /* 0x040fe200078e00ff */
[----:B------:R-:W-:Y:S01]  /*1170*/  SHF.L.U32 R74, R74, 0x10, RZ ;  /* 0x000000104a4a7819 */ /* 0x000fe200000006ff */
[----:B------:R-:W-:Y:S01]  /*1180*/  FFMA.FTZ R85, R0, R76, R85 ;  /* 0x0000004c00557223 */ /* 0x000fe20000010055 */
[----:B------:R-:W-:Y:S01]  /*1190*/  PRMT R0, R51, 0x7632, R0 ;  /* 0x0000763233007816 */ /* 0x000fe20000000000 */
[----:B------:R-:W-:Y:S02]  /*11a0*/  FFMA.FTZ R73, R80, R41, R43 ;  /* 0x0000002950497223 */ /* 0x000fe4000001002b */
[----:B------:R-:W-:Y:S01]  /*11b0*/  FFMA.FTZ R99, R84, R49, R85 ;  /* 0x0000003154637223 */ /* 0x000fe20000010055 */
[----:B------:R-:W-:Y:S01]  /*11c0*/  FFMA.FTZ R95, R87, R74, R40 ;  /* 0x0000004a575f7223 */ /* 0x000fe20000010028 */
[----:B------:R-:W5:Y:S01]  /*11d0*/  LDG.E.128 R48, desc[UR6][R2.64+0x2000] ;  /* 0x0020000602307981 */ /* 0x000f62000c1e1d00 */
[----:B------:R-:W-:-:S03]  /*11e0*/  SHF.L.U32 R85, R0, 0x10, RZ ;  /* 0x0000001000557819 */ /* 0x000fc600000006ff */
[----:B------:R-:W5:Y:S01]  /*11f0*/  LDG.E.128 R40, desc[UR6][R44.64+0x2000] ;  /* 0x002000062c287981 */ /* 0x000f62000c1e1d00 */
[----:B------:R-:W-:Y:S02]  /*1200*/  SHF.L.U32 R97, R77, 0x10, RZ ;  /* 0x000000104d617819 */ /* 0x000fe400000006ff */
[----:B------:R-:W-:Y:S02]  /*1210*/  SHF.L.U32 R72, R64, 0x10, RZ ;  /* 0x0000001040487819 */ /* 0x000fe400000006ff */
[----:B------:R-:W-:Y:S02]  /*1220*/  SHF.L.U32 R0, R68, 0x10, RZ ;  /* 0x0000001044007819 */ /* 0x000fe400000006ff */
[----:B------:R-:W-:Y:S01]  /*1230*/  PRMT R68, R75, 0x7632, R68 ;  /* 0x000076324b447816 */ /* 0x000fe20000000044 */
[----:B------:R-:W-:Y:S02]  /*1240*/  FFMA.FTZ R97, R82, R97, R99 ;  /* 0x0000006152617223 */ /* 0x000fe40000010063 */
[----:B------:R-:W-:Y:S01]  /*1250*/  FFMA.FTZ R91, R0, R72, R91 ;  /* 0x00000048005b7223 */ /* 0x000fe2000001005b */
[----:B------:R-:W-:-:S02]  /*1260*/  PRMT R72, R64, 0x7632, R72 ;  /* 0x0000763240487816 */ /* 0x000fc40000000048 */
[----:B------:R-:W-:Y:S01]  /*1270*/  PRMT R82, R68, 0x7632, R82 ;  /* 0x0000763244527816 */ /* 0x000fe20000000052 */
[----:B------:R-:W-:Y:S01]  /*1280*/  FFMA.FTZ R85, R88, R85, R73 ;  /* 0x0000005558557223 */ /* 0x000fe20000010049 */
[----:B------:R-:W-:Y:S01]  /*1290*/  IMAD.U32 R93, R75, 0x10000, RZ ;  /* 0x000100004b5d7824 */ /* 0x000fe200078e00ff */
[----:B------:R-:W-:Y:S02]  /*12a0*/  SHF.L.U32 R73, R72, 0x10, RZ ;  /* 0x0000001048497819 */ /* 0x000fe400000006ff */
[----:B------:R-:W-:Y:S01]  /*12b0*/  SHF.L.U32 R82, R82, 0x10, RZ ;  /* 0x0000001052527819 */ /* 0x000fe200000006ff */
[----:B------:R-:W-:-:S04]  /*12c0*/  FFMA.FTZ R93, R80, R93, R95 ;  /* 0x0000005d505d7223 */ /* 0x000fc8000001005f */
[----:B------:R-:W-:Y:S02]  /*12d0*/  FFMA.FTZ R95, R82, R73, R91 ;  /* 0x00000049525f7223 */ /* 0x000fe4000001005b */
[----:B------:R-:W5:Y:S01]  /*12e0*/  LDG.E.128 R72, desc[UR6][R2.64+0x5800] ;  /* 0x0058000602487981 */ /* 0x000f62000c1e1d00 */
[----:B------:R-:W-:Y:S02]  /*12f0*/  PRMT R77, R77, 0x7632, R77 ;  /* 0x000076324d4d7816 */ /* 0x000fe4000000004d */
[----:B------:R-:W-:-:S03]  /*1300*/  PRMT R64, R78, 0x7632, R64 ;  /* 0x000076324e407816 */ /* 0x000fc60000000040 */
[----:B------:R-:W-:Y:S01]  /*1310*/  IMAD.U32 R77, R77, 0x10000, RZ ;  /* 0x000100004d4d7824 */ /* 0x000fe200078e00ff */
[----:B------:R-:W-:-:S03]  /*1320*/  SHF.L.U32 R78, R78, 0x10, RZ ;  /* 0x000000104e4e7819 */ /* 0x000fc600000006ff */
[----:B------:R-:W-:Y:S01]  /*1330*/  FFMA.FTZ R84, R86, R77, R97 ;  /* 0x0000004d56547223 */ /* 0x000fe20000010061 */
[----:B------:R-:W-:Y:S02]  /*1340*/  SHF.L.U32 R77, R65, 0x10, RZ ;  /* 0x00000010414d7819 */ /* 0x000fe400000006ff */
        /* <DEDUP_REMOVED lines=8> */
[----:B------:R-:W-:-:S02]  /*13d0*/  PRMT R69, R66, 0x7632, R69 ;  /* 0x0000763242457816 */ /* 0x000fc40000000045 */
        /* <DEDUP_REMOVED lines=18> */
[----:B------:R-:W-:Y:S01]  /*1500*/  PRMT R71, R60, 0x7632, R71 ;  /* 0x000076323c477816 */ /* 0x000fe20000000047 */
[----:B------:R-:W5:Y:S01]  /*1510*/  LDG.E.128 R64, desc[UR6][R2.64+0x9000] ;  /* 0x0090000602407981 */ /* 0x000f62000c1e1d00 */
[----:B------:R-:W-:Y:S02]  /*1520*/  FFMA.FTZ R79, R0, R77, R89 ;  /* 0x0000004d004f7223 */ /* 0x000fe40000010059 */
[----:B------:R-:W-:Y:S02]  /*1530*/  SHF.L.U32 R71, R71, 0x10, RZ ;  /* 0x0000001047477819 */ /* 0x000fe400000006ff */
[----:B------:R-:W-:Y:S02]  /*1540*/  SHF.L.U32 R77, R61, 0x10, RZ ;  /* 0x000000103d4d7819 */ /* 0x000fe400000006ff */
[----:B------:R-:W-:Y:S01]  /*1550*/  SHF.L.U32 R68, R68, 0x10, RZ ;  /* 0x0000001044447819 */ /* 0x000fe200000006ff */
[----:B------:R-:W-:Y:S01]  /*1560*/  FFMA.FTZ R71, R82, R71, R79 ;  /* 0x0000004752477223 */ /* 0x000fe2000001004f */
[----:B------:R-:W-:-:S02]  /*1570*/  SHF.L.U32 R89, R76, 0x10, RZ ;  /* 0x000000104c597819 */ /* 0x000fc400000006ff */
[----:B------:R-:W-:Y:S01]  /*1580*/  PRMT R61, R61, 0x7632, R61 ;  /* 0x000076323d3d7816 */ /* 0x000fe2000000003d */
[----:B------:R-:W-:Y:S01]  /*1590*/  IMAD.U32 R87, R60, 0x10000, RZ ;  /* 0x000100003c577824 */ /* 0x000fe200078e00ff */
[----:B------:R-:W-:Y:S01]  /*15a0*/  SHF.L.U32 R84, R84, 0x10, RZ ;  /* 0x0000001054547819 */ /* 0x000fe200000006ff */
[----:B------:R-:W-:Y:S01]  /*15b0*/  FFMA.FTZ R78, R86, R77, R71 ;  /* 0x0000004d564e7223 */ /* 0x000fe20000010047 */
[C---:B------:R-:W-:Y:S01]  /*15c0*/  FFMA.FTZ R93, R88.reuse, R68, R93 ;  /* 0x00000044585d7223 */ /* 0x040fe2000001005d */
[----:B------:R-:W-:Y:S01]  /*15d0*/  FFMA.FTZ R89, R88, R89, R70 ;  /* 0x0000005958597223 */ /* 0x000fe20000010046 */
[C---:B------:R-:W-:Y:S01]  /*15e0*/  PRMT R76, R62.reuse, 0x7632, R76 ;  /* 0x000076323e4c7816 */ /* 0x040fe2000000004c */
[----:B------:R-:W-:Y:S01]  /*15f0*/  IMAD.U32 R60, R61, 0x10000, RZ ;  /* 0x000100003d3c7824 */ /* 0x000fe200078e00ff */
[----:B------:R-:W-:Y:S01]  /*1600*/  SHF.L.U32 R77, R62, 0x10, RZ ;  /* 0x000000103e4d7819 */ /* 0x000fe200000006ff */
[----:B------:R-:W-:Y:S01]  /*1610*/  FFMA.FTZ R87, R84, R87, R69 ;  /* 0x0000005754577223 */ /* 0x000fe20000010045 */
[C---:B--2---:R-:W-:Y:S01]  /*1620*/  SHF.L.U32 R88, R52.reuse, 0x10, RZ ;  /* 0x0000001034587819 */ /* 0x044fe200000006ff */
[----:B------:R-:W2:Y:S01]  /*1630*/  LDG.E.128 R68, desc[UR6][R2.64+0xc800] ;  /* 0x00c8000602447981 */ /* 0x000ea2000c1e1d00 */
        /* <DEDUP_REMOVED lines=8> */
[C---:B------:R-:W-:Y:S02]  /*16c0*/  PRMT R77, R53.reuse, 0x7632, R77 ;  /* 0x00007632354d7816 */ /* 0x040fe4000000004d */
[----:B------:R-:W-:Y:S01]  /*16d0*/  SHF.L.U32 R83, R53, 0x10, RZ ;  /* 0x0000001035537819 */ /* 0x000fe200000006ff */
[----:B------:R-:W-:Y:S01]  /*16e0*/  FFMA.FTZ R95, R82, R63, R95 ;  /* 0x0000003f525f7223 */ /* 0x000fe2000001005f */
[----:B------:R-:W-:Y:S01]  /*16f0*/  FFMA.FTZ R53, R81, R76, R60 ;  /* 0x0000004c51357223 */ /* 0x000fe2000001003c */
[----:B------:R-:W-:Y:S01]  /*1700*/  SHF.L.U32 R76, R77, 0x10, RZ ;  /* 0x000000104d4c7819 */ /* 0x000fe200000006ff */
[----:B------:R-:W2:Y:S01]  /*1710*/  LDG.E.128 R60, desc[UR6][R2.64+0x10000] ;  /* 0x01000006023c7981 */ /* 0x000ea2000c1e1d00 */
[----:B------:R-:W-:Y:S01]  /*1720*/  FFMA.FTZ R78, R86, R83, R95 ;  /* 0x00000053564e7223 */ /* 0x000fe2000001005f */
[----:B---3--:R-:W-:-:S02]  /*1730*/  PRMT R88, R56, 0x7632, R88 ;  /* 0x0000763238587816 */ /* 0x008fc40000000058 */
        /* <DEDUP_REMOVED lines=22> */
[----:B------:R-:W-:Y:S02]  /*18a0*/  IMAD.U32 R55, R55, 0x10000, RZ ;  /* 0x0001000037377824 */ /* 0x000fe400078e00ff */
        /* <DEDUP_REMOVED lines=19> */
[----:B------:R-:W4:Y:S01]  /*19e0*/  LDG.E.128 R52, desc[UR6][R2.64+0x2800] ;  /* 0x0028000602347981 */ /* 0x000f22000c1e1d00 */
[C---:B-----5:R-:W-:Y:S01]  /*19f0*/  PRMT R88, R8.reuse, 0x7632, R88 ;  /* 0x0000763208587816 */ /* 0x060fe20000000058 */
[----:B------:R-:W-:-:S02]  /*1a00*/  IMAD.U32 R8, R8, 0x10000, RZ ;  /* 0x0001000008087824 */ /* 0x000fc400078e00ff */
[----:B------:R-:W5:Y:S01]  /*1a10*/  LDG.E.128 R56, desc[UR6][R44.64+0x2800] ;  /* 0x002800062c387981 */ /* 0x000f62000c1e1d00 */
[----:B------:R-:W-:Y:S01]  /*1a20*/  PRMT R92, R6, 0x7632, R92 ;  /* 0x00007632065c7816 */ /* 0x000fe2000000005c */
[----:B------:R-:W-:Y:S01]  /*1a30*/  FFMA.FTZ R6, R90, R95, R97 ;  /* 0x0000005f5a067223 */ /* 0x000fe20000010061 */
        /* <DEDUP_REMOVED lines=12> */
[----:B------:R-:W-:-:S02]  /*1b00*/  IMAD.U32 R89, R4, 0x10000, RZ ;  /* 0x0001000004597824 */ /* 0x000fc400078e00ff */
[----:B------:R-:W-:Y:S01]  /*1b10*/  FFMA.FTZ R95, R91, R0, R86 ;  /* 0x000000005b5f7223 */ /* 0x000fe20000010056 */
[----:B------:R-:W-:Y:S01]  /*1b20*/  SHF.L.U32 R91, R7, 0x10, RZ ;  /* 0x00000010075b7819 */ /* 0x000fe200000006ff */
[----:B------:R-:W-:Y:S01]  /*1b30*/  FFMA.FTZ R9, R80, R9, R93 ;  /* 0x0000000950097223 */ /* 0x000fe2000001005d */
[----:B------:R-:W-:Y:S01]  /*1b40*/  FFMA.FTZ R89, R84, R89, R5 ;  /* 0x0000005954597223 */ /* 0x000fe20000010005 */
[----:B------:R-:W-:Y:S01]  /*1b50*/  SHF.L.U32 R8, R20, 0x10, RZ ;  /* 0x0000001014087819 */ /* 0x000fe200000006ff */
[----:B------:R-:W-:Y:S01]  /*1b60*/  IMAD.U32 R93, R10, 0x10000, RZ ;  /* 0x000100000a5d7824 */ /* 0x000fe200078e00ff */
[----:B------:R-:W5:Y:S01]  /*1b70*/  LDG.E.128 R4, desc[UR6][R2.64+0x6000] ;  /* 0x0060000602047981 */ /* 0x000f62000c1e1d00 */
[----:B------:R-:W-:Y:S02]  /*1b80*/  SHF.L.U32 R0, R12, 0x10, RZ ;  /* 0x000000100c007819 */ /* 0x000fe400000006ff */
[----:B------:R-:W-:Y:S02]  /*1b90*/  PRMT R20, R20, 0x7632, R20 ;  /* 0x0000763214147816 */ /* 0x000fe40000000014 */
[----:B------:R-:W-:Y:S01]  /*1ba0*/  PRMT R88, R12, 0x7632, R88 ;  /* 0x000076320c587816 */ /* 0x000fe20000000058 */
[----:B------:R-:W-:Y:S01]  /*1bb0*/  FFMA.FTZ R91, R84, R91, R9 ;  /* 0x0000005b545b7223 */ /* 0x000fe20000010009 */
[----:B------:R-:W-:Y:S01]  /*1bc0*/  FFMA.FTZ R90, R90, R93, R95 ;  /* 0x0000005d5a5a7223 */ /* 0x000fe2000001005f */
[----:B------:R-:W-:Y:S01]  /*1bd0*/  SHF.L.U32 R9, R20, 0x10, RZ ;  /* 0x0000001014097819 */ /* 0x000fe200000006ff */
[----:B------:R-:W-:Y:S01]  /*1be0*/  FFMA.FTZ R93, R0, R8, R87 ;  /* 0x00000008005d7223 */ /* 0x000fe20000010057 */
[----:B------:R-:W-:Y:S01]  /*1bf0*/  IMAD.U32 R88, R88, 0x10000, RZ ;  /* 0x0001000058587824 */ /* 0x000fe200078e00ff */
[----:B------:R-:W-:-:S02]  /*1c00*/  PRMT R10, R10, 0x7632, R10 ;  /* 0x000076320a0a7816 */ /* 0x000fc4000000000a */
[C---:B------:R-:W-:Y:S01]  /*1c10*/  PRMT R8, R21.reuse, 0x7632, R8 ;  /* 0x0000763215087816 */ /* 0x040fe20000000008 */
[----:B------:R-:W-:Y:S01]  /*1c20*/  FFMA.FTZ R9, R88, R9, R93 ;  /* 0x0000000958097223 */ /* 0x000fe2000001005d */
[----:B------:R-:W-:Y:S02]  /*1c30*/  SHF.L.U32 R21, R21, 0x10, RZ ;  /* 0x0000001015157819 */ /* 0x000fe400000006ff */
[C---:B------:R-:W-:Y:S02]  /*1c40*/  PRMT R87, R13.reuse, 0x7632, R87 ;  /* 0x000076320d577816 */ /* 0x040fe40000000057 */
[----:B------:R-:W-:Y:S02]  /*1c50*/  SHF.L.U32 R86, R13, 0x10, RZ ;  /* 0x000000100d567819 */ /* 0x000fe400000006ff */
        /* <DEDUP_REMOVED lines=9> */
[----:B------:R-:W-:Y:S01]  /*1cf0*/  IMAD.U32 R21, R22, 0x10000, RZ ;  /* 0x0001000016157824 */ /* 0x000fe200078e00ff */
[----:B------:R-:W-:-:S02]  /*1d00*/  PRMT R12, R11, 0x7632, R12 ;  /* 0x000076320b0c7816 */ /* 0x000fc4000000000c */
[----:B------:R-:W-:Y:S01]  /*1d10*/  SHF.L.U32 R13, R11, 0x10, RZ ;  /* 0x000000100b0d7819 */ /* 0x000fe200000006ff */
[----:B------:R-:W-:Y:S01]  /*1d20*/  FFMA.FTZ R97, R0, R82, R83 ;  /* 0x0000005200617223 */ /* 0x000fe20000010053 */
[----:B------:R-:W5:Y:S01]  /*1d30*/  LDG.E.128 R8, desc[UR6][R2.64+0x9800] ;  /* 0x0098000602087981 */ /* 0x000f62000c1e1d00 */
[----:B------:R-:W-:Y:S01]  /*1d40*/  SHF.L.U32 R95, R36, 0x10, RZ ;  /* 0x00000010245f7819 */ /* 0x000fe200000006ff */
[----:B------:R-:W-:Y:S01]  /*1d50*/  FFMA.FTZ R21, R90, R21, R93 ;  /* 0x000000155a157223 */ /* 0x000fe2000001005d */
[----:B------:R-:W-:Y:S02]  /*1d60*/  PRMT R20, R22, 0x7632, R20 ;  /* 0x0000763216147816 */ /* 0x000fe40000000014 */
[----:B------:R-:W-:Y:S01]  /*1d70*/  PRMT R92, R14, 0x7632, R92 ;  /* 0x000076320e5c7816 */ /* 0x000fe2000000005c */
[----:B------:R-:W-:Y:S01]  /*1d80*/  FFMA.FTZ R95, R88, R95, R97 ;  /* 0x0000005f585f7223 */ /* 0x000fe20000010061 */
[C---:B------:R-:W-:Y:S02]  /*1d90*/  SHF.L.U32 R93, R37.reuse, 0x10, RZ ;  /* 0x00000010255d7819 */ /* 0x040fe400000006ff */
[----:B------:R-:W-:Y:S01]  /*1da0*/  SHF.L.U32 R83, R20, 0x10, RZ ;  /* 0x0000001014537819 */ /* 0x000fe200000006ff */
[----:B------:R-:W-:Y:S01]  /*1db0*/  IMAD.U32 R92, R92, 0x10000, RZ ;  /* 0x000100005c5c7824 */ /* 0x000fe200078e00ff */
[----:B------:R-:W-:Y:S01]  /*1dc0*/  PRMT R37, R37, 0x7632, R37 ;  /* 0x0000763225257816 */ /* 0x000fe20000000025 */
[----:B------:R-:W-:Y:S01]  /*1dd0*/  FFMA.FTZ R36, R86, R93, R95 ;  /* 0x0000005d56247223 */ /* 0x000fe2000001005f */
[----:B------:R-:W-:Y:S01]  /*1de0*/  SHF.L.U32 R95, R12, 0x10, RZ ;  /* 0x000000100c5f7819 */ /* 0x000fe200000006ff */
[----:B------:R-:W-:Y:S01]  /*1df0*/  FFMA.FTZ R13, R80, R13, R81 ;  /* 0x0000000d500d7223 */ /* 0x000fe20000010051 */
[----:B------:R-:W-:Y:S01]  /*1e00*/  FFMA.FTZ R20, R92, R83, R21 ;  /* 0x000000535c147223 */ /* 0x000fe20000010015 */
[C---:B------:R-:W-:Y:S01]  /*1e10*/  PRMT R12, R28.reuse, 0x7632, R12 ;  /* 0x000076321c0c7816 */ /* 0x040fe2000000000c */
[----:B------:R-:W5:Y:S01]  /*1e20*/  LDG.E.128 R80, desc[UR6][R2.64+0xd000] ;  /* 0x00d0000602507981 */ /* 0x000f62000c1e1d00 */
[----:B------:R-:W-:-:S02]  /*1e30*/  SHF.L.U32 R28, R28, 0x10, RZ ;  /* 0x000000101c1c7819 */ /* 0x000fc400000006ff */
[----:B------:R-:W-:Y:S02]  /*1e40*/  SHF.L.U32 R14, R23, 0x10, RZ ;  /* 0x00000010170e7819 */ /* 0x000fe400000006ff */
[----:B------:R-:W-:Y:S01]  /*1e50*/  SHF.L.U32 R93, R15, 0x10, RZ ;  /* 0x000000100f5d7819 */ /* 0x000fe200000006ff */
[----:B------:R-:W-:Y:S02]  /*1e60*/  IMAD.U32 R22, R37, 0x10000, RZ ;  /* 0x0001000025167824 */ /* 0x000fe400078e00ff */
[----:B------:R-:W-:Y:S01]  /*1e70*/  FFMA.FTZ R95, R84, R95, R13 ;  /* 0x0000005f545f7223 */ /* 0x000fe2000001000d */
[----:B------:R-:W-:Y:S01]  /*1e80*/  SHF.L.U32 R13, R12, 0x10, RZ ;  /* 0x000000100c0d7819 */ /* 0x000fe200000006ff */
[----:B------:R-:W-:Y:S01]  /*1e90*/  FFMA.FTZ R85, R0, R28, R85 ;  /* 0x0000001c00557223 */ /* 0x000fe20000010055 */
[----:B------:R-:W-:Y:S01]  /*1ea0*/  PRMT R94, R15, 0x7632, R94 ;  /* 0x000076320f5e7816 */ /* 0x000fe2000000005e */
[----:B------:R-:W-:Y:S01]  /*1eb0*/  FFMA.FTZ R15, R93, R14, R20 ;  /* 0x0000000e5d0f7223 */ /* 0x000fe20000010014 */
[----:B------:R-:W-:-:S02]  /*1ec0*/  IMAD.U32 R21, R38, 0x10000, RZ ;  /* 0x0001000026157824 */ /* 0x000fc400078e00ff */
[----:B------:R-:W-:Y:S01]  /*1ed0*/  FFMA.FTZ R37, R87, R22, R36 ;  /* 0x0000001657257223 */ /* 0x000fe20000010024 */
[----:B------:R-:W-:Y:S02]  /*1ee0*/  PRMT R38, R38, 0x7632, R38 ;  /* 0x0000763226267816 */ /* 0x000fe40000000026 */
        /* <DEDUP_REMOVED lines=12> */
[----:B------:R-:W-:Y:S01]  /*1fb0*/  SHF.L.U32 R32, R32, 0x10, RZ ;  /* 0x0000001020207819 */ /* 0x000fe200000006ff */
[C---:B------:R-:W-:Y:S01]  /*1fc0*/  IMAD.U32 R37, R30.reuse, 0x10000, RZ ;  /* 0x000100001e257824 */ /* 0x040fe200078e00ff */
[C---:B------:R-:W-:Y:S02]  /*1fd0*/  PRMT R28, R39.reuse, 0x7632, R28 ;  /* 0x00007632271c7816 */ /* 0x040fe4000000001c */
[----:B------:R-:W-:Y:S01]  /*1fe0*/  SHF.L.U32 R36, R39, 0x10, RZ ;  /* 0x0000001027247819 */ /* 0x000fe200000006ff */
[----:B------:R-:W-:Y:S01]  /*1ff0*/  FFMA.FTZ R39, R87, R20, R22 ;  /* 0x0000001457277223 */ /* 0x000fe20000010016 */
[----:B------:R-:W-:Y:S01]  /*2000*/  PRMT R30, R30, 0x7632, R30 ;  /* 0x000076321e1e7816 */ /* 0x000fe2000000001e */
[----:B------:R-:W-:Y:S01]  /*2010*/  FFMA.FTZ R84, R94, R23, R15 ;  /* 0x000000175e547223 */ /* 0x000fe2000001000f */
[----:B------:R-:W-:Y:S01]  /*2020*/  SHF.L.U32 R85, R29, 0x10, RZ ;  /* 0x000000101d557819 */ /* 0x000fe200000006ff */
[----:B------:R-:W5:Y:S01]  /*2030*/  LDG.E.128 R12, desc[UR6][R2.64+0x10800] ;  /* 0x01080006020c7981 */ /* 0x000f62000c1e1d00 */
[----:B------:R-:W-:Y:S01]  /*2040*/  FFMA.FTZ R89, R0, R32, R89 ;  /* 0x0000002000597223 */ /* 0x000fe20000010059 */
[----:B------:R-:W-:Y:S01]  /*2050*/  FFMA.FTZ R39, R90, R37, R39 ;  /* 0x000000255a277223 */ /* 0x000fe20000010027 */
[----:B------:R-:W-:Y:S01]  /*2060*/  SHF.L.U32 R37, R30, 0x10, RZ ;  /* 0x000000101e257819 */ /* 0x000fe200000006ff */
[----:B------:R-:W5:Y:S01]  /*2070*/  LDG.E.128 R20, desc[UR6][R2.64+0x14000] ;  /* 0x0140000602147981 */ /* 0x000f62000c1e1d00 */
[C---:B------:R-:W-:Y:S01]  /*2080*/  PRMT R32, R33.reuse, 0x7632, R32 ;  /* 0x0000763221207816 */ /* 0x040fe20000000020 */
[----:B------:R-:W-:Y:S01]  /*2090*/  FFMA.FTZ R89, R88, R85, R89 ;  /* 0x0000005558597223 */ /* 0x000fe20000010059 */
[----:B------:R-:W-:Y:S01]  /*20a0*/  SHF.L.U32 R33, R33, 0x10, RZ ;  /* 0x0000001021217819 */ /* 0x000fe200000006ff */
[----:B------:R-:W-:Y:S01]  /*20b0*/  IMAD.U32 R85, R28, 0x10000, RZ ;  /* 0x000100001c557824 */ /* 0x000fe200078e00ff */
[----:B------:R-:W-:Y:S01]  /*20c0*/  SHF.L.U32 R28, R31, 0x10, RZ ;  /* 0x000000101f1c7819 */ /* 0x000fe200000006ff */
[C---:B------:R-:W-:Y:S01]  /*20d0*/  FFMA.FTZ R29, R93.reuse, R36, R38 ;  /* 0x000000245d1d7223 */ /* 0x040fe20000010026 */
[----:B------:R-:W-:Y:S01]  /*20e0*/  FFMA.FTZ R30, R92, R37, R39 ;  /* 0x000000255c1e7223 */ /* 0x000fe20000010027 */
[----:B------:R-:W-:Y:S01]  /*20f0*/  SHF.L.U32 R32, R32, 0x10, RZ ;  /* 0x0000001020207819 */ /* 0x000fe200000006ff */
[----:B------:R-:W-:Y:S01]  /*2100*/  FFMA.FTZ R36, R86, R33, R89 ;  /* 0x0000002156247223 */ /* 0x000fe20000010059 */
[----:B------:R-:W-:Y:S01]  /*2110*/  FFMA.FTZ R85, R94, R85, R29 ;  /* 0x000000555e557223 */ /* 0x000fe2000001001d */
[----:B------:R-:W-:Y:S01]  /*2120*/  FFMA.FTZ R89, R93, R28, R30 ;  /* 0x0000001c5d597223 */ /* 0x000fe2000001001e */
[C---:B------:R-:W-:Y:S01]  /*2130*/  PRMT R28, R34.reuse, 0x7632, R28 ;  /* 0x00007632221c7816 */ /* 0x040fe2000000001c */
[----:B------:R-:W-:Y:S01]  /*2140*/  FFMA.FTZ R37, R87, R32, R36 ;  /* 0x0000002057257223 */ /* 0x000fe20000010024 */
[----:B------:R-:W-:-:S02]  /*2150*/  SHF.L.U32 R29, R34, 0x10, RZ ;  /* 0x00000010221d7819 */ /* 0x000fc400000006ff */
[----:B------:R-:W-:Y:S02]  /*2160*/  SHF.L.U32 R33, R28, 0x10, RZ ;  /* 0x000000101c217819 */ /* 0x000fe400000006ff */
[----:B------:R-:W-:Y:S01]  /*2170*/  PRMT R30, R16, 0x7632, R30 ;  /* 0x00007632101e7816 */ /* 0x000fe2000000001e */
[----:B------:R-:W-:Y:S01]  /*2180*/  FFMA.FTZ R29, R90, R29, R37 ;  /* 0x0000001d5a1d7223 */ /* 0x000fe20000010025 */
[----:B------:R-:W-:Y:S01]  /*2190*/  IMAD.U32 R16, R16, 0x10000, RZ ;  /* 0x0001000010107824 */ /* 0x000fe200078e00ff */
[----:B------:R-:W-:Y:S02]  /*21a0*/  PRMT R31, R31, 0x7632, R31 ;  /* 0x000076321f1f7816 */ /* 0x000fe4000000001f */
[----:B------:R-:W-:Y:S01]  /*21b0*/  SHF.L.U32 R37, R30, 0x10, RZ ;  /* 0x000000101e257819 */ /* 0x000fe200000006ff */
[----:B------:R-:W-:Y:S01]  /*21c0*/  FFMA.FTZ R32, R92, R33, R29 ;  /* 0x000000215c207223 */ /* 0x000fe2000001001d */
[----:B------:R-:W-:Y:S01]  /*21d0*/  FFMA.FTZ R91, R0, R16, R91 ;  /* 0x00000010005b7223 */ /* 0x000fe2000001005b */
[C---:B------:R-:W-:Y:S01]  /*21e0*/  IMAD.U32 R33, R17.reuse, 0x10000, RZ ;  /* 0x0001000011217824 */ /* 0x040fe200078e00ff */
[----:B------:R-:W-:-:S02]  /*21f0*/  PRMT R17, R17, 0x7632, R17 ;  /* 0x0000763211117816 */ /* 0x000fc40000000011 */
[C---:B------:R-:W-:Y:S02]  /*2200*/  PRMT R96, R24.reuse, 0x7632, R96 ;  /* 0x0000763218607816 */ /* 0x040fe40000000060 */
[----:B------:R-:W-:Y:S01]  /*2210*/  SHF.L.U32 R97, R24, 0x10, RZ ;  /* 0x0000001018617819 */ /* 0x000fe200000006ff */
[----:B------:R-:W-:Y:S01]  /*2220*/  FFMA.FTZ R91, R88, R37, R91 ;  /* 0x00000025585b7223 */ /* 0x000fe2000001005b */
[----:B------:R-:W-:Y:S01]  /*2230*/  SHF.L.U32 R31, R31, 0x10, RZ ;  /* 0x000000101f1f7819 */ /* 0x000fe200000006ff */
[----:B------:R0:W5:Y:S01]  /*2240*/  LDG.E.128 R36, desc[UR6][R44.64+0x3000] ;  /* 0x003000062c247981 */ /* 0x000162000c1e1d00 */
[----:B------:R-:W-:Y:S01]  /*2250*/  SHF.L.U32 R24, R17, 0x10, RZ ;  /* 0x0000001011187819 */ /* 0x000fe200000006ff */
[----:B------:R-:W-:Y:S02]  /*2260*/  IMAD.U32 R17, R96, 0x10000, RZ ;  /* 0x0001000060117824 */ /* 0x000fe400078e00ff */
[----:B------:R-:W-:Y:S01]  /*2270*/  FFMA.FTZ R97, R0, R97, R95 ;  /* 0x0000006100617223 */ /* 0x000fe2000001005f */
[----:B------:R-:W-:Y:S01]  /*2280*/  FFMA.FTZ R89, R94, R31, R89 ;  /* 0x0000001f5e597223 */ /* 0x000fe20000010059 */
[----:B------:R-:W-:Y:S01]  /*2290*/  FFMA.FTZ R34, R86, R33, R91 ;  /* 0x0000002156227223 */ /* 0x000fe2000001005b */
[----:B------:R-:W-:Y:S01]  /*22a0*/  SHF.L.U32 R16, R35, 0x10, RZ ;  /* 0x0000001023107819 */ /* 0x000fe200000006ff */
[----:B------:R-:W5:Y:S01]  /*22b0*/  LDG.E.128 R28, desc[UR6][R2.64+0x3000] ;  /* 0x00300006021c7981 */ /* 0x000f62000c1e1d00 */
[----:B------:R-:W-:Y:S01]  /*22c0*/  FFMA.FTZ R97, R88, R17, R97 ;  /* 0x0000001158617223 */ /* 0x000fe20000010061 */
[C---:B------:R-:W-:Y:S01]  /*22d0*/  SHF.L.U32 R17, R18.reuse, 0x10, RZ ;  /* 0x0000001012117819 */ /* 0x040fe200000006ff */
[----:B------:R-:W-:Y:S01]  /*22e0*/  FFMA.FTZ R95, R87, R24, R34 ;  /* 0x00000018575f7223 */ /* 0x000fe20000010022 */
[----:B------:R-:W-:Y:S01]  /*22f0*/  FFMA.FTZ R91, R93, R16, R32 ;  /* 0x000000105d5b7223 */ /* 0x000fe20000010020 */
[----:B------:R-:W-:-:S02]  /*2300*/  PRMT R18, R18, 0x7632, R18 ;  /* 0x0000763212127816 */ /* 0x000fc40000000012 */
[C---:B------:R-:W-:Y:S01]  /*2310*/  PRMT R16, R25.reuse, 0x7632, R16 ;  /* 0x0000763219107816 */ /* 0x040fe20000000010 */
[----:B------:R-:W-:Y:S01]  /*2320*/  FFMA.FTZ R95, R90, R17, R95 ;  /* 0x000000115a5f7223 */ /* 0x000fe2000001005f */
[----:B------:R-:W-:Y:S02]  /*2330*/  SHF.L.U32 R25, R25, 0x10, RZ ;  /* 0x0000001019197819 */ /* 0x000fe400000006ff */
[----:B------:R-:W-:Y:S01]  /*2340*/  SHF.L.U32 R17, R18, 0x10, RZ ;  /* 0x0000001012117819 */ /* 0x000fe200000006ff */
[----:B0-----:R-:W-:Y:S01]  /*2350*/  IMAD.U32 R44, R16, 0x10000, RZ ;  /* 0x00010000102c7824 */ /* 0x001fe200078e00ff */
[C---:B------:R-:W-:Y:S01]  /*2360*/  PRMT R16, R19.reuse, 0x7632, R16 ;  /* 0x0000763213107816 */ /* 0x040fe20000000010 */
[----:B------:R-:W-:Y:S01]  /*2370*/  FFMA.FTZ R86, R86, R25, R97 ;  /* 0x0000001956567223 */ /* 0x000fe20000010061 */
[----:B------:R-:W-:Y:S01]  /*2380*/  SHF.L.U32 R18, R19, 0x10, RZ ;  /* 0x0000001013127819 */ /* 0x000fe200000006ff */
[----:B------:R-:W-:Y:S01]  /*2390*/  FFMA.FTZ R24, R92, R17, R95 ;  /* 0x000000115c187223 */ /* 0x000fe2000001005f */
[----:B------:R-:W-:Y:S01]  /*23a0*/  PRMT R0, R35, 0x7632, R0 ;  /* 0x0000763223007816 */ /* 0x000fe20000000000 */
        /* <DEDUP_REMOVED lines=9> */
[----:B------:R-:W-:Y:S02]  /*2440*/  SHF.L.U32 R17, R0, 0x10, RZ ;  /* 0x0000001000117819 */ /* 0x000fe400000006ff */
[----:B------:R-:W-:Y:S01]  /*2450*/  PRMT R19, R48, 0x7632, R19 ;  /* 0x0000763230137816 */ /* 0x000fe20000000013 */
[----:B------:R-:W-:Y:S01]  /*2460*/  FFMA.FTZ R92, R92, R25, R45 ;  /* 0x000000195c5c7223 */ /* 0x000fe2000001002d */
[----:B------:R-:W-:Y:S01]  /*2470*/  SHF.L.U32 R48, R48, 0x10, RZ ;  /* 0x0000001030307819 */ /* 0x000fe200000006ff */
[C---:B------:R-:W-:Y:S01]  /*2480*/  IMAD.U32 R45, R40.reuse, 0x10000, RZ ;  /* 0x00010000282d7824 */ /* 0x040fe200078e00ff */
[----:B------:R-:W-:-:S02]  /*2490*/  PRMT R86, R40, 0x7632, R86 ;  /* 0x0000763228567816 */ /* 0x000fc40000000056 */
        /* <DEDUP_REMOVED lines=14> */
[----:B------:R-:W-:Y:S01]  /*2580*/  SHF.L.U32 R49, R49, 0x10, RZ ;  /* 0x0000001031317819 */ /* 0x000fe200000006ff */
[----:B------:R-:W5:Y:S01]  /*2590*/  LDG.E.128 R16, desc[UR6][R2.64+0xa000] ;  /* 0x00a0000602107981 */ /* 0x000f62000c1e1d00 */
[----:B------:R-:W-:Y:S01]  /*25a0*/  SHF.L.U32 R90, R90, 0x10, RZ ;  /* 0x000000105a5a7819 */ /* 0x000fe200000006ff */
[----:B------:R-:W-:Y:S01]  /*25b0*/  FFMA.FTZ R25, R84, R25, R27 ;  /* 0x0000001954197223 */ /* 0x000fe2000001001b */
[C---:B------:R-:W-:Y:S01]  /*25c0*/  PRMT R24, R42.reuse, 0x7632, R24 ;  /* 0x000076322a187816 */ /* 0x040fe20000000018 */
[----:B------:R-:W-:Y:S01]  /*25d0*/  IMAD.U32 R88, R42, 0x10000, RZ ;  /* 0x000100002a587824 */ /* 0x000fe200078e00ff */
[----:B------:R-:W-:Y:S01]  /*25e0*/  SHF.L.U32 R27, R50, 0x10, RZ ;  /* 0x00000010321b7819 */ /* 0x000fe200000006ff */
[--C-:B------:R-:W-:Y:S01]  /*25f0*/  FFMA.FTZ R49, R90, R49, R25.reuse ;  /* 0x000000315a317223 */ /* 0x100fe20000010019 */
[----:B------:R-:W-:-:S02]  /*2600*/  PRMT R25, R50, 0x7632, R25 ;  /* 0x0000763232197816 */ /* 0x000fc40000000019 */
[C---:B------:R-:W-:Y:S02]  /*2610*/  PRMT R42, R72.reuse, 0x7632, R42 ;  /* 0x00007632482a7816 */ /* 0x040fe4000000002a */
[----:B------:R-:W-:Y:S01]  /*2620*/  SHF.L.U32 R48, R72, 0x10, RZ ;  /* 0x0000001048307819 */ /* 0x000fe200000006ff */
[----:B------:R-:W-:Y:S01]  /*2630*/  IMAD.U32 R41, R25, 0x10000, RZ ;  /* 0x0001000019297824 */ /* 0x000fe200078e00ff */
[C---:B------:R-:W-:Y:S01]  /*2640*/  PRMT R40, R43.reuse, 0x7632, R40 ;  /* 0x000076322b287816 */ /* 0x040fe20000000028 */
[----:B------:R-:W-:Y:S01]  /*2650*/  FFMA.FTZ R49, R88, R27, R49 ;  /* 0x0000001b58317223 */ /* 0x000fe20000010031 */
[----:B------:R-:W-:Y:S02]  /*2660*/  SHF.L.U32 R87, R43, 0x10, RZ ;  /* 0x000000102b577819 */ /* 0x000fe400000006ff */
[----:B------:R-:W-:Y:S01]  /*2670*/  SHF.L.U32 R72, R24, 0x10, RZ ;  /* 0x0000001018487819 */ /* 0x000fe200000006ff */
[----:B------:R-:W-:Y:S01]  /*2680*/  FFMA.FTZ R85, R45, R48, R85 ;  /* 0x000000302d557223 */ /* 0x000fe20000010055 */
[----:B------:R-:W-:Y:S01]  /*2690*/  SHF.L.U32 R43, R42, 0x10, RZ ;  /* 0x000000102a2b7819 */ /* 0x000fe200000006ff */
[----:B------:R-:W5:Y:S02]  /*26a0*/  LDG.E.128 R24, desc[UR6][R2.64+0xd800] ;  /* 0x00d8000602187981 */ /* 0x000f64000c1e1d00 */
[----:B------:R-:W-:Y:S01]  /*26b0*/  FFMA.FTZ R48, R72, R41, R49 ;  /* 0x0000002948307223 */ /* 0x000fe20000010031 */
[----:B------:R-:W-:-:S02]  /*26c0*/  IMAD.U32 R41, R73, 0x10000, RZ ;  /* 0x0001000049297824 */ /* 0x000fc400078e00ff */
[----:B------:R-:W-:Y:S01]  /*26d0*/  FFMA.FTZ R43, R86, R43, R85 ;  /* 0x0000002b562b7223 */ /* 0x000fe20000010055 */
[----:B------:R-:W-:Y:S02]  /*26e0*/  PRMT R73, R73, 0x7632, R73 ;  /* 0x0000763249497816 */ /* 0x000fe40000000049 */
        /* <DEDUP_REMOVED lines=8> */
[----:B------:R-:W-:Y:S01]  /*2770*/  FFMA.FTZ R85, R90, R41, R43 ;  /* 0x000000295a557223 */ /* 0x000fe2000001002b */
[----:B------:R-:W-:-:S02]  /*2780*/  SHF.L.U32 R73, R40, 0x10, RZ ;  /* 0x0000001028497819 */ /* 0x000fc400000006ff */
[----:B------:R-:W5:Y:S01]  /*2790*/  LDG.E.128 R40, desc[UR6][R2.64+0x11000] ;  /* 0x0110000602287981 */ /* 0x000f62000c1e1d00 */
[----:B------:R-:W-:Y:S01]  /*27a0*/  SHF.L.U32 R49, R49, 0x10, RZ ;  /* 0x0000001031317819 */ /* 0x000fe200000006ff */
[----:B------:R-:W-:Y:S01]  /*27b0*/  FFMA.FTZ R51, R88, R51, R85 ;  /* 0x0000003358337223 */ /* 0x000fe20000010055 */
[----:B------:R-:W-:Y:S01]  /*27c0*/  FFMA.FTZ R74, R73, R48, R50 ;  /* 0x00000030494a7223 */ /* 0x000fe20000010032 */
[----:B------:R-:W-:Y:S02]  /*27d0*/  SHF.L.U32 R48, R75, 0x10, RZ ;  /* 0x000000104b307819 */ /* 0x000fe400000006ff */
[----:B------:R-:W-:-:S04]  /*27e0*/  FFMA.FTZ R50, R72, R49, R51 ;  /* 0x0000003148327223 */ /* 0x000fc80000010033 */
[----:B------:R-:W-:Y:S02]  /*27f0*/  FFMA.FTZ R92, R87, R48, R50 ;  /* 0x00000030575c7223 */ /* 0x000fe40000010032 */
[----:B------:R0:W5:Y:S01]  /*2800*/  LDG.E.128 R48, desc[UR6][R2.64+0x14800] ;  /* 0x0148000602307981 */ /* 0x000162000c1e1d00 */
[C---:B------:R-:W-:Y:S02]  /*2810*/  PRMT R85, R64.reuse, 0x7632, R85 ;  /* 0x0000763240557816 */ /* 0x040fe40000000055 */
[----:B------:R-:W-:Y:S02]  /*2820*/  SHF.L.U32 R64, R64, 0x10, RZ ;  /* 0x0000001040407819 */ /* 0x000fe400000006ff */
[----:B------:R-:W-:Y:S01]  /*2830*/  PRMT R75, R75, 0x7632, R75 ;  /* 0x000076324b4b7816 */ /* 0x000fe2000000004b */
[----:B------:R-:W-:Y:S02]  /*2840*/  IMAD.U32 R85, R85, 0x10000, RZ ;  /* 0x0001000055557824 */ /* 0x000fe400078e00ff */
[----:B------:R-:W-:Y:S01]  /*2850*/  FFMA.FTZ R89, R45, R64, R89 ;  /* 0x000000402d597223 */ /* 0x000fe20000010059 */
[----:B------:R-:W-:-:S02]  /*2860*/  SHF.L.U32 R64, R75, 0x10, RZ ;  /* 0x000000104b407819 */ /* 0x000fc400000006ff */
[C---:B------:R-:W-:Y:S01]  /*2870*/  SHF.L.U32 R75, R65.reuse, 0x10, RZ ;  /* 0x00000010414b7819 */ /* 0x040fe200000006ff */
[----:B------:R-:W-:Y:S01]  /*2880*/  FFMA.FTZ R85, R86, R85, R89 ;  /* 0x0000005556557223 */ /* 0x000fe20000010059 */
[----:B------:R-:W-:-:S03]  /*2890*/  PRMT R65, R65, 0x7632, R65 ;  /* 0x0000763241417816 */ /* 0x000fc60000000041 */
[----:B------:R-:W-:Y:S01]  /*28a0*/  FFMA.FTZ R85, R84, R75, R85 ;  /* 0x0000004b54557223 */ /* 0x000fe20000010055 */
[----:B------:R-:W-:Y:S01]  /*28b0*/  SHF.L.U32 R65, R65, 0x10, RZ ;  /* 0x0000001041417819 */ /* 0x000fe200000006ff */
[C---:B--2---:R-:W-:Y:S01]  /*28c0*/  IMAD.U32 R91, R68.reuse, 0x10000, RZ ;  /* 0x00010000445b7824 */ /* 0x044fe200078e00ff */
[----:B------:R-:W-:Y:S02]  /*28d0*/  PRMT R89, R68, 0x7632, R89 ;  /* 0x0000763244597816 */ /* 0x000fe40000000059 */
[----:B------:R-:W-:Y:S01]  /*28e0*/  SHF.L.U32 R75, R66, 0x10, RZ ;  /* 0x00000010424b7819 */ /* 0x000fe200000006ff */
[----:B------:R-:W-:Y:S01]  /*28f0*/  FFMA.FTZ R65, R90, R65, R85 ;  /* 0x000000415a417223 */ /* 0x000fe20000010055 */
[----:B------:R-:W-:Y:S01]  /*2900*/  PRMT R68, R66, 0x7632, R68 ;  /* 0x0000763242447816 */ /* 0x000fe20000000044 */
[----:B------:R-:W-:Y:S01]  /*2910*/  FFMA.FTZ R91, R45, R91, R0 ;  /* 0x0000005b2d5b7223 */ /* 0x000fe20000010000 */
[----:B------:R-:W-:Y:S01]  /*2920*/  SHF.L.U32 R89, R89, 0x10, RZ ;  /* 0x0000001059597819 */ /* 0x000fe200000006ff */
[----:B------:R-:W-:Y:S01]  /*2930*/  FFMA.FTZ R65, R88, R75, R65 ;  /* 0x0000004b58417223 */ /* 0x000fe20000010041 */
[----:B0-----:R-:W-:Y:S01]  /*2940*/  SHF.L.U32 R3, R68, 0x10, RZ ;  /* 0x0000001044037819 */ /* 0x001fe200000006ff */
        /* <DEDUP_REMOVED lines=8> */
[----:B------:R-:W-:Y:S02]  /*29d0*/  FFMA.FTZ R69, R90, R69, R75 ;  /* 0x000000455a457223 */ /* 0x000fe4000001004b */
        /* <DEDUP_REMOVED lines=8> */
[----:B------:R-:W-:Y:S01]  /*2a60*/  IMAD.U32 R3, R70, 0x10000, RZ ;  /* 0x0001000046037824 */ /* 0x000fe200078e00ff */
        /* <DEDUP_REMOVED lines=25> */
[C---:B------:R-:W-:Y:S01]  /*2c00*/  FFMA.FTZ R0, R73.reuse, R0, R2 ;  /* 0x0000000049007223 */ /* 0x040fe20000010002 */
[----:B------:R-:W-:Y:S01]  /*2c10*/  SHF.L.U32 R65, R78, 0x10, RZ ;  /* 0x000000104e417819 */ /* 0x000fe200000006ff */
[----:B------:R-:W-:Y:S01]  /*2c20*/  FFMA.FTZ R2, R73, R44, R3 ;  /* 0x0000002c49027223 */ /* 0x000fe20000010003 */
[----:B------:R-:W-:Y:S01]  /*2c30*/  FFMA.FTZ R60, R72, R45, R61 ;  /* 0x0000002d483c7223 */ /* 0x000fe2000001003d */
[----:B------:R-:W-:Y:S01]  /*2c40*/  PRMT R78, R78, 0x7632, R78 ;  /* 0x000076324e4e7816 */ /* 0x000fe2000000004e */
[----:B------:R-:W-:Y:S01]  /*2c50*/  FFMA.FTZ R69, R90, R77, R69 ;  /* 0x0000004d5a457223 */ /* 0x000fe20000010045 */
[----:B----4-:R-:W-:Y:S01]  /*2c60*/  PRMT R61, R52, 0x7632, R61 ;  /* 0x00007632343d7816 */ /* 0x010fe2000000003d */
[----:B-----5:R-:W-:Y:S01]  /*2c70*/  IMAD.U32 R3, R56, 0x10000, RZ ;  /* 0x0001000038037824 */ /* 0x020fe200078e00ff */
        /* <DEDUP_REMOVED lines=13> */
[----:B------:R-:W-:-:S02]  /*2d50*/  PRMT R61, R53, 0x7632, R61 ;  /* 0x00007632353d7816 */ /* 0x000fc4000000003d */
[----:B------:R-:W-:Y:S02]  /*2d60*/  SHF.L.U32 R62, R53, 0x10, RZ ;  /* 0x00000010353e7819 */ /* 0x000fe400000006ff */
[----:B------:R-:W-:Y:S02]  /*2d70*/  SHF.L.U32 R57, R57, 0x10, RZ ;  /* 0x0000001039397819 */ /* 0x000fe400000006ff */
[----:B------:R-:W-:Y:S02]  /*2d80*/  SHF.L.U32 R52, R63, 0x10, RZ ;  /* 0x000000103f347819 */ /* 0x000fe400000006ff */
        /* <DEDUP_REMOVED lines=8> */
[C---:B------:R-:W-:Y:S01]  /*2e10*/  PRMT R53, R58.reuse, 0x7632, R53 ;  /* 0x000076323a357816 */ /* 0x040fe20000000035 */
[----:B------:R-:W-:Y:S01]  /*2e20*/  IMAD.U32 R58, R58, 0x10000, RZ ;  /* 0x000100003a3a7824 */ /* 0x000fe200078e00ff */
[----:B------:R-:W-:Y:S01]  /*2e30*/  PRMT R79, R79, 0x7632, R79 ;  /* 0x000076324f4f7816 */ /* 0x000fe2000000004f */
[----:B------:R-:W-:Y:S01]  /*2e40*/  FFMA.FTZ R64, R73, R64, R92 ;  /* 0x0000004049407223 */ /* 0x000fe2000001005c */
[----:B------:R-:W-:-:S02]  /*2e50*/  PRMT R62, R4, 0x7632, R62 ;  /* 0x00007632043e7816 */ /* 0x000fc4000000003e */
        /* <DEDUP_REMOVED lines=20> */
[C---:B------:R-:W-:Y:S01]  /*2fa0*/  PRMT R56, R6.reuse, 0x7632, R56 ;  /* 0x0000763206387816 */ /* 0x040fe20000000038 */
[----:B------:R-:W-:Y:S01]  /*2fb0*/  FFMA.FTZ R63, R45, R64, R62 ;  /* 0x000000402d3f7223 */ /* 0x000fe2000001003e */
[----:B------:R-:W-:Y:S01]  /*2fc0*/  SHF.L.U32 R61, R6, 0x10, RZ ;  /* 0x00000010063d7819 */ /* 0x000fe200000006ff */
[----:B------:R-:W-:Y:S01]  /*2fd0*/  IMAD.U32 R6, R59, 0x10000, RZ ;  /* 0x000100003b067824 */ /* 0x000fe200078e00ff */
[----:B------:R-:W-:Y:S02]  /*2fe0*/  SHF.L.U32 R55, R55, 0x10, RZ ;  /* 0x0000001037377819 */ /* 0x000fe400000006ff */
[C---:B------:R-:W-:Y:S02]  /*2ff0*/  PRMT R60, R8.reuse, 0x7632, R60 ;  /* 0x00007632083c7816 */ /* 0x040fe4000000003c */
        /* <DEDUP_REMOVED lines=8> */
[C---:B------:R-:W-:Y:S01]  /*3080*/  SHF.L.U32 R60, R9.reuse, 0x10, RZ ;  /* 0x00000010093c7819 */ /* 0x040fe200000006ff */
[----:B------:R-:W-:Y:S01]  /*3090*/  FFMA.FTZ R62, R44, R53, R55 ;  /* 0x000000352c3e7223 */ /* 0x000fe20000010037 */
[----:B------:R-:W-:Y:S01]  /*30a0*/  PRMT R53, R9, 0x7632, R53 ;  /* 0x0000763209357816 */ /* 0x000fe20000000035 */
[--C-:B------:R-:W-:Y:S01]  /*30b0*/  FFMA.FTZ R9, R5, R0, R56.reuse ;  /* 0x0000000005097223 */ /* 0x100fe20000010038 */
        /* <DEDUP_REMOVED lines=11> */
[--C-:B------:R-:W-:Y:S01]  /*3170*/  FFMA.FTZ R0, R6, R7, R9.reuse ;  /* 0x0000000706007223 */ /* 0x100fe20000010009 */
[C---:B------:R-:W-:Y:S01]  /*3180*/  PRMT R9, R81.reuse, 0x7632, R9 ;  /* 0x0000763251097816 */ /* 0x040fe20000000009 */
[----:B------:R-:W-:Y:S01]  /*3190*/  FFMA.FTZ R62, R44, R59, R61 ;  /* 0x0000003b2c3e7223 */ /* 0x000fe2000001003d */
[----:B------:R-:W-:Y:S01]  /*31a0*/  SHF.L.U32 R56, R81, 0x10, RZ ;  /* 0x0000001051387819 */ /* 0x000fe200000006ff */
[----:B------:R-:W-:Y:S01]  /*31b0*/  FFMA.FTZ R53, R58, R53, R55 ;  /* 0x000000353a357223 */ /* 0x000fe20000010037 */
[----:B------:R-:W-:Y:S01]  /*31c0*/  IMAD.U32 R7, R10, 0x10000, RZ ;  /* 0x000100000a077824 */ /* 0x000fe200078e00ff */
[----:B------:R-:W-:-:S02]  /*31d0*/  SHF.L.U32 R60, R9, 0x10, RZ ;  /* 0x00000010093c7819 */ /* 0x000fc400000006ff */
[----:B------:R-:W-:Y:S01]  /*31e0*/  FFMA.FTZ R62, R57, R56, R62 ;  /* 0x00000038393e7223 */ /* 0x000fe2000001003e */
[----:B------:R-:W-:Y:S01]  /*31f0*/  FFMA.FTZ R56, R4, R7, R53 ;  /* 0x0000000704387223 */ /* 0x000fe20000010035 */
[C---:B------:R-:W-:Y:S02]  /*3200*/  PRMT R7, R82.reuse, 0x7632, R7 ;  /* 0x0000763252077816 */ /* 0x040fe40000000007 */
[----:B------:R-:W-:Y:S01]  /*3210*/  SHF.L.U32 R9, R82, 0x10, RZ ;  /* 0x0000001052097819 */ /* 0x000fe200000006ff */
[----:B------:R-:W-:Y:S01]  /*3220*/  FFMA.FTZ R53, R45, R60, R62 ;  /* 0x0000003c2d357223 */ /* 0x000fe2000001003e */
[C---:B------:R-:W-:Y:S02]  /*3230*/  PRMT R2, R11.reuse, 0x7632, R2 ;  /* 0x000076320b027816 */ /* 0x040fe40000000002 */
[----:B------:R-:W-:Y:S02]  /*3240*/  SHF.L.U32 R10, R11, 0x10, RZ ;  /* 0x000000100b0a7819 */ /* 0x000fe400000006ff */
[C---:B------:R-:W-:Y:S01]  /*3250*/  PRMT R55, R12.reuse, 0x7632, R55 ;  /* 0x000076320c377816 */ /* 0x040fe20000000037 */
[----:B------:R-:W-:Y:S01]  /*3260*/  IMAD.U32 R12, R12, 0x10000, RZ ;  /* 0x000100000c0c7824 */ /* 0x000fe200078e00ff */
[----:B------:R-:W-:Y:S01]  /*3270*/  SHF.L.U32 R11, R7, 0x10, RZ ;  /* 0x00000010070b7819 */ /* 0x000fe200000006ff */
[----:B------:R-:W-:-:S02]  /*3280*/  FFMA.FTZ R9, R58, R9, R53 ;  /* 0x000000093a097223 */ /* 0x000fc40000010035 */
[----:B------:R-:W-:Y:S02]  /*3290*/  FFMA.FTZ R53, R3, R12, R52 ;  /* 0x0000000c03357223 */ /* 0x000fe40000010034 */
[--C-:B------:R-:W-:Y:S01]  /*32a0*/  FFMA.FTZ R12, R4, R11, R9.reuse ;  /* 0x0000000b040c7223 */ /* 0x100fe20000010009 */
        /* <DEDUP_REMOVED lines=10> */
[----:B------:R-:W-:Y:S01]  /*3350*/  FFMA.FTZ R54, R44, R9, R11 ;  /* 0x000000092c367223 */ /* 0x000fe2000001000b */
[----:B------:R-:W-:-:S02]  /*3360*/  PRMT R13, R13, 0x7632, R13 ;  /* 0x000076320d0d7816 */ /* 0x000fc4000000000d */
[C---:B------:R-:W-:Y:S02]  /*3370*/  PRMT R9, R21.reuse, 0x7632, R9 ;  /* 0x0000763215097816 */ /* 0x040fe40000000009 */
        /* <DEDUP_REMOVED lines=10> */
[----:B------:R-:W-:Y:S01]  /*3420*/  IMAD.U32 R3, R14, 0x10000, RZ ;  /* 0x000100000e037824 */ /* 0x000fe200078e00ff */
[----:B------:R-:W-:Y:S01]  /*3430*/  SHF.L.U32 R13, R22, 0x10, RZ ;  /* 0x00000010160d7819 */ /* 0x000fe200000006ff */
[----:B------:R-:W-:Y:S01]  /*3440*/  FFMA.FTZ R44, R45, R44, R57 ;  /* 0x0000002c2d2c7223 */ /* 0x000fe20000010039 */
[----:B------:R-:W-:-:S02]  /*3450*/  PRMT R14, R14, 0x7632, R14 ;  /* 0x000076320e0e7816 */ /* 0x000fc4000000000e */
[----:B------:R-:W-:Y:S01]  /*3460*/  PRMT R22, R22, 0x7632, R22 ;  /* 0x0000763216167816 */ /* 0x000fe20000000016 */
[----:B------:R-:W-:Y:S01]  /*3470*/  FFMA.FTZ R2, R6, R83, R12 ;  /* 0x0000005306027223 */ /* 0x000fe2000001000c */
[C---:B------:R-:W-:Y:S01]  /*3480*/  FFMA.FTZ R11, R58.reuse, R3, R7 ;  /* 0x000000033a0b7223 */ /* 0x040fe20000010007 */
[C---:B------:R-:W-:Y:S01]  /*3490*/  PRMT R9, R15.reuse, 0x7632, R9 ;  /* 0x000076320f097816 */ /* 0x040fe20000000009 */
[----:B------:R-:W-:Y:S01]  /*34a0*/  FFMA.FTZ R44, R58, R13, R44 ;  /* 0x0000000d3a2c7223 */ /* 0x000fe2000001002c */
[----:B------:R-:W-:Y:S01]  /*34b0*/  SHF.L.U32 R12, R15, 0x10, RZ ;  /* 0x000000100f0c7819 */ /* 0x000fe200000006ff */
[----:B------:R-:W-:Y:S01]  /*34c0*/  IMAD.U32 R13, R22, 0x10000, RZ ;  /* 0x00010000160d7824 */ /* 0x000fe200078e00ff */
[----:B------:R-:W-:Y:S02]  /*34d0*/  SHF.L.U32 R7, R14, 0x10, RZ ;  /* 0x000000100e077819 */ /* 0x000fe400000006ff */
[----:B------:R-:W-:Y:S02]  /*34e0*/  PRMT R20, R28, 0x7632, R20 ;  /* 0x000076321c147816 */ /* 0x000fe40000000014 */
[----:B------:R-:W-:-:S02]  /*34f0*/  PRMT R15, R36, 0x7632, R15 ;  /* 0x00007632240f7816 */ /* 0x000fc4000000000f */
[----:B------:R-:W-:Y:S02]  /*3500*/  SHF.L.U32 R28, R28, 0x10, RZ ;  /* 0x000000101c1c7819 */ /* 0x000fe400000006ff */
[----:B------:R-:W-:Y:S01]  /*3510*/  SHF.L.U32 R3, R36, 0x10, RZ ;  /* 0x0000001024037819 */ /* 0x000fe200000006ff */
[C---:B------:R-:W-:Y:S01]  /*3520*/  FFMA.FTZ R14, R4.reuse, R7, R11 ;  /* 0x00000007040e7223 */ /* 0x040fe2000001000b */
[----:B------:R-:W-:Y:S01]  /*3530*/  FFMA.FTZ R13, R4, R13, R44 ;  /* 0x0000000d040d7223 */ /* 0x000fe2000001002c */
[----:B------:R-:W-:Y:S01]  /*3540*/  SHF.L.U32 R11, R20, 0x10, RZ ;  /* 0x00000010140b7819 */ /* 0x000fe200000006ff */
[----:B------:R-:W-:Y:S02]  /*3550*/  IMAD.U32 R4, R15, 0x10000, RZ ;  /* 0x000100000f047824 */ /* 0x000fe400078e00ff */
[----:B------:R-:W-:Y:S01]  /*3560*/  FFMA.FTZ R15, R3, R28, R8 ;  /* 0x0000001c030f7223 */ /* 0x000fe20000010008 */
[----:B------:R-:W-:-:S03]  /*3570*/  SHF.L.U32 R8, R23, 0x10, RZ ;  /* 0x0000001017087819 */ /* 0x000fc600000006ff */
[----:B------:R-:W-:Y:S01]  /*3580*/  FFMA.FTZ R22, R4, R11, R15 ;  /* 0x0000000b04167223 */ /* 0x000fe2000001000f */
[----:B------:R-:W-:Y:S01]  /*3590*/  FFMA.FTZ R11, R5, R12, R14 ;  /* 0x0000000c050b7223 */ /* 0x000fe2000001000e */
[----:B------:R-:W-:Y:S01]  /*35a0*/  SHF.L.U32 R20, R29, 0x10, RZ ;  /* 0x000000101d147819 */ /* 0x000fe200000006ff */
[----:B------:R-:W-:Y:S01]  /*35b0*/  FFMA.FTZ R12, R5, R8, R13 ;  /* 0x00000008050c7223 */ /* 0x000fe2000001000d */
[----:B------:R-:W-:Y:S02]  /*35c0*/  SHF.L.U32 R7, R37, 0x10, RZ ;  /* 0x0000001025077819 */ /* 0x000fe400000006ff */
[----:B------:R-:W-:Y:S02]  /*35d0*/  PRMT R29, R29, 0x7632, R29 ;  /* 0x000076321d1d7816 */ /* 0x000fe4000000001d */
[----:B------:R-:W-:Y:S02]  /*35e0*/  PRMT R5, R37, 0x7632, R5 ;  /* 0x0000763225057816 */ /* 0x000fe40000000005 */
[C---:B------:R-:W-:Y:S01]  /*35f0*/  PRMT R8, R32.reuse, 0x7632, R8 ;  /* 0x0000763220087816 */ /* 0x040fe20000000008 */
[----:B------:R-:W-:Y:S01]  /*3600*/  IMAD.U32 R32, R32, 0x10000, RZ ;  /* 0x0001000020207824 */ /* 0x000fe200078e00ff */
[----:B------:R-:W-:Y:S01]  /*3610*/  SHF.L.U32 R9, R9, 0x10, RZ ;  /* 0x0000001009097819 */ /* 0x000fe200000006ff */
[----:B------:R-:W-:Y:S01]  /*3620*/  FFMA.FTZ R20, R7, R20, R22 ;  /* 0x0000001407147223 */ /* 0x000fe20000010016 */
        /* <DEDUP_REMOVED lines=9> */
[C---:B------:R-:W-:Y:S01]  /*36c0*/  PRMT R14, R33.reuse, 0x7632, R14 ;  /* 0x00007632210e7816 */ /* 0x040fe2000000000e */
[----:B------:R-:W-:Y:S01]  /*36d0*/  IMAD.U32 R20, R33, 0x10000, RZ ;  /* 0x0001000021147824 */ /* 0x000fe200078e00ff */
[----:B------:R-:W-:-:S02]  /*36e0*/  SHF.L.U32 R0, R38, 0x10, RZ ;  /* 0x0000001026007819 */ /* 0x000fc400000006ff */
[----:B------:R-:W-:Y:S02]  /*36f0*/  PRMT R38, R38, 0x7632, R38 ;  /* 0x0000763226267816 */ /* 0x000fe40000000026 */
[----:B------:R-:W-:Y:S02]  /*3700*/  PRMT R30, R30, 0x7632, R30 ;  /* 0x000076321e1e7816 */ /* 0x000fe4000000001e */
        /* <DEDUP_REMOVED lines=16> */
[----:B------:R-:W-:Y:S02]  /*3810*/  PRMT R11, R34, 0x7632, R11 ;  /* 0x00007632220b7816 */ /* 0x000fe4000000000b */
[----:B------:R-:W-:Y:S02]  /*3820*/  SHF.L.U32 R14, R31, 0x10, RZ ;  /* 0x000000101f0e7819 */ /* 0x000fe400000006ff */
[----:B------:R-:W-:-:S02]  /*3830*/  SHF.L.U32 R13, R16, 0x10, RZ ;  /* 0x00000010100d7819 */ /* 0x000fc400000006ff */
[----:B------:R-:W-:Y:S01]  /*3840*/  SHF.L.U32 R21, R11, 0x10, RZ ;  /* 0x000000100b157819 */ /* 0x000fe200000006ff */
[----:B------:R-:W-:Y:S01]  /*3850*/  FFMA.FTZ R9, R39, R14, R20 ;  /* 0x0000000e27097223 */ /* 0x000fe20000010014 */
[----:B------:R-:W-:Y:S01]  /*3860*/  PRMT R11, R31, 0x7632, R11 ;  /* 0x000076321f0b7816 */ /* 0x000fe2000000000b */
        /* <DEDUP_REMOVED lines=12> */
[C---:B------:R-:W-:Y:S01]  /*3930*/  PRMT R16, R24.reuse, 0x7632, R16 ;  /* 0x0000763218107816 */ /* 0x040fe20000000010 */
[----:B------:R-:W-:Y:S01]  /*3940*/  FFMA.FTZ R15, R5, R10, R14 ;  /* 0x0000000a050f7223 */ /* 0x000fe2000001000e */
[----:B------:R-:W-:Y:S01]  /*3950*/  IMAD.U32 R24, R24, 0x10000, RZ ;  /* 0x0001000018187824 */ /* 0x000fe200078e00ff */
[----:B------:R-:W-:Y:S01]  /*3960*/  SHF.L.U32 R11, R11, 0x10, RZ ;  /* 0x000000100b0b7819 */ /* 0x000fe200000006ff */
[----:B------:R-:W-:Y:S01]  /*3970*/  FFMA.FTZ R22, R39, R22, R21 ;  /* 0x0000001627167223 */ /* 0x000fe20000010015 */
[----:B------:R-:W-:Y:S01]  /*3980*/  SHF.L.U32 R17, R16, 0x10, RZ ;  /* 0x0000001010117819 */ /* 0x000fe200000006ff */
[----:B------:R-:W-:Y:S01]  /*3990*/  FFMA.FTZ R13, R0, R13, R15 ;  /* 0x0000000d000d7223 */ /* 0x000fe2000001000f */
[----:B------:R-:W-:Y:S01]  /*39a0*/  FFMA.FTZ R21, R3, R24, R2 ;  /* 0x0000001803157223 */ /* 0x000fe20000010002 */
[----:B------:R-:W-:-:S02]  /*39b0*/  IMAD.U32 R14, R25, 0x10000, RZ ;  /* 0x00010000190e7824 */ /* 0x000fc400078e00ff */
[----:B------:R-:W-:Y:S01]  /*39c0*/  FFMA.FTZ R10, R38, R11, R13 ;  /* 0x0000000b260a7223 */ /* 0x000fe2000001000d */
[----:B------:R-:W-:Y:S01]  /*39d0*/  FFMA.FTZ R16, R4, R17, R21 ;  /* 0x0000001104107223 */ /* 0x000fe20000010015 */
[C---:B------:R-:W-:Y:S02]  /*39e0*/  SHF.L.U32 R13, R40.reuse, 0x10, RZ ;  /* 0x00000010280d7819 */ /* 0x040fe400000006ff */
[----:B------:R-:W-:Y:S02]  /*39f0*/  PRMT R25, R25, 0x7632, R25 ;  /* 0x0000763219197816 */ /* 0x000fe40000000019 */
[----:B------:R-:W-:Y:S01]  /*3a00*/  PRMT R40, R40, 0x7632, R40 ;  /* 0x0000763228287816 */ /* 0x000fe20000000028 */
[----:B------:R-:W-:Y:S01]  /*3a10*/  FFMA.FTZ R16, R7, R14, R16 ;  /* 0x0000000e07107223 */ /* 0x000fe20000010010 */
[----:B------:R-:W-:Y:S01]  /*3a20*/  SHF.L.U32 R2, R19, 0x10, RZ ;  /* 0x0000001013027819 */ /* 0x000fe200000006ff */
[----:B------:R-:W-:Y:S01]  /*3a30*/  FFMA.FTZ R21, R3, R13, R8 ;  /* 0x0000000d03157223 */ /* 0x000fe20000010008 */
[----:B------:R-:W-:-:S02]  /*3a40*/  SHF.L.U32 R14, R25, 0x10, RZ ;  /* 0x00000010190e7819 */ /* 0x000fc400000006ff */
[----:B------:R-:W-:Y:S01]  /*3a50*/  SHF.L.U32 R17, R40, 0x10, RZ ;  /* 0x0000001028117819 */ /* 0x000fe200000006ff */
[C---:B------:R-:W-:Y:S02]  /*3a60*/  IMAD.U32 R13, R26.reuse, 0x10000, RZ ;  /* 0x000100001a0d7824 */ /* 0x040fe400078e00ff */
[----:B------:R-:W-:Y:S01]  /*3a70*/  FFMA.FTZ R11, R39, R2, R10 ;  /* 0x00000002270b7223 */ /* 0x000fe2000001000a */
        /* <DEDUP_REMOVED lines=16> */
[----:B------:R-:W-:-:S02]  /*3b80*/  IMAD.U32 R14, R49, 0x10000, RZ ;  /* 0x00010000310e7824 */ /* 0x000fc400078e00ff */
[----:B------:R-:W-:Y:S01]  /*3b90*/  FFMA.FTZ R4, R4, R17, R3 ;  /* 0x0000001104047223 */ /* 0x000fe20000010003 */
[C---:B------:R-:W-:Y:S02]  /*3ba0*/  SHF.L.U32 R3, R42.reuse, 0x10, RZ ;  /* 0x000000102a037819 */ /* 0x040fe400000006ff */
        /* <DEDUP_REMOVED lines=18> */
[----:B------:R-:W-:Y:S02]  /*3cd0*/  PRMT R2, R27, 0x7632, R2 ;  /* 0x000076321b027816 */ /* 0x000fe40000000002 */
[----:B------:R-:W-:-:S02]  /*3ce0*/  PRMT R43, R43, 0x7632, R43 ;  /* 0x000076322b2b7816 */ /* 0x000fc4000000002b */
[C---:B------:R-:W-:Y:S02]  /*3cf0*/  PRMT R0, R51.reuse, 0x7632, R0 ;  /* 0x0000763233007816 */ /* 0x040fe40000000000 */
[----:B------:R-:W-:Y:S01]  /*3d00*/  SHF.L.U32 R10, R51, 0x10, RZ ;  /* 0x00000010330a7819 */ /* 0x000fe200000006ff */
[----:B------:R-:W-:Y:S01]  /*3d10*/  IMAD.U32 R19, R19, 0x10000, RZ ;  /* 0x0001000013137824 */ /* 0x000fe200078e00ff */
[----:B------:R-:W-:Y:S02]  /*3d20*/  SHF.L.U32 R35, R35, 0x10, RZ ;  /* 0x0000001023237819 */ /* 0x000fe400000006ff */
[----:B------:R-:W-:Y:S01]  /*3d30*/  SHF.L.U32 R3, R2, 0x10, RZ ;  /* 0x0000001002037819 */ /* 0x000fe200000006ff */
[----:B------:R-:W-:Y:S01]  /*3d40*/  FFMA.FTZ R10, R39, R10, R38 ;  /* 0x0000000a270a7223 */ /* 0x000fe20000010026 */
[----:B------:R-:W-:Y:S02]  /*3d50*/  SHF.L.U32 R43, R43, 0x10, RZ ;  /* 0x000000102b2b7819 */ /* 0x000fe400000006ff */
        /* <DEDUP_REMOVED lines=11> */
[----:B------:R-:W5:Y:S01]  /*3e10*/  SHFL.BFLY PT, R10, R5, 0x10, 0x1f ;  /* 0x0e001f00050a7f89 */ /* 0x000f6200000e0000 */
[----:B0-----:R-:W-:Y:S01]  /*3e20*/  FADD.FTZ R2, R9, R2 ;  /* 0x0000000209027221 */ /* 0x001fe20000010000 */
[----:B-1----:R-:W-:Y:S01]  /*3e30*/  FADD.FTZ R13, R22, R13 ;  /* 0x0000000d160d7221 */ /* 0x002fe20000010000 */
[----:B--2---:R-:W-:Y:S01]  /*3e40*/  FADD.FTZ R8, R11, R0 ;  /* 0x000000000b087221 */ /* 0x004fe20000010000 */
[----:B---3--:R-:W-:Y:S01]  /*3e50*/  FADD.FTZ R9, R3, R6 ;  /* 0x0000000603097221 */ /* 0x008fe20000010000 */
[----:B----4-:R-:W-:Y:S01]  /*3e60*/  FADD.FTZ R15, R4, R15 ;  /* 0x0000000f040f7221 */ /* 0x010fe20000010000 */
[----:B-----5:R-:W-:Y:S01]  /*3e70*/  FADD.FTZ R14, R5, R10 ;  /* 0x0000000a050e7221 */ /* 0x020fe20000010000 */
        /* <DEDUP_REMOVED lines=37> */
[----:B------:R-:W-:Y:S04]  /*40d0*/  SHFL.BFLY PT, R2, R3, 0x1, 0x1f ;  /* 0x0c201f0003027f89 */ /* 0x000fe800000e0000 */
[----:B------:R-:W0:Y:S04]  /*40e0*/  SHFL.BFLY PT, R5, R4, 0x1, 0x1f ;  /* 0x0c201f0004057f89 */ /* 0x000e2800000e0000 */
[----:B------:R-:W1:Y:S04]  /*40f0*/  SHFL.BFLY PT, R7, R6, 0x1, 0x1f ;  /* 0x0c201f0006077f89 */ /* 0x000e6800000e0000 */
[----:B------:R-:W2:Y:S04]  /*4100*/  SHFL.BFLY PT, R9, R8, 0x1, 0x1f ;  /* 0x0c201f0008097f89 */ /* 0x000ea800000e0000 */
[----:B------:R-:W3:Y:S04]  /*4110*/  SHFL.BFLY PT, R11, R10, 0x1, 0x1f ;  /* 0x0c201f000a0b7f89 */ /* 0x000ee800000e0000 */
[----:B------:R-:W4:Y:S01]  /*4120*/  SHFL.BFLY PT, R13, R12, 0x1, 0x1f ;  /* 0x0c201f000c0d7f89 */ /* 0x000f2200000e0000 */
        /* <DEDUP_REMOVED lines=12> */
[----:B----4-:R-:W-:Y:S02]  /*41f0*/  FADD.FTZ R13, R12, R13 ;  /* 0x0000000d0c0d7221 */ /* 0x010fe40000010000 */
[----:B------:R0:W-:Y:S04]  /*4200*/  @!P0 STS [R0], R3 ;  /* 0x0000000300008388 */ /* 0x0001e80000000800 */
        /* <DEDUP_REMOVED lines=46> */
[----:B------:R0:W-:Y:S02]  /*44f0*/  STG.E desc[UR6][R46.64+0x1e00], R7 ;  /* 0x001e00072e007986 */ /* 0x0001e4000c101906 */
.L_x_31:
[----:B------:R-:W-:Y:S05]  /*4500*/  BSYNC B0 ;  /* 0x0000000000007941 */ /* 0x000fea0003800000 */
.L_x_30:
[----:B------:R-:W-:Y:S01]  /*4510*/  PREEXIT ;  /* 0x000000000000782d */ /* 0x000fe20000000000 */
[----:B------:R-:W-:Y:S05]  /*4520*/  EXIT ;  /* 0x000000000000794d */ /* 0x000fea0003800000 */
.L_x_32:
        /* <DEDUP_REMOVED lines=13> */
.L_x_110:


//--------------------- .text._Z31router_gemm_kernel_float_outputI13__nv_bfloat16Li128ELi8ELi5ELi384ELi7168EEvPfPKT_S4_ --------------------------
	.section	.text._Z31router_gemm_kernel_float_outputI13__nv_bfloat16Li128ELi8ELi5ELi384ELi7168EEvPfPKT_S4_,"ax",@progbits
	.align	128
        .global         _Z31router_gemm_kernel_float_outputI13__nv_bfloat16Li128ELi8ELi5ELi384ELi7168EEvPfPKT_S4_
        .type           _Z31router_gemm_kernel_float_outputI13__nv_bfloat16Li128ELi8ELi5ELi384ELi7168EEvPfPKT_S4_,@function
        .size           _Z31router_gemm_kernel_float_outputI13__nv_bfloat16Li128ELi8ELi5ELi384ELi7168EEvPfPKT_S4_,(.L_x_111 - _Z31router_gemm_kernel_float_outputI13__nv_bfloat16Li128ELi8ELi5ELi384ELi7168EEvPfPKT_S4_)
        .other          _Z31router_gemm_kernel_float_outputI13__nv_bfloat16Li128ELi8ELi5ELi384ELi7168EEvPfPKT_S4_,@"STO_CUDA_ENTRY STV_DEFAULT"
_Z31router_gemm_kernel_float_outputI13__nv_bfloat16Li128ELi8ELi5ELi384ELi7168EEvPfPKT_S4_:
.text._Z31router_gemm_kernel_float_outputI13__nv_bfloat16Li128ELi8ELi5ELi384ELi7168EEvPfPKT_S4_:
        /* <DEDUP_REMOVED lines=47> */
[----:B------:R-:W-:-:S02]  /*02f0*/  SHF.L.U32 R20, R22, 0x10, RZ ;  /* 0x0000001016147819 */ /* 0x000fc400000006ff */
[----:B------:R-:W-:Y:S01]  /*0300*/  SHF.L.U32 R85, R42, 0x10, RZ ;  /* 0x000000102a557819 */ /* 0x000fe200000006ff */
[----:B------:R-:W-:Y:S01]  /*0310*/  FFMA.FTZ R46, R45, R14, R12 ;  /* 0x0000000e2d2e7223 */ /* 0x000fe2000001000c */
[----:B------:R-:W-:Y:S01]  /*0320*/  PRMT R22, R22, 0x7632, R22 ;  /* 0x0000763216167816 */ /* 0x000fe20000000016 */
[----:B------:R-:W2:Y:S01]  /*0330*/  LDG.E.128 R12, desc[UR6][R48.64+0xf000] ;  /* 0x00f00006300c7981 */ /* 0x000ea2000c1e1d00 */
[----:B------:R-:W-:Y:S01]  /*0340*/  PRMT R87, R42, 0x7632, R87 ;  /* 0x000076322a577816 */ /* 0x000fe20000000057 */
[----:B------:R-:W-:Y:S01]  /*0350*/  FFMA.FTZ R46, R85, R20, R46 ;  /* 0x00000014552e7223 */ /* 0x000fe2000001002e */
[----:B------:R-:W-:Y:S02]  /*0360*/  SHF.L.U32 R22, R22, 0x10, RZ ;  /* 0x0000001016167819 */ /* 0x000fe400000006ff */
[----:B------:R-:W-:Y:S01]  /*0370*/  SHF.L.U32 R87, R87, 0x10, RZ ;  /* 0x0000001057577819 */ /* 0x000fe200000006ff */
[----:B------:R-:W-:Y:S01]  /*0380*/  IMAD.U32 R84, R43, 0x10000, RZ ;  /* 0x000100002b547824 */ /* 0x000fe200078e00ff */
[----:B------:R-:W-:-:S02]  /*0390*/  PRMT R20, R23, 0x7632, R20 ;  /* 0x0000763217147816 */ /* 0x000fc40000000014 */
[----:B------:R-:W-:Y:S01]  /*03a0*/  PRMT R86, R43, 0x7632, R86 ;  /* 0x000076322b567816 */ /* 0x000fe20000000056 */
[C---:B---3--:R-:W-:Y:S01]  /*03b0*/  IMAD.U32 R43, R16.reuse, 0x10000, RZ ;  /* 0x00010000102b7824 */ /* 0x048fe200078e00ff */
[----:B------:R-:W-:Y:S01]  /*03c0*/  PRMT R42, R16, 0x7632, R42 ;  /* 0x00007632102a7816 */ /* 0x000fe2000000002a */
[----:B------:R-:W-:Y:S01]  /*03d0*/  FFMA.FTZ R41, R87, R22, R46 ;  /* 0x0000001657297223 */ /* 0x000fe2000001002e */
[----:B------:R-:W-:Y:S01]  /*03e0*/  SHF.L.U32 R23, R23, 0x10, RZ ;  /* 0x0000001017177819 */ /* 0x000fe200000006ff */
[----:B------:R-:W-:Y:S01]  /*03f0*/  FFMA.FTZ R43, R0, R43, RZ ;  /* 0x0000002b002b7223 */ /* 0x000fe200000100ff */
[----:B------:R-:W-:Y:S01]  /*0400*/  SHF.L.U32 R21, R20, 0x10, RZ ;  /* 0x0000001014157819 */ /* 0x000fe200000006ff */
[----:B------:R-:W-:Y:S01]  /*0410*/  IMAD.U32 R47, R42, 0x10000, RZ ;  /* 0x000100002a2f7824 */ /* 0x000fe200078e00ff */
[----:B------:R-:W-:Y:S01]  /*0420*/  SHF.L.U32 R86, R86, 0x10, RZ ;  /* 0x0000001056567819 */ /* 0x000fe200000006ff */
[----:B------:R-:W-:Y:S01]  /*0430*/  FFMA.FTZ R23, R84, R23, R41 ;  /* 0x0000001754177223 */ /* 0x000fe20000010029 */
[----:B------:R-:W-:-:S02]  /*0440*/  SHF.L.U32 R41, R17, 0x10, RZ ;  /* 0x0000001011297819 */ /* 0x000fc400000006ff */
[----:B------:R-:W-:Y:S01]  /*0450*/  PRMT R17, R17, 0x7632, R17 ;  /* 0x0000763211117816 */ /* 0x000fe20000000011 */
[----:B------:R-:W-:Y:S01]  /*0460*/  FFMA.FTZ R43, R40, R47, R43 ;  /* 0x0000002f282b7223 */ /* 0x000fe2000001002b */
[----:B------:R-:W-:Y:S01]  /*0470*/  FFMA.FTZ R88, R86, R21, R23 ;  /* 0x0000001556587223 */ /* 0x000fe20000010017 */
[----:B----4-:R-:W-:Y:S02]  /*0480*/  SHF.L.U32 R21, R28, 0x10, RZ ;  /* 0x000000101c157819 */ /* 0x010fe400000006ff */
[----:B------:R-:W-:Y:S01]  /*0490*/  SHF.L.U32 R16, R17, 0x10, RZ ;  /* 0x0000001011107819 */ /* 0x000fe200000006ff */
[----:B------:R-:W-:Y:S01]  /*04a0*/  FFMA.FTZ R22, R44, R41, R43 ;  /* 0x000000292c167223 */ /* 0x000fe2000001002b */
[----:B------:R-:W-:Y:S01]  /*04b0*/  PRMT R17, R28, 0x7632, R17 ;  /* 0x000076321c117816 */ /* 0x000fe20000000011 */
[----:B------:R-:W-:Y:S02]  /*04c0*/  IMAD.U32 R20, R18, 0x10000, RZ ;  /* 0x0001000012147824 */ /* 0x000fe400078e00ff */
[----:B------:R-:W-:Y:S01]  /*04d0*/  FFMA.FTZ R89, R0, R21, RZ ;  /* 0x0000001500597223 */ /* 0x000fe200000100ff */
[----:B------:R-:W-:Y:S01]  /*04e0*/  FFMA.FTZ R22, R45, R16, R22 ;  /* 0x000000102d167223 */ /* 0x000fe20000010016 */
[----:B------:R-:W-:-:S02]  /*04f0*/  SHF.L.U32 R47, R17, 0x10, RZ ;  /* 0x00000010112f7819 */ /* 0x000fc400000006ff */
[----:B------:R-:W-:Y:S01]  /*0500*/  PRMT R41, R18, 0x7632, R41 ;  /* 0x0000763212297816 */ /* 0x000fe20000000029 */
[C---:B------:R-:W-:Y:S01]  /*0510*/  IMAD.U32 R43, R19.reuse, 0x10000, RZ ;  /* 0x00010000132b7824 */ /* 0x040fe200078e00ff */
[----:B------:R-:W-:Y:S01]  /*0520*/  PRMT R28, R19, 0x7632, R28 ;  /* 0x00007632131c7816 */ /* 0x000fe2000000001c */
[----:B------:R-:W-:Y:S01]  /*0530*/  FFMA.FTZ R89, R40, R47, R89 ;  /* 0x0000002f28597223 */ /* 0x000fe20000010059 */
[----:B------:R-:W3:Y:S01]  /*0540*/  LDG.E.128 R16, desc[UR6][R48.64+0x1800] ;  /* 0x0018000630107981 */ /* 0x000ee2000c1e1d00 */
[----:B------:R-:W-:Y:S01]  /*0550*/  FFMA.FTZ R46, R85, R20, R22 ;  /* 0x00000014552e7223 */ /* 0x000fe20000010016 */
[----:B------:R-:W-:Y:S01]  /*0560*/  PRMT R47, R29, 0x7632, R47 ;  /* 0x000076321d2f7816 */ /* 0x000fe2000000002f */
[----:B------:R-:W-:Y:S01]  /*0570*/  IMAD.U32 R42, R41, 0x10000, RZ ;  /* 0x00010000292a7824 */ /* 0x000fe200078e00ff */
[----:B------:R-:W4:Y:S01]  /*0580*/  LDG.E.128 R20, desc[UR6][R2.64+0x1800] ;  /* 0x0018000602147981 */ /* 0x000f22000c1e1d00 */
[----:B------:R-:W-:Y:S02]  /*0590*/  SHF.L.U32 R29, R29, 0x10, RZ ;  /* 0x000000101d1d7819 */ /* 0x000fe400000006ff */
[----:B------:R-:W-:-:S02]  /*05a0*/  PRMT R41, R80, 0x7632, R41 ;  /* 0x0000763250297816 */ /* 0x000fc40000000029 */
[----:B------:R-:W-:Y:S01]  /*05b0*/  SHF.L.U32 R91, R80, 0x10, RZ ;  /* 0x00000010505b7819 */ /* 0x000fe200000006ff */
[----:B------:R-:W-:Y:S01]  /*05c0*/  FFMA.FTZ R90, R44, R29, R89 ;  /* 0x0000001d2c5a7223 */ /* 0x000fe20000010059 */
[----:B------:R-:W-:Y:S01]  /*05d0*/  SHF.L.U32 R80, R47, 0x10, RZ ;  /* 0x000000102f507819 */ /* 0x000fe200000006ff */
[----:B------:R-:W-:Y:S01]  /*05e0*/  FFMA.FTZ R29, R87, R42, R46 ;  /* 0x0000002a571d7223 */ /* 0x000fe2000001002e */
[----:B------:R-:W-:Y:S02]  /*05f0*/  IMAD.U32 R41, R41, 0x10000, RZ ;  /* 0x0001000029297824 */ /* 0x000fe400078e00ff */
[----:B------:R-:W-:Y:S01]  /*0600*/  FFMA.FTZ R91, R0, R91, RZ ;  /* 0x0000005b005b7223 */ /* 0x000fe200000100ff */
[C---:B------:R-:W-:Y:S02]  /*0610*/  PRMT R42, R24.reuse, 0x7632, R42 ;  /* 0x00007632182a7816 */ /* 0x040fe4000000002a */
[----:B------:R-:W-:Y:S01]  /*0620*/  SHF.L.U32 R47, R24, 0x10, RZ ;  /* 0x00000010182f7819 */ /* 0x000fe200000006ff */
[----:B------:R-:W-:Y:S01]  /*0630*/  FFMA.FTZ R91, R40, R41, R91 ;  /* 0x00000029285b7223 */ /* 0x000fe2000001005b */
[----:B------:R-:W-:Y:S01]  /*0640*/  IMAD.U32 R41, R81, 0x10000, RZ ;  /* 0x0001000051297824 */ /* 0x000fe200078e00ff */
[----:B------:R-:W-:-:S02]  /*0650*/  SHF.L.U32 R89, R42, 0x10, RZ ;  /* 0x000000102a597819 */ /* 0x000fc400000006ff */
[----:B------:R-:W-:Y:S01]  /*0660*/  FFMA.FTZ R47, R0, R47, RZ ;  /* 0x0000002f002f7223 */ /* 0x000fe200000100ff */
[----:B------:R-:W-:Y:S01]  /*0670*/  FFMA.FTZ R46, R44, R41, R91 ;  /* 0x000000292c2e7223 */ /* 0x000fe2000001005b */
[----:B------:R-:W-:Y:S02]  /*0680*/  FFMA.FTZ R29, R84, R43, R29 ;  /* 0x0000002b541d7223 */ /* 0x000fe4000001001d */
[----:B------:R-:W-:Y:S02]  /*0690*/  FFMA.FTZ R91, R40, R89, R47 ;  /* 0x00000059285b7223 */ /* 0x000fe4000001002f */
[----:B------:R-:W5:Y:S01]  /*06a0*/  LDG.E.128 R40, desc[UR6][R48.64+0x5000] ;  /* 0x0050000630287981 */ /* 0x000f62000c1e1d00 */
[C---:B------:R-:W-:Y:S01]  /*06b0*/  SHF.L.U32 R24, R30.reuse, 0x10, RZ ;  /* 0x000000101e187819 */ /* 0x040fe200000006ff */
[----:B------:R-:W-:Y:S01]  /*06c0*/  FFMA.FTZ R80, R45, R80, R90 ;  /* 0x000000502d507223 */ /* 0x000fe2000001005a */
[----:B------:R-:W-:Y:S02]  /*06d0*/  PRMT R30, R30, 0x7632, R30 ;  /* 0x000076321e1e7816 */ /* 0x000fe4000000001e */
[----:B------:R-:W-:-:S02]  /*06e0*/  PRMT R81, R81, 0x7632, R81 ;  /* 0x0000763251517816 */ /* 0x000fc40000000051 */
[C---:B------:R-:W-:Y:S02]  /*06f0*/  PRMT R47, R25.reuse, 0x7632, R47 ;  /* 0x00007632192f7816 */ /* 0x040fe4000000002f */
[----:B------:R-:W-:Y:S01]  /*0700*/  SHF.L.U32 R89, R25, 0x10, RZ ;  /* 0x0000001019597819 */ /* 0x000fe200000006ff */
[----:B------:R-:W-:Y:S01]  /*0710*/  IMAD.U32 R25, R28, 0x10000, RZ ;  /* 0x000100001c197824 */ /* 0x000fe200078e00ff */
[----:B------:R-:W-:Y:S01]  /*0720*/  SHF.L.U32 R30, R30, 0x10, RZ ;  /* 0x000000101e1e7819 */ /* 0x000fe200000006ff */
[----:B------:R-:W-:Y:S01]  /*0730*/  FFMA.FTZ R24, R85, R24, R80 ;  /* 0x0000001855187223 */ /* 0x000fe20000010050 */
[----:B------:R-:W-:Y:S01]  /*0740*/  SHF.L.U32 R0, R81, 0x10, RZ ;  /* 0x0000001051007819 */ /* 0x000fe200000006ff */
[----:B------:R-:W-:Y:S02]  /*0750*/  IMAD.U32 R28, R47, 0x10000, RZ ;  /* 0x000100002f1c7824 */ /* 0x000fe400078e00ff */
[----:B------:R-:W-:Y:S01]  /*0760*/  FFMA.FTZ R89, R44, R89, R91 ;  /* 0x000000592c597223 */ /* 0x000fe2000001005b */
[----:B------:R-:W-:Y:S01]  /*0770*/  FFMA.FTZ R80, R86, R25, R29 ;  /* 0x0000001956507223 */ /* 0x000fe2000001001d */
[----:B------:R-:W-:Y:S01]  /*0780*/  FFMA.FTZ R25, R87, R30, R24 ;  /* 0x0000001e57197223 */ /* 0x000fe20000010018 */
[C---:B------:R-:W-:Y:S01]  /*0790*/  FFMA.FTZ R24, R45.reuse, R0, R46 ;  /* 0x000000002d187223 */ /* 0x040fe2000001002e */
        /* <DEDUP_REMOVED lines=8> */
[----:B------:R-:W-:-:S02]  /*0820*/  PRMT R26, R26, 0x7632, R26 ;  /* 0x000076321a1a7816 */ /* 0x000fc4000000001a */
[----:B------:R-:W-:Y:S02]  /*0830*/  PRMT R64, R64, 0x7632, R64 ;  /* 0x0000763240407816 */ /* 0x000fe40000000040 */
[----:B------:R-:W-:Y:S01]  /*0840*/  PRMT R0, R60, 0x7632, R0 ;  /* 0x000076323c007816 */ /* 0x000fe20000000000 */
[----:B------:R-:W-:Y:S01]  /*0850*/  FFMA.FTZ R29, R85, R28, R29 ;  /* 0x0000001c551d7223 */ /* 0x000fe2000001001d */
[----:B------:R-:W-:Y:S02]  /*0860*/  SHF.L.U32 R89, R31, 0x10, RZ ;  /* 0x000000101f597819 */ /* 0x000fe400000006ff */
[----:B------:R-:W-:Y:S01]  /*0870*/  PRMT R82, R82, 0x7632, R82 ;  /* 0x0000763252527816 */ /* 0x000fe20000000052 */
[----:B------:R-:W-:Y:S01]  /*0880*/  FFMA.FTZ R85, R81, R30, R88 ;  /* 0x0000001e51557223 */ /* 0x000fe20000010058 */
[----:B------:R-:W-:Y:S01]  /*0890*/  SHF.L.U32 R26, R26, 0x10, RZ ;  /* 0x000000101a1a7819 */ /* 0x000fe200000006ff */
[----:B------:R-:W-:Y:S01]  /*08a0*/  IMAD.U32 R0, R0, 0x10000, RZ ;  /* 0x0001000000007824 */ /* 0x000fe200078e00ff */
[----:B------:R-:W-:Y:S01]  /*08b0*/  SHF.L.U32 R31, R64, 0x10, RZ ;  /* 0x00000010401f7819 */ /* 0x000fe200000006ff */
[----:B------:R-:W-:-:S02]  /*08c0*/  IMAD.U32 R82, R82, 0x10000, RZ ;  /* 0x0001000052527824 */ /* 0x000fc400078e00ff */
[C---:B------:R-:W-:Y:S02]  /*08d0*/  FFMA.FTZ R26, R87.reuse, R26, R29 ;  /* 0x0000001a571a7223 */ /* 0x040fe4000001001d */
[----:B------:R-:W-:Y:S01]  /*08e0*/  FFMA.FTZ R91, R0, R31, R85 ;  /* 0x0000001f005b7223 */ /* 0x000fe20000010055 */
[----:B------:R-:W-:Y:S01]  /*08f0*/  FFMA.FTZ R89, R84, R89, R25 ;  /* 0x0000005954597223 */ /* 0x000fe20000010019 */
[----:B------:R-:W5:Y:S01]  /*0900*/  LDG.E.128 R28, desc[UR6][R48.64+0xc000] ;  /* 0x00c00006301c7981 */ /* 0x000f62000c1e1d00 */
[----:B------:R-:W-:Y:S01]  /*0910*/  FFMA.FTZ R25, R87, R82, R24 ;  /* 0x0000005257197223 */ /* 0x000fe20000010018 */
[----:B------:R-:W-:Y:S01]  /*0920*/  IMAD.U32 R87, R65, 0x10000, RZ ;  /* 0x0001000041577824 */ /* 0x000fe200078e00ff */
[----:B------:R-:W-:Y:S02]  /*0930*/  PRMT R64, R83, 0x7632, R64 ;  /* 0x0000763253407816 */ /* 0x000fe40000000040 */
[----:B------:R-:W-:Y:S02]  /*0940*/  PRMT R65, R27, 0x7632, R65 ;  /* 0x000076321b417816 */ /* 0x000fe40000000041 */
[----:B------:R-:W-:-:S02]  /*0950*/  SHF.L.U32 R83, R83, 0x10, RZ ;  /* 0x0000001053537819 */ /* 0x000fc400000006ff */
[----:B------:R-:W-:Y:S02]  /*0960*/  SHF.L.U32 R85, R27, 0x10, RZ ;  /* 0x000000101b557819 */ /* 0x000fe400000006ff */
[----:B------:R-:W-:Y:S02]  /*0970*/  SHF.L.U32 R82, R61, 0x10, RZ ;  /* 0x000000103d527819 */ /* 0x000fe400000006ff */
[----:B------:R-:W-:Y:S01]  /*0980*/  PRMT R61, R65, 0x7632, R61 ;  /* 0x00007632413d7816 */ /* 0x000fe2000000003d */
[C---:B------:R-:W-:Y:S01]  /*0990*/  FFMA.FTZ R90, R84.reuse, R83, R25 ;  /* 0x00000053545a7223 */ /* 0x040fe20000010019 */
[----:B------:R-:W-:Y:S02]  /*09a0*/  FFMA.FTZ R88, R84, R85, R26 ;  /* 0x0000005554587223 */ /* 0x000fe4000001001a */
[----:B------:R-:W5:Y:S01]  /*09b0*/  LDG.E.128 R24, desc[UR6][R48.64+0xf800] ;  /* 0x00f8000630187981 */ /* 0x000f62000c1e1d00 */
[C---:B------:R-:W-:Y:S01]  /*09c0*/  PRMT R83, R61.reuse, 0x7632, R83 ;  /* 0x000076323d537816 */ /* 0x040fe20000000053 */
[----:B------:R-:W-:Y:S01]  /*09d0*/  FFMA.FTZ R94, R82, R87, R91 ;  /* 0x00000057525e7223 */ /* 0x000fe2000001005b */
[----:B------:R-:W-:Y:S01]  /*09e0*/  IMAD.U32 R92, R61, 0x10000, RZ ;  /* 0x000100003d5c7824 */ /* 0x000fe200078e00ff */
[----:B------:R-:W-:-:S02]  /*09f0*/  SHF.L.U32 R60, R60, 0x10, RZ ;  /* 0x000000103c3c7819 */ /* 0x000fc400000006ff */
[----:B------:R-:W-:Y:S01]  /*0a00*/  SHF.L.U32 R83, R83, 0x10, RZ ;  /* 0x0000001053537819 */ /* 0x000fe200000006ff */
[----:B------:R-:W-:Y:S01]  /*0a10*/  IMAD.U32 R61, R64, 0x10000, RZ ;  /* 0x00010000403d7824 */ /* 0x000fe200078e00ff */
[----:B------:R-:W-:Y:S02]  /*0a20*/  SHF.L.U32 R65, R65, 0x10, RZ ;  /* 0x0000001041417819 */ /* 0x000fe400000006ff */
[----:B------:R-:W-:Y:S01]  /*0a30*/  SHF.L.U32 R85, R66, 0x10, RZ ;  /* 0x0000001042557819 */ /* 0x000fe200000006ff */
[----:B------:R-:W-:Y:S01]  /*0a40*/  FFMA.FTZ R87, R83, R92, R94 ;  /* 0x0000005c53577223 */ /* 0x000fe2000001005e */
[----:B------:R-:W-:Y:S01]  /*0a50*/  SHF.L.U32 R84, R62, 0x10, RZ ;  /* 0x000000103e547819 */ /* 0x000fe200000006ff */
[C---:B------:R-:W-:Y:S01]  /*0a60*/  FFMA.FTZ R92, R86.reuse, R60, R89 ;  /* 0x0000003c565c7223 */ /* 0x040fe20000010059 */
[C---:B------:R-:W-:Y:S01]  /*0a70*/  FFMA.FTZ R90, R86.reuse, R61, R90 ;  /* 0x0000003d565a7223 */ /* 0x040fe2000001005a */
[----:B------:R-:W-:Y:S01]  /*0a80*/  FFMA.FTZ R88, R86, R65, R88 ;  /* 0x0000004156587223 */ /* 0x000fe20000010058 */
[----:B------:R-:W-:-:S02]  /*0a90*/  PRMT R66, R66, 0x7632, R66 ;  /* 0x0000763242427816 */ /* 0x000fc40000000042 */
[----:B------:R-:W-:Y:S01]  /*0aa0*/  PRMT R86, R62, 0x7632, R86 ;  /* 0x000076323e567816 */ /* 0x000fe20000000056 */
[C---:B------:R-:W-:Y:S01]  /*0ab0*/  IMAD.U32 R62, R68.reuse, 0x10000, RZ ;  /* 0x00010000443e7824 */ /* 0x040fe200078e00ff */
[----:B------:R-:W-:Y:S01]  /*0ac0*/  PRMT R60, R68, 0x7632, R60 ;  /* 0x00007632443c7816 */ /* 0x000fe2000000003c */
[----:B------:R-:W-:Y:S01]  /*0ad0*/  FFMA.FTZ R87, R84, R85, R87 ;  /* 0x0000005554577223 */ /* 0x000fe20000010057 */
[----:B------:R-:W-:Y:S01]  /*0ae0*/  SHF.L.U32 R61, R66, 0x10, RZ ;  /* 0x00000010423d7819 */ /* 0x000fe200000006ff */
[----:B------:R-:W-:Y:S01]  /*0af0*/  IMAD.U32 R85, R63, 0x10000, RZ ;  /* 0x000100003f557824 */ /* 0x000fe200078e00ff */
[----:B------:R-:W-:Y:S01]  /*0b00*/  SHF.L.U32 R86, R86, 0x10, RZ ;  /* 0x0000001056567819 */ /* 0x000fe200000006ff */
[----:B------:R-:W-:Y:S01]  /*0b10*/  FFMA.FTZ R65, R81, R62, R80 ;  /* 0x0000003e51417223 */ /* 0x000fe20000010050 */
[----:B------:R-:W-:Y:S02]  /*0b20*/  PRMT R68, R63, 0x7632, R68 ;  /* 0x000076323f447816 */ /* 0x000fe40000000044 */
[----:B------:R-:W-:Y:S01]  /*0b30*/  SHF.L.U32 R63, R60, 0x10, RZ ;  /* 0x000000103c3f7819 */ /* 0x000fe200000006ff */
[----:B------:R-:W-:Y:S01]  /*0b40*/  FFMA.FTZ R62, R86, R61, R87 ;  /* 0x0000003d563e7223 */ /* 0x000fe20000010057 */
[----:B------:R-:W-:Y:S01]  /*0b50*/  IMAD.U32 R61, R69, 0x10000, RZ ;  /* 0x00010000453d7824 */ /* 0x000fe200078e00ff */
[----:B------:R-:W-:-:S02]  /*0b60*/  SHF.L.U32 R60, R67, 0x10, RZ ;  /* 0x00000010433c7819 */ /* 0x000fc400000006ff */
[----:B------:R-:W-:Y:S01]  /*0b70*/  FFMA.FTZ R63, R0, R63, R65 ;  /* 0x0000003f003f7223 */ /* 0x000fe20000010041 */
[----:B------:R-:W-:Y:S02]  /*0b80*/  PRMT R69, R67, 0x7632, R69 ;  /* 0x0000763243457816 */ /* 0x000fe40000000045 */
[----:B------:R-:W5:Y:S02]  /*0b90*/  LDG.E.128 R64, desc[UR6][R48.64+0x2000] ;  /* 0x0020000630407981 */ /* 0x000f64000c1e1d00 */
[C---:B------:R-:W-:Y:S02]  /*0ba0*/  PRMT R80, R69.reuse, 0x7632, R80 ;  /* 0x0000763245507816 */ /* 0x040fe40000000050 */
        /* <DEDUP_REMOVED lines=9> */
[----:B------:R-:W-:Y:S01]  /*0c40*/  FFMA.FTZ R87, R80, R69, R87 ;  /* 0x0000004550577223 */ /* 0x000fe20000010057 */
[C---:B------:R-:W-:Y:S01]  /*0c50*/  SHF.L.U32 R69, R73.reuse, 0x10, RZ ;  /* 0x0000001049457819 */ /* 0x040fe200000006ff */
[----:B------:R-:W-:Y:S02]  /*0c60*/  IMAD.U32 R89, R70, 0x10000, RZ ;  /* 0x0001000046597824 */ /* 0x000fe400078e00ff */
[----:B------:R-:W-:Y:S01]  /*0c70*/  FFMA.FTZ R93, R0, R93, R95 ;  /* 0x0000005d005d7223 */ /* 0x000fe2000001005f */
[----:B------:R-:W-:Y:S01]  /*0c80*/  PRMT R73, R73, 0x7632, R73 ;  /* 0x0000763249497816 */ /* 0x000fe20000000049 */
[----:B------:R-:W-:Y:S01]  /*0c90*/  FFMA.FTZ R91, R83, R72, R94 ;  /* 0x00000048535b7223 */ /* 0x000fe2000001005e */
[----:B------:R-:W-:Y:S01]  /*0ca0*/  PRMT R70, R70, 0x7632, R70 ;  /* 0x0000763246467816 */ /* 0x000fe20000000046 */
[----:B------:R-:W-:Y:S01]  /*0cb0*/  FFMA.FTZ R92, R82, R69, R93 ;  /* 0x00000045525c7223 */ /* 0x000fe2000001005d */
[----:B------:R-:W-:Y:S01]  /*0cc0*/  SHF.L.U32 R68, R71, 0x10, RZ ;  /* 0x0000001047447819 */ /* 0x000fe200000006ff */
[--C-:B------:R-:W-:Y:S01]  /*0cd0*/  FFMA.FTZ R89, R84, R89, R91.reuse ;  /* 0x0000005954597223 */ /* 0x100fe2000001005b */
[----:B------:R-:W-:Y:S01]  /*0ce0*/  SHF.L.U32 R69, R70, 0x10, RZ ;  /* 0x0000001046457819 */ /* 0x000fe200000006ff */
[----:B------:R-:W-:Y:S01]  /*0cf0*/  IMAD.U32 R72, R73, 0x10000, RZ ;  /* 0x0001000049487824 */ /* 0x000fe200078e00ff */
[C---:B------:R-:W-:Y:S01]  /*0d00*/  PRMT R91, R76.reuse, 0x7632, R91 ;  /* 0x000076324c5b7816 */ /* 0x040fe2000000005b */
[----:B------:R-:W5:Y:S01]  /*0d10*/  LDG.E.128 R60, desc[UR6][R2.64+0x2000] ;  /* 0x00200006023c7981 */ /* 0x000f62000c1e1d00 */
[----:B------:R-:W-:Y:S01]  /*0d20*/  SHF.L.U32 R73, R76, 0x10, RZ ;  /* 0x000000104c497819 */ /* 0x000fe200000006ff */
[----:B------:R-:W-:Y:S01]  /*0d30*/  FFMA.FTZ R70, R86, R69, R89 ;  /* 0x0000004556467223 */ /* 0x000fe20000010059 */
[----:B------:R-:W-:Y:S01]  /*0d40*/  PRMT R76, R71, 0x7632, R76 ;  /* 0x00007632474c7816 */ /* 0x000fe2000000004c */
[----:B------:R-:W-:-:S02]  /*0d50*/  IMAD.U32 R91, R91, 0x10000, RZ ;  /* 0x000100005b5b7824 */ /* 0x000fc400078e00ff */
[----:B------:R-:W-:Y:S01]  /*0d60*/  FFMA.FTZ R89, R81, R73, R90 ;  /* 0x0000004951597223 */ /* 0x000fe2000001005a */
[----:B------:R-:W-:Y:S01]  /*0d70*/  FFMA.FTZ R71, R83, R72, R92 ;  /* 0x0000004853477223 */ /* 0x000fe2000001005c */
[C---:B------:R-:W-:Y:S02]  /*0d80*/  PRMT R72, R77.reuse, 0x7632, R72 ;  /* 0x000076324d487816 */ /* 0x040fe40000000048 */
[----:B------:R-:W-:Y:S01]  /*0d90*/  SHF.L.U32 R73, R77, 0x10, RZ ;  /* 0x000000104d497819 */ /* 0x000fe200000006ff */
[----:B------:R-:W-:Y:S01]  /*0da0*/  FFMA.FTZ R91, R0, R91, R89 ;  /* 0x0000005b005b7223 */ /* 0x000fe20000010059 */
[----:B------:R-:W-:Y:S01]  /*0db0*/  FFMA.FTZ R89, R85, R68, R70 ;  /* 0x0000004455597223 */ /* 0x000fe20000010046 */
[----:B------:R-:W-:Y:S02]  /*0dc0*/  IMAD.U32 R72, R72, 0x10000, RZ ;  /* 0x0001000048487824 */ /* 0x000fe400078e00ff */
[----:B------:R-:W-:Y:S01]  /*0dd0*/  FFMA.FTZ R68, R82, R73, R91 ;  /* 0x0000004952447223 */ /* 0x000fe2000001005b */
[----:B------:R-:W-:-:S02]  /*0de0*/  PRMT R90, R78, 0x7632, R90 ;  /* 0x000076324e5a7816 */ /* 0x000fc4000000005a */
[----:B------:R-:W-:Y:S01]  /*0df0*/  SHF.L.U32 R91, R78, 0x10, RZ ;  /* 0x000000104e5b7819 */ /* 0x000fe200000006ff */
[----:B------:R-:W-:Y:S02]  /*0e00*/  FFMA.FTZ R95, R83, R72, R68 ;  /* 0x00000048535f7223 */ /* 0x000fe40000010044 */
[----:B------:R-:W-:Y:S02]  /*0e10*/  IMAD.U32 R93, R90, 0x10000, RZ ;  /* 0x000100005a5d7824 */ /* 0x000fe400078e00ff */
[----:B------:R-:W-:Y:S01]  /*0e20*/  FFMA.FTZ R78, R84, R91, R95 ;  /* 0x0000005b544e7223 */ /* 0x000fe2000001005f */
[----:B------:R-:W-:-:S03]  /*0e30*/  SHF.L.U32 R92, R79, 0x10, RZ ;  /* 0x000000104f5c7819 */ /* 0x000fc600000006ff */
[----:B------:R-:W-:Y:S01]  /*0e40*/  FFMA.FTZ R93, R86, R93, R78 ;  /* 0x0000005d565d7223 */ /* 0x000fe2000001004e */
[----:B------:R-:W-:-:S03]  /*0e50*/  SHF.L.U32 R69, R74, 0x10, RZ ;  /* 0x000000104a457819 */ /* 0x000fc600000006ff */
[--C-:B------:R-:W-:Y:S01]  /*0e60*/  FFMA.FTZ R92, R85, R92, R93.reuse ;  /* 0x0000005c555c7223 */ /* 0x100fe2000001005d */
        /* <DEDUP_REMOVED lines=8> */
[C---:B------:R-:W-:Y:S02]  /*0ef0*/  SHF.L.U32 R72, R75.reuse, 0x10, RZ ;  /* 0x000000104b487819 */ /* 0x040fe400000006ff */
[----:B------:R-:W-:Y:S01]  /*0f00*/  PRMT R78, R75, 0x7632, R78 ;  /* 0x000076324b4e7816 */ /* 0x000fe2000000004e */
[----:B------:R-:W-:Y:S01]  /*0f10*/  FFMA.FTZ R93, R0, R93, R95 ;  /* 0x0000005d005d7223 */ /* 0x000fe2000001005f */
[----:B------:R-:W-:Y:S01]  /*0f20*/  FFMA.FTZ R74, R86, R73, R77 ;  /* 0x00000049564a7223 */ /* 0x000fe2000001004d */
[----:B------:R-:W-:-:S02]  /*0f30*/  PRMT R0, R57, 0x7632, R0 ;  /* 0x0000763239007816 */ /* 0x000fc40000000000 */
[----:B------:R-:W-:Y:S02]  /*0f40*/  SHF.L.U32 R57, R57, 0x10, RZ ;  /* 0x0000001039397819 */ /* 0x000fe400000006ff */
[----:B------:R-:W-:Y:S02]  /*0f50*/  PRMT R91, R79, 0x7632, R91 ;  /* 0x000076324f5b7816 */ /* 0x000fe4000000005b */
[----:B------:R-:W-:Y:S01]  /*0f60*/  SHF.L.U32 R77, R76, 0x10, RZ ;  /* 0x000000104c4d7819 */ /* 0x000fe200000006ff */
[----:B------:R-:W-:Y:S01]  /*0f70*/  FFMA.FTZ R90, R85, R72, R74 ;  /* 0x00000048555a7223 */ /* 0x000fe2000001004a */
        /* <DEDUP_REMOVED lines=9> */
[----:B------:R-:W-:Y:S01]  /*1010*/  PRMT R52, R52, 0x7632, R52 ;  /* 0x0000763234347816 */ /* 0x000fe20000000034 */
[C---:B------:R-:W-:Y:S01]  /*1020*/  IMAD.U32 R79, R58.reuse, 0x10000, RZ ;  /* 0x000100003a4f7824 */ /* 0x040fe200078e00ff */
[----:B------:R-:W-:Y:S01]  /*1030*/  PRMT R77, R58, 0x7632, R77 ;  /* 0x000076323a4d7816 */ /* 0x000fe2000000004d */
[----:B------:R-:W-:Y:S01]  /*1040*/  FFMA.FTZ R83, R83, R76, R82 ;  /* 0x0000004c53537223 */ /* 0x000fe20000010052 */
[----:B------:R-:W-:Y:S02]  /*1050*/  IMAD.U32 R91, R91, 0x10000, RZ ;  /* 0x000100005b5b7824 */ /* 0x000fe400078e00ff */
        /* <DEDUP_REMOVED lines=10> */
[----:B------:R-:W5:Y:S01]  /*1100*/  LDG.E.128 R56, desc[UR6][R48.64+0xc800] ;  /* 0x00c8000630387981 */ /* 0x000f62000c1e1d00 */
[----:B------:R-:W-:Y:S01]  /*1110*/  SHF.L.U32 R83, R33, 0x10, RZ ;  /* 0x0000001021537819 */ /* 0x000fe200000006ff */
[----:B------:R-:W-:Y:S01]  /*1120*/  IMAD.U32 R84, R53, 0x10000, RZ ;  /* 0x0001000035547824 */ /* 0x000fe200078e00ff */
[----:B------:R-:W-:Y:S01]  /*1130*/  PRMT R33, R33, 0x7632, R33 ;  /* 0x0000763221217816 */ /* 0x000fe20000000021 */
[----:B------:R-:W5:Y:S01]  /*1140*/  LDG.E.128 R76, desc[UR6][R48.64+0x10000] ;  /* 0x01000006304c7981 */ /* 0x000f62000c1e1d00 */
[----:B------:R-:W-:Y:S01]  /*1150*/  PRMT R86, R53, 0x7632, R86 ;  /* 0x0000763235567816 */ /* 0x000fe20000000056 */
        /* <DEDUP_REMOVED lines=8> */
[--C-:B------:R-:W-:Y:S01]  /*11e0*/  FFMA.FTZ R91, R80, R91, R33.reuse ;  /* 0x0000005b505b7223 */ /* 0x100fe20000010021 */
        /* <DEDUP_REMOVED lines=11> */
[----:B------:R-:W-:Y:S01]  /*12a0*/  FFMA.FTZ R83, R87, R32, R80 ;  /* 0x0000002057537223 */ /* 0x000fe20000010050 */
[----:B------:R-:W-:Y:S01]  /*12b0*/  FFMA.FTZ R93, R36, R33, R53 ;  /* 0x00000021245d7223 */ /* 0x000fe20000010035 */
[C---:B------:R-:W-:Y:S01]  /*12c0*/  PRMT R34, R4.reuse, 0x7632, R34 ;  /* 0x0000763204227816 */ /* 0x040fe20000000022 */
[----:B------:R-:W-:Y:S01]  /*12d0*/  IMAD.U32 R4, R4, 0x10000, RZ ;  /* 0x0001000004047824 */ /* 0x000fe200078e00ff */
[----:B------:R-:W-:Y:S02]  /*12e0*/  SHF.L.U32 R90, R55, 0x10, RZ ;  /* 0x00000010375a7819 */ /* 0x000fe400000006ff */
[----:B------:R-:W-:Y:S02]  /*12f0*/  PRMT R32, R37, 0x7632, R32 ;  /* 0x0000763225207816 */ /* 0x000fe40000000020 */
[----:B------:R-:W-:Y:S01]  /*1300*/  SHF.L.U32 R33, R35, 0x10, RZ ;  /* 0x0000001023217819 */ /* 0x000fe200000006ff */
        /* <DEDUP_REMOVED lines=8> */
[----:B------:R-:W-:Y:S01]  /*1390*/  IMAD.U32 R37, R37, 0x10000, RZ ;  /* 0x0001000025257824 */ /* 0x000fe200078e00ff */
[----:B------:R-:W-:Y:S01]  /*13a0*/  PRMT R35, R35, 0x7632, R35 ;  /* 0x0000763223237816 */ /* 0x000fe20000000023 */
[----:B------:R-:W5:Y:S01]  /*13b0*/  LDG.E.128 R52, desc[UR6][R48.64+0x2800] ;  /* 0x0028000630347981 */ /* 0x000f62000c1e1d00 */
[----:B------:R-:W-:Y:S01]  /*13c0*/  SHF.L.U32 R34, R38, 0x10, RZ ;  /* 0x0000001026227819 */ /* 0x000fe200000006ff */
        /* <DEDUP_REMOVED lines=8> */
[----:B------:R-:W-:Y:S01]  /*1450*/  FFMA.FTZ R33, R85, R34, R92 ;  /* 0x0000002255217223 */ /* 0x000fe2000001005c */
[----:B------:R-:W-:Y:S01]  /*1460*/  IMAD.U32 R5, R5, 0x10000, RZ ;  /* 0x0001000005057824 */ /* 0x000fe200078e00ff */
[----:B------:R-:W-:Y:S01]  /*1470*/  PRMT R6, R6, 0x7632, R6 ;  /* 0x0000763206067816 */ /* 0x000fe20000000006 */
[----:B------:R-:W-:Y:S01]  /*1480*/  FFMA.FTZ R34, R86, R35, R89 ;  /* 0x0000002356227223 */ /* 0x000fe20000010059 */
[C---:B------:R-:W-:Y:S01]  /*1490*/  PRMT R4, R39.reuse, 0x7632, R4 ;  /* 0x0000763227047816 */ /* 0x040fe20000000004 */
[----:B------:R-:W-:Y:S01]  /*14a0*/  FFMA.FTZ R5, R36, R5, R33 ;  /* 0x0000000524057223 */ /* 0x000fe20000010021 */
[----:B------:R-:W-:Y:S01]  /*14b0*/  SHF.L.U32 R39, R39, 0x10, RZ ;  /* 0x0000001027277819 */ /* 0x000fe200000006ff */
[----:B------:R-:W-:Y:S01]  /*14c0*/  FFMA.FTZ R93, R85, R32, R34 ;  /* 0x00000020555d7223 */ /* 0x000fe20000010022 */
[----:B------:R-:W-:Y:S01]  /*14d0*/  IMAD.U32 R89, R6, 0x10000, RZ ;  /* 0x0001000006597824 */ /* 0x000fe200078e00ff */
[C---:B------:R-:W-:Y:S01]  /*14e0*/  PRMT R92, R8.reuse, 0x7632, R92 ;  /* 0x00007632085c7816 */ /* 0x040fe2000000005c */
[----:B------:R-:W5:Y:S01]  /*14f0*/  LDG.E.128 R32, desc[UR6][R48.64+0x6000] ;  /* 0x0060000630207981 */ /* 0x000f62000c1e1d00 */
        /* <DEDUP_REMOVED lines=11> */
[----:B------:R-:W-:Y:S01]  /*15b0*/  SHF.L.U32 R8, R7, 0x10, RZ ;  /* 0x0000001007087819 */ /* 0x000fe200000006ff */
[C---:B--2---:R-:W-:Y:S01]  /*15c0*/  IMAD.U32 R7, R12.reuse, 0x10000, RZ ;  /* 0x000100000c077824 */ /* 0x044fe200078e00ff */
        /* <DEDUP_REMOVED lines=18> */
[--C-:B------:R-:W-:Y:S01]  /*16f0*/  FFMA.FTZ R9, R36, R9, R13.reuse ;  /* 0x0000000924097223 */ /* 0x100fe2000001000d */
[----:B------:R-:W2:Y:S01]  /*1700*/  LDG.E.128 R4, desc[UR6][R48.64+0x9800] ;  /* 0x0098000630047981 */ /* 0x000ea2000c1e1d00 */
[----:B------:R-:W-:Y:S01]  /*1710*/  PRMT R13, R14, 0x7632, R13 ;  /* 0x000076320e0d7816 */ /* 0x000fe2000000000d */
[----:B------:R-:W-:Y:S01]  /*1720*/  FFMA.FTZ R86, R86, R39, R87 ;  /* 0x0000002756567223 */ /* 0x000fe20000010057 */
[----:B------:R-:W-:-:S02]  /*1730*/  SHF.L.U32 R14, R14, 0x10, RZ ;  /* 0x000000100e0e7819 */ /* 0x000fc400000006ff */
[----:B------:R-:W-:Y:S02]  /*1740*/  SHF.L.U32 R13, R13, 0x10, RZ ;  /* 0x000000100d0d7819 */ /* 0x000fe400000006ff */
[----:B------:R-:W-:Y:S01]  /*1750*/  PRMT R0, R11, 0x7632, R0 ;  /* 0x000076320b007816 */ /* 0x000fe20000000000 */
[----:B------:R-:W-:Y:S01]  /*1760*/  FFMA.FTZ R85, R85, R14, R86 ;  /* 0x0000000e55557223 */ /* 0x000fe20000010056 */
[----:B------:R-:W-:-:S03]  /*1770*/  SHF.L.U32 R11, R11, 0x10, RZ ;  /* 0x000000100b0b7819 */ /* 0x000fc600000006ff */
[----:B------:R-:W-:Y:S01]  /*1780*/  FFMA.FTZ R13, R36, R13, R85 ;  /* 0x0000000d240d7223 */ /* 0x000fe20000010055 */
[----:B---3--:R-:W-:Y:S01]  /*1790*/  PRMT R36, R16, 0x7632, R36 ;  /* 0x0000763210247816 */ /* 0x008fe20000000024 */
[----:B------:R-:W-:Y:S01]  /*17a0*/  FFMA.FTZ R12, R90, R11, R9 ;  /* 0x0000000b5a0c7223 */ /* 0x000fe20000010009 */
[C---:B------:R-:W-:Y:S01]  /*17b0*/  PRMT R39, R15.reuse, 0x7632, R39 ;  /* 0x000076320f277816 */ /* 0x040fe20000000027 */
[----:B----4-:R-:W-:Y:S01]  /*17c0*/  IMAD.U32 R85, R20, 0x10000, RZ ;  /* 0x0001000014557824 */ /* 0x010fe200078e00ff */
[----:B------:R-:W-:Y:S02]  /*17d0*/  SHF.L.U32 R16, R16, 0x10, RZ ;  /* 0x0000001010107819 */ /* 0x000fe400000006ff */
[----:B------:R-:W-:Y:S01]  /*17e0*/  PRMT R84, R20, 0x7632, R84 ;  /* 0x0000763214547816 */ /* 0x000fe20000000054 */
[----:B------:R-:W-:Y:S01]  /*17f0*/  IMAD.U32 R0, R0, 0x10000, RZ ;  /* 0x0001000000007824 */ /* 0x000fe200078e00ff */
[----:B------:R-:W-:Y:S01]  /*1800*/  SHF.L.U32 R15, R15, 0x10, RZ ;  /* 0x000000100f0f7819 */ /* 0x000fe200000006ff */
[----:B------:R-:W3:Y:S01]  /*1810*/  LDG.E.128 R8, desc[UR6][R48.64+0xd000] ;  /* 0x00d0000630087981 */ /* 0x000ee2000c1e1d00 */
[----:B------:R-:W-:Y:S01]  /*1820*/  SHF.L.U32 R87, R36, 0x10, RZ ;  /* 0x0000001024577819 */ /* 0x000fe200000006ff */
[----:B------:R-:W-:Y:S01]  /*1830*/  FFMA.FTZ R91, R85, R16, R38 ;  /* 0x00000010555b7223 */ /* 0x000fe20000010026 */
[----:B------:R-:W-:Y:S01]  /*1840*/  SHF.L.U32 R84, R84, 0x10, RZ ;  /* 0x0000001054547819 */ /* 0x000fe200000006ff */
[----:B------:R-:W-:Y:S01]  /*1850*/  FFMA.FTZ R0, R37, R0, R12 ;  /* 0x0000000025007223 */ /* 0x000fe2000001000c */
[----:B------:R-:W-:-:S02]  /*1860*/  FFMA.FTZ R90, R90, R15, R13 ;  /* 0x0000000f5a5a7223 */ /* 0x000fc4000001000d */
[----:B------:R-:W4:Y:S01]  /*1870*/  LDG.E.128 R12, desc[UR6][R48.64+0x10800] ;  /* 0x01080006300c7981 */ /* 0x000f22000c1e1d00 */
[----:B------:R-:W-:Y:S01]  /*1880*/  SHF.L.U32 R93, R17, 0x10, RZ ;  /* 0x00000010115d7819 */ /* 0x000fe200000006ff */
[----:B------:R-:W-:Y:S01]  /*1890*/  FFMA.FTZ R87, R84, R87, R91 ;  /* 0x0000005754577223 */ /* 0x000fe2000001005b */
[----:B------:R-:W-:Y:S02]  /*18a0*/  SHF.L.U32 R86, R21, 0x10, RZ ;  /* 0x0000001015567819 */ /* 0x000fe400000006ff */
[----:B------:R-:W-:Y:S02]  /*18b0*/  PRMT R17, R17, 0x7632, R17 ;  /* 0x0000763211117816 */ /* 0x000fe40000000011 */
[----:B------:R-:W-:Y:S01]  /*18c0*/  PRMT R91, R21, 0x7632, R91 ;  /* 0x00007632155b7816 */ /* 0x000fe2000000005b */
[----:B------:R-:W-:Y:S01]  /*18d0*/  FFMA.FTZ R36, R86, R93, R87 ;  /* 0x0000005d56247223 */ /* 0x000fe20000010057 */
[----:B------:R-:W-:Y:S02]  /*18e0*/  SHF.L.U32 R20, R17, 0x10, RZ ;  /* 0x0000001011147819 */ /* 0x000fe400000006ff */
[----:B------:R-:W-:-:S02]  /*18f0*/  SHF.L.U32 R91, R91, 0x10, RZ ;  /* 0x000000105b5b7819 */ /* 0x000fc400000006ff */
[----:B------:R-:W-:Y:S02]  /*1900*/  PRMT R93, R18, 0x7632, R93 ;  /* 0x00007632125d7816 */ /* 0x000fe4000000005d */
[C---:B-----5:R-:W-:Y:S02]  /*1910*/  PRMT R95, R40.reuse, 0x7632, R95 ;  /* 0x00007632285f7816 */ /* 0x060fe4000000005f */
[----:B------:R-:W-:Y:S01]  /*1920*/  SHF.L.U32 R96, R40, 0x10, RZ ;  /* 0x0000001028607819 */ /* 0x000fe200000006ff */
[----:B------:R-:W-:Y:S01]  /*1930*/  IMAD.U32 R87, R22, 0x10000, RZ ;  /* 0x0001000016577824 */ /* 0x000fe200078e00ff */
[----:B------:R-:W-:Y:S01]  /*1940*/  SHF.L.U32 R18, R18, 0x10, RZ ;  /* 0x0000001012127819 */ /* 0x000fe200000006ff */
[----:B------:R-:W-:Y:S01]  /*1950*/  FFMA.FTZ R94, R91, R20, R36 ;  /* 0x000000145b5e7223 */ /* 0x000fe20000010024 */
[----:B------:R-:W-:Y:S01]  /*1960*/  IMAD.U32 R92, R39, 0x10000, RZ ;  /* 0x00010000275c7824 */ /* 0x000fe200078e00ff */
[----:B------:R-:W-:Y:S01]  /*1970*/  SHF.L.U32 R97, R95, 0x10, RZ ;  /* 0x000000105f617819 */ /* 0x000fe200000006ff */
[----:B------:R-:W-:Y:S01]  /*1980*/  FFMA.FTZ R99, R85, R96, R88 ;  /* 0x0000006055637223 */ /* 0x000fe20000010058 */
[----:B------:R-:W-:Y:S01]  /*1990*/  FFMA.FTZ R95, R87, R18, R94 ;  /* 0x00000012575f7223 */ /* 0x000fe2000001005e */
[----:B------:R-:W-:Y:S01]  /*19a0*/  PRMT R18, R41, 0x7632, R18 ;  /* 0x0000763229127816 */ /* 0x000fe20000000012 */
[----:B------:R-:W-:Y:S01]  /*19b0*/  FFMA.FTZ R92, R37, R92, R90 ;  /* 0x0000005c255c7223 */ /* 0x000fe2000001005a */
[----:B------:R-:W-:Y:S01]  /*19c0*/  SHF.L.U32 R41, R41, 0x10, RZ ;  /* 0x0000001029297819 */ /* 0x000fe200000006ff */
[----:B------:R0:W5:Y:S01]  /*19d0*/  LDG.E.128 R36, desc[UR6][R2.64+0x3000] ;  /* 0x0030000602247981 */ /* 0x000162000c1e1d00 */
[----:B------:R-:W-:Y:S01]  /*19e0*/  PRMT R17, R22, 0x7632, R17 ;  /* 0x0000763216117816 */ /* 0x000fe20000000011 */
[----:B------:R-:W-:Y:S01]  /*19f0*/  FFMA.FTZ R97, R84, R97, R99 ;  /* 0x0000006154617223 */ /* 0x000fe20000010063 */
[----:B------:R-:W-:-:S02]  /*1a00*/  PRMT R16, R23, 0x7632, R16 ;  /* 0x0000763217107816 */ /* 0x000fc40000000010 */
[----:B------:R-:W-:Y:S02]  /*1a10*/  SHF.L.U32 R90, R23, 0x10, RZ ;  /* 0x00000010175a7819 */ /* 0x000fe400000006ff */
[----:B------:R-:W5:Y:S01]  /*1a20*/  LDG.E.128 R20, desc[UR6][R48.64+0x3000] ;  /* 0x0030000630147981 */ /* 0x000f62000c1e1d00 */
[----:B------:R-:W-:Y:S01]  /*1a30*/  SHF.L.U32 R18, R18, 0x10, RZ ;  /* 0x0000001012127819 */ /* 0x000fe200000006ff */
[----:B0-----:R-:W-:Y:S01]  /*1a40*/  FFMA.FTZ R2, R86, R41, R97 ;  /* 0x0000002956027223 */ /* 0x001fe20000010061 */
[----:B------:R-:W-:-:S03]  /*1a50*/  PRMT R3, R44, 0x7632, R3 ;  /* 0x000076322c037816 */ /* 0x000fc60000000003 */
[----:B------:R-:W-:Y:S01]  /*1a60*/  FFMA.FTZ R18, R91, R18, R2 ;  /* 0x000000125b127223 */ /* 0x000fe20000010002 */
[----:B------:R-:W-:Y:S02]  /*1a70*/  SHF.L.U32 R2, R42, 0x10, RZ ;  /* 0x000000102a027819 */ /* 0x000fe400000006ff */
[----:B------:R-:W-:Y:S02]  /*1a80*/  SHF.L.U32 R44, R44, 0x10, RZ ;  /* 0x000000102c2c7819 */ /* 0x000fe400000006ff */
[----:B------:R-:W-:Y:S01]  /*1a90*/  PRMT R42, R42, 0x7632, R42 ;  /* 0x000076322a2a7816 */ /* 0x000fe2000000002a */
[----:B------:R-:W-:Y:S01]  /*1aa0*/  IMAD.U32 R88, R17, 0x10000, RZ ;  /* 0x0001000011587824 */ /* 0x000fe200078e00ff */
[----:B------:R-:W-:Y:S01]  /*1ab0*/  SHF.L.U32 R93, R93, 0x10, RZ ;  /* 0x000000105d5d7819 */ /* 0x000fe200000006ff */
[----:B------:R-:W-:Y:S01]  /*1ac0*/  IMAD.U32 R3, R3, 0x10000, RZ ;  /* 0x0001000003037824 */ /* 0x000fe200078e00ff */
[----:B------:R-:W-:Y:S01]  /*1ad0*/  SHF.L.U32 R17, R42, 0x10, RZ ;  /* 0x000000102a117819 */ /* 0x000fe200000006ff */
[----:B------:R-:W-:Y:S01]  /*1ae0*/  FFMA.FTZ R89, R85, R44, R89 ;  /* 0x0000002c55597223 */ /* 0x000fe20000010059 */
[--C-:B------:R-:W-:Y:S01]  /*1af0*/  FFMA.FTZ R41, R87, R2, R18.reuse ;  /* 0x0000000257297223 */ /* 0x100fe20000010012 */
[----:B------:R-:W-:Y:S01]  /*1b00*/  PRMT R18, R45, 0x7632, R18 ;  /* 0x000076322d127816 */ /* 0x000fe20000000012 */
[----:B------:R-:W-:Y:S01]  /*1b10*/  FFMA.FTZ R93, R88, R93, R95 ;  /* 0x0000005d585d7223 */ /* 0x000fe2000001005f */
[C---:B------:R-:W-:Y:S01]  /*1b20*/  PRMT R40, R19.reuse, 0x7632, R40 ;  /* 0x0000763213287816 */ /* 0x040fe20000000028 */
[----:B------:R-:W-:Y:S01]  /*1b30*/  IMAD.U32 R19, R19, 0x10000, RZ ;  /* 0x0001000013137824 */ /* 0x000fe200078e00ff */
[----:B------:R-:W-:Y:S01]  /*1b40*/  SHF.L.U32 R45, R45, 0x10, RZ ;  /* 0x000000102d2d7819 */ /* 0x000fe200000006ff */
[----:B------:R-:W-:Y:S01]  /*1b50*/  FFMA.FTZ R89, R84, R3, R89 ;  /* 0x0000000354597223 */ /* 0x000fe20000010059 */
[----:B------:R-:W-:Y:S01]  /*1b60*/  FFMA.FTZ R41, R88, R17, R41 ;  /* 0x0000001158297223 */ /* 0x000fe20000010029 */
[C---:B------:R-:W-:Y:S01]  /*1b70*/  SHF.L.U32 R17, R43.reuse, 0x10, RZ ;  /* 0x000000102b117819 */ /* 0x040fe200000006ff */
        /* <DEDUP_REMOVED lines=9> */
[----:B------:R-:W-:Y:S01]  /*1c10*/  IMAD.U32 R43, R43, 0x10000, RZ ;  /* 0x000100002b2b7824 */ /* 0x000fe200078e00ff */
[----:B------:R-:W-:Y:S01]  /*1c20*/  SHF.L.U32 R28, R46, 0x10, RZ ;  /* 0x000000102e1c7819 */ /* 0x000fe200000006ff */
[----:B------:R-:W-:Y:S01]  /*1c30*/  FFMA.FTZ R40, R91, R18, R16 ;  /* 0x000000125b287223 */ /* 0x000fe20000010010 */
[----:B------:R-:W-:Y:S01]  /*1c40*/  SHF.L.U32 R45, R42, 0x10, RZ ;  /* 0x000000102a2d7819 */ /* 0x000fe200000006ff */
[C---:B------:R-:W-:Y:S01]  /*1c50*/  FFMA.FTZ R3, R2.reuse, R3, R19 ;  /* 0x0000000302037223 */ /* 0x040fe20000010013 */
[----:B------:R-:W-:Y:S01]  /*1c60*/  FFMA.FTZ R89, R85, R44, R0 ;  /* 0x0000002c55597223 */ /* 0x000fe20000010000 */
[----:B------:R-:W5:Y:S01]  /*1c70*/  LDG.E.128 R16, desc[UR6][R48.64+0x6800] ;  /* 0x0068000630107981 */ /* 0x000f62000c1e1d00 */
[----:B------:R-:W-:Y:S01]  /*1c80*/  FFMA.FTZ R0, R2, R43, R41 ;  /* 0x0000002b02007223 */ /* 0x000fe20000010029 */
[----:B------:R-:W-:Y:S01]  /*1c90*/  FFMA.FTZ R43, R87, R28, R40 ;  /* 0x0000001c572b7223 */ /* 0x000fe20000010028 */
[----:B------:R-:W-:Y:S01]  /*1ca0*/  FFMA.FTZ R89, R84, R45, R89 ;  /* 0x0000002d54597223 */ /* 0x000fe20000010059 */
[C---:B------:R-:W-:Y:S01]  /*1cb0*/  PRMT R28, R29.reuse, 0x7632, R28 ;  /* 0x000076321d1c7816 */ /* 0x040fe2000000001c */
[----:B------:R-:W-:Y:S01]  /*1cc0*/  IMAD.U32 R45, R29, 0x10000, RZ ;  /* 0x000100001d2d7824 */ /* 0x000fe200078e00ff */
[----:B------:R-:W-:-:S02]  /*1cd0*/  PRMT R46, R46, 0x7632, R46 ;  /* 0x000076322e2e7816 */ /* 0x000fc4000000002e */
[C---:B------:R-:W-:Y:S02]  /*1ce0*/  SHF.L.U32 R42, R24.reuse, 0x10, RZ ;  /* 0x00000010182a7819 */ /* 0x040fe400000006ff */
[----:B------:R-:W-:Y:S01]  /*1cf0*/  PRMT R40, R24, 0x7632, R40 ;  /* 0x0000763218287816 */ /* 0x000fe20000000028 */
[----:B------:R-:W-:Y:S01]  /*1d00*/  FFMA.FTZ R24, R86, R45, R89 ;  /* 0x0000002d56187223 */ /* 0x000fe20000010059 */
[----:B------:R-:W-:Y:S01]  /*1d10*/  SHF.L.U32 R28, R28, 0x10, RZ ;  /* 0x000000101c1c7819 */ /* 0x000fe200000006ff */
[----:B------:R-:W-:Y:S01]  /*1d20*/  FFMA.FTZ R89, R85, R42, R92 ;  /* 0x0000002a55597223 */ /* 0x000fe2000001005c */
[----:B------:R-:W-:Y:S02]  /*1d30*/  SHF.L.U32 R41, R46, 0x10, RZ ;  /* 0x000000102e297819 */ /* 0x000fe400000006ff */
[----:B------:R-:W-:Y:S01]  /*1d40*/  SHF.L.U32 R45, R40, 0x10, RZ ;  /* 0x00000010282d7819 */ /* 0x000fe200000006ff */
[--C-:B------:R-:W-:Y:S01]  /*1d50*/  FFMA.FTZ R44, R91, R28, R24.reuse ;  /* 0x0000001c5b2c7223 */ /* 0x100fe20000010018 */
[C---:B------:R-:W-:Y:S01]  /*1d60*/  PRMT R24, R25.reuse, 0x7632, R24 ;  /* 0x0000763219187816 */ /* 0x040fe20000000018 */
[----:B------:R-:W-:Y:S01]  /*1d70*/  FFMA.FTZ R29, R88, R41, R43 ;  /* 0x00000029581d7223 */ /* 0x000fe2000001002b */
[----:B------:R-:W-:-:S02]  /*1d80*/  IMAD.U32 R85, R25, 0x10000, RZ ;  /* 0x0001000019557824 */ /* 0x000fc400078e00ff */
[----:B------:R-:W-:Y:S01]  /*1d90*/  FFMA.FTZ R45, R84, R45, R89 ;  /* 0x0000002d542d7223 */ /* 0x000fe20000010059 */
[----:B------:R-:W5:Y:S01]  /*1da0*/  LDG.E.128 R40, desc[UR6][R48.64+0xa000] ;  /* 0x00a0000630287981 */ /* 0x000f62000c1e1d00 */
[----:B------:R-:W-:Y:S02]  /*1db0*/  SHF.L.U32 R28, R30, 0x10, RZ ;  /* 0x000000101e1c7819 */ /* 0x000fe400000006ff */
[----:B------:R-:W-:Y:S01]  /*1dc0*/  SHF.L.U32 R46, R24, 0x10, RZ ;  /* 0x00000010182e7819 */ /* 0x000fe200000006ff */
[----:B------:R-:W-:Y:S01]  /*1dd0*/  FFMA.FTZ R86, R86, R85, R45 ;  /* 0x0000005556567223 */ /* 0x000fe2000001002d */
[----:B------:R-:W-:Y:S01]  /*1de0*/  SHF.L.U32 R25, R47, 0x10, RZ ;  /* 0x000000102f197819 */ /* 0x000fe200000006ff */
[----:B------:R-:W-:Y:S01]  /*1df0*/  FFMA.FTZ R89, R87, R28, R44 ;  /* 0x0000001c57597223 */ /* 0x000fe2000001002c */
[----:B------:R-:W-:Y:S01]  /*1e00*/  PRMT R24, R47, 0x7632, R24 ;  /* 0x000076322f187816 */ /* 0x000fe20000000018 */
[----:B------:R-:W-:Y:S01]  /*1e10*/  FFMA.FTZ R86, R91, R46, R86 ;  /* 0x0000002e5b567223 */ /* 0x000fe20000010056 */
[----:B------:R-:W-:Y:S01]  /*1e20*/  PRMT R30, R30, 0x7632, R30 ;  /* 0x000076321e1e7816 */ /* 0x000fe2000000001e */
[----:B------:R-:W5:Y:S01]  /*1e30*/  LDG.E.128 R44, desc[UR6][R48.64+0xd800] ;  /* 0x00d80006302c7981 */ /* 0x000f62000c1e1d00 */
[----:B------:R-:W-:-:S02]  /*1e40*/  PRMT R84, R64, 0x7632, R84 ;  /* 0x0000763240547816 */ /* 0x000fc40000000054 */
[----:B------:R-:W-:Y:S01]  /*1e50*/  SHF.L.U32 R28, R26, 0x10, RZ ;  /* 0x000000101a1c7819 */ /* 0x000fe200000006ff */
[----:B------:R-:W-:Y:S01]  /*1e60*/  IMAD.U32 R85, R30, 0x10000, RZ ;  /* 0x000100001e557824 */ /* 0x000fe200078e00ff */
[----:B------:R-:W-:-:S03]  /*1e70*/  SHF.L.U32 R93, R84, 0x10, RZ ;  /* 0x00000010545d7819 */ /* 0x000fc600000006ff */
[----:B------:R-:W-:Y:S01]  /*1e80*/  FFMA.FTZ R89, R88, R85, R89 ;  /* 0x0000005558597223 */ /* 0x000fe20000010059 */
[----:B------:R-:W-:Y:S02]  /*1e90*/  FFMA.FTZ R91, R87, R28, R86 ;  /* 0x0000001c575b7223 */ /* 0x000fe40000010056 */
[----:B------:R0:W5:Y:S01]  /*1ea0*/  LDG.E.128 R84, desc[UR6][R48.64+0x11000] ;  /* 0x0110000630547981 */ /* 0x000162000c1e1d00 */
[----:B------:R-:W-:Y:S01]  /*1eb0*/  PRMT R26, R60, 0x7632, R26 ;  /* 0x000076323c1a7816 */ /* 0x000fe2000000001a */
[----:B------:R-:W-:Y:S01]  /*1ec0*/  FFMA.FTZ R29, R90, R25, R29 ;  /* 0x000000195a1d7223 */ /* 0x000fe2000001001d */
[----:B------:R-:W-:Y:S01]  /*1ed0*/  SHF.L.U32 R60, R60, 0x10, RZ ;  /* 0x000000103c3c7819 */ /* 0x000fe200000006ff */
[----:B------:R-:W-:Y:S01]  /*1ee0*/  IMAD.U32 R64, R64, 0x10000, RZ ;  /* 0x0001000040407824 */ /* 0x000fe200078e00ff */
[----:B------:R-:W-:Y:S02]  /*1ef0*/  SHF.L.U32 R25, R24, 0x10, RZ ;  /* 0x0000001018197819 */ /* 0x000fe400000006ff */
[----:B------:R-:W-:Y:S01]  /*1f00*/  SHF.L.U32 R24, R26, 0x10, RZ ;  /* 0x000000101a187819 */ /* 0x000fe200000006ff */
[----:B------:R-:W-:Y:S01]  /*1f10*/  FFMA.FTZ R95, R60, R64, R3 ;  /* 0x000000403c5f7223 */ /* 0x000fe20000010003 */
[----:B------:R-:W-:Y:S01]  /*1f20*/  PRMT R26, R26, 0x7632, R26 ;  /* 0x000076321a1a7816 */ /* 0x000fe2000000001a */
[----:B------:R-:W-:Y:S01]  /*1f30*/  FFMA.FTZ R3, R2, R25, R29 ;  /* 0x0000001902037223 */ /* 0x000fe2000001001d */
[C---:B------:R-:W-:Y:S01]  /*1f40*/  PRMT R28, R65.reuse, 0x7632, R28 ;  /* 0x00007632411c7816 */ /* 0x040fe2000000001c */
[----:B------:R-:W-:Y:S01]  /*1f50*/  FFMA.FTZ R64, R24, R93, R95 ;  /* 0x0000005d18407223 */ /* 0x000fe2000001005f */
[----:B------:R-:W-:-:S02]  /*1f60*/  SHF.L.U32 R30, R65, 0x10, RZ ;  /* 0x00000010411e7819 */ /* 0x000fc400000006ff */
[C---:B------:R-:W-:Y:S01]  /*1f70*/  PRMT R25, R61.reuse, 0x7632, R25 ;  /* 0x000076323d197816 */ /* 0x040fe20000000019 */
[----:B------:R-:W-:Y:S01]  /*1f80*/  IMAD.U32 R61, R61, 0x10000, RZ ;  /* 0x000100003d3d7824 */ /* 0x000fe200078e00ff */
[----:B------:R-:W-:Y:S02]  /*1f90*/  SHF.L.U32 R29, R31, 0x10, RZ ;  /* 0x000000101f1d7819 */ /* 0x000fe400000006ff */
        /* <DEDUP_REMOVED lines=10> */
[----:B------:R-:W-:-:S02]  /*2040*/  PRMT R26, R62, 0x7632, R26 ;  /* 0x000076323e1a7816 */ /* 0x000fc4000000001a */
[C---:B------:R-:W-:Y:S02]  /*2050*/  PRMT R28, R66.reuse, 0x7632, R28 ;  /* 0x00007632421c7816 */ /* 0x040fe4000000001c */
[----:B0-----:R-:W-:Y:S02]  /*2060*/  SHF.L.U32 R49, R66, 0x10, RZ ;  /* 0x0000001042317819 */ /* 0x001fe400000006ff */
[----:B------:R-:W-:Y:S01]  /*2070*/  SHF.L.U32 R62, R62, 0x10, RZ ;  /* 0x000000103e3e7819 */ /* 0x000fe200000006ff */
[----:B------:R-:W-:Y:S01]  /*2080*/  FFMA.FTZ R65, R90, R31, R65 ;  /* 0x0000001f5a417223 */ /* 0x000fe20000010041 */
[----:B------:R-:W-:Y:S02]  /*2090*/  SHF.L.U32 R91, R28, 0x10, RZ ;  /* 0x000000101c5b7819 */ /* 0x000fe400000006ff */
[----:B------:R-:W-:Y:S01]  /*20a0*/  SHF.L.U32 R26, R26, 0x10, RZ ;  /* 0x000000101a1a7819 */ /* 0x000fe200000006ff */
[----:B------:R-:W-:Y:S01]  /*20b0*/  FFMA.FTZ R49, R62, R49, R93 ;  /* 0x000000313e317223 */ /* 0x000fe2000001005d */
[----:B------:R-:W-:-:S02]  /*20c0*/  SHF.L.U32 R31, R68, 0x10, RZ ;  /* 0x00000010441f7819 */ /* 0x000fc400000006ff */
[----:B------:R-:W-:Y:S01]  /*20d0*/  PRMT R68, R68, 0x7632, R68 ;  /* 0x0000763244447816 */ /* 0x000fe20000000044 */
[----:B------:R-:W-:Y:S01]  /*20e0*/  FFMA.FTZ R29, R2, R29, R89 ;  /* 0x0000001d021d7223 */ /* 0x000fe20000010059 */
[----:B------:R-:W-:Y:S01]  /*20f0*/  PRMT R28, R27, 0x7632, R28 ;  /* 0x000076321b1c7816 */ /* 0x000fe2000000001c */
[----:B------:R-:W-:Y:S01]  /*2100*/  FFMA.FTZ R48, R26, R91, R49 ;  /* 0x0000005b1a307223 */ /* 0x000fe20000010031 */
[----:B------:R-:W-:Y:S01]  /*2110*/  SHF.L.U32 R30, R67, 0x10, RZ ;  /* 0x00000010431e7819 */ /* 0x000fe200000006ff */
[C---:B------:R-:W-:Y:S01]  /*2120*/  IMAD.U32 R27, R63.reuse, 0x10000, RZ ;  /* 0x000100003f1b7824 */ /* 0x040fe200078e00ff */
[----:B------:R-:W-:Y:S01]  /*2130*/  SHF.L.U32 R89, R68, 0x10, RZ ;  /* 0x0000001044597819 */ /* 0x000fe200000006ff */
[----:B------:R-:W-:Y:S01]  /*2140*/  FFMA.FTZ R91, R60, R31, R0 ;  /* 0x0000001f3c5b7223 */ /* 0x000fe20000010000 */
[----:B------:R-:W-:Y:S01]  /*2150*/  PRMT R63, R63, 0x7632, R63 ;  /* 0x000076323f3f7816 */ /* 0x000fe2000000003f */
[----:B------:R-:W-:Y:S01]  /*2160*/  FFMA.FTZ R49, R27, R30, R48 ;  /* 0x0000001e1b317223 */ /* 0x000fe20000010030 */
[----:B------:R-:W-:-:S02]  /*2170*/  PRMT R67, R67, 0x7632, R67 ;  /* 0x0000763243437816 */ /* 0x000fc40000000043 */
[----:B------:R-:W-:Y:S01]  /*2180*/  SHF.L.U32 R31, R28, 0x10, RZ ;  /* 0x000000101c1f7819 */ /* 0x000fe200000006ff */
[----:B------:R-:W-:Y:S01]  /*2190*/  FFMA.FTZ R30, R24, R89, R91 ;  /* 0x00000059181e7223 */ /* 0x000fe2000001005b */
[C---:B------:R-:W-:Y:S02]  /*21a0*/  SHF.L.U32 R28, R69.reuse, 0x10, RZ ;  /* 0x00000010451c7819 */ /* 0x040fe400000006ff */
[----:B------:R-:W-:Y:S01]  /*21b0*/  PRMT R69, R69, 0x7632, R69 ;  /* 0x0000763245457816 */ /* 0x000fe20000000045 */
[----:B------:R-:W-:Y:S01]  /*21c0*/  IMAD.U32 R67, R67, 0x10000, RZ ;  /* 0x0001000043437824 */ /* 0x000fe200078e00ff */
        /* <DEDUP_REMOVED lines=20> */
[----:B------:R-:W-:Y:S01]  /*2310*/  PRMT R56, R56, 0x7632, R56 ;  /* 0x0000763238387816 */ /* 0x000fe20000000038 */
[----:B------:R-:W-:Y:S01]  /*2320*/  FFMA.FTZ R65, R60, R63, R29 ;  /* 0x0000003f3c417223 */ /* 0x000fe2000001001d */
[----:B------:R-:W-:Y:S01]  /*2330*/  FFMA.FTZ R30, R26, R3, R49 ;  /* 0x000000031a1e7223 */ /* 0x000fe20000010031 */
[----:B------:R-:W-:Y:S01]  /*2340*/  IMAD.U32 R29, R74, 0x10000, RZ ;  /* 0x000100004a1d7824 */ /* 0x000fe200078e00ff */
[----:B------:R-:W-:Y:S01]  /*2350*/  SHF.L.U32 R63, R56, 0x10, RZ ;  /* 0x00000010383f7819 */ /* 0x000fe200000006ff */
[----:B------:R-:W-:Y:S01]  /*2360*/  FFMA.FTZ R49, R25, R48, R64 ;  /* 0x0000003019317223 */ /* 0x000fe20000010040 */
[----:B------:R-:W-:-:S02]  /*2370*/  PRMT R74, R74, 0x7632, R74 ;  /* 0x000076324a4a7816 */ /* 0x000fc4000000004a */
        /* <DEDUP_REMOVED lines=19> */
[----:B------:R-:W-:Y:S01]  /*24b0*/  IMAD.U32 R29, R58, 0x10000, RZ ;  /* 0x000100003a1d7824 */ /* 0x000fe200078e00ff */
[----:B------:R-:W-:Y:S01]  /*24c0*/  PRMT R28, R75, 0x7632, R28 ;  /* 0x000076324b1c7816 */ /* 0x000fe2000000001c */
[----:B------:R-:W-:Y:S01]  /*24d0*/  FFMA.FTZ R56, R61, R56, R24 ;  /* 0x000000383d387223 */ /* 0x000fe20000010018 */
[----:B------:R-:W-:-:S02]  /*24e0*/  SHF.L.U32 R30, R75, 0x10, RZ ;  /* 0x000000104b1e7819 */ /* 0x000fc400000006ff */
[----:B------:R-:W-:Y:S02]  /*24f0*/  PRMT R58, R58, 0x7632, R58 ;  /* 0x000076323a3a7816 */ /* 0x000fe4000000003a */
[----:B------:R-:W-:Y:S01]  /*2500*/  SHF.L.U32 R24, R77, 0x10, RZ ;  /* 0x000000104d187819 */ /* 0x000fe200000006ff */
        /* <DEDUP_REMOVED lines=9> */
[----:B------:R-:W-:Y:S01]  /*25a0*/  PRMT R78, R78, 0x7632, R78 ;  /* 0x000076324e4e7816 */ /* 0x000fe2000000004e */
[----:B------:R-:W-:Y:S01]  /*25b0*/  FFMA.FTZ R30, R26, R31, R49 ;  /* 0x0000001f1a1e7223 */ /* 0x000fe20000010031 */
[--C-:B------:R-:W-:Y:S01]  /*25c0*/  FFMA.FTZ R57, R62, R57, R25.reuse ;  /* 0x000000393e397223 */ /* 0x100fe20000010019 */
[----:B------:R-:W-:-:S02]  /*25d0*/  PRMT R25, R52, 0x7632, R25 ;  /* 0x0000763234197816 */ /* 0x000fc40000000019 */
[----:B------:R-:W-:Y:S02]  /*25e0*/  SHF.L.U32 R31, R52, 0x10, RZ ;  /* 0x00000010341f7819 */ /* 0x000fe400000006ff */
[C---:B------:R-:W-:Y:S01]  /*25f0*/  PRMT R24, R80.reuse, 0x7632, R24 ;  /* 0x0000763250187816 */ /* 0x040fe20000000018 */
[----:B------:R-:W-:Y:S01]  /*2600*/  IMAD.U32 R80, R80, 0x10000, RZ ;  /* 0x0001000050507824 */ /* 0x000fe200078e00ff */
[----:B------:R-:W-:Y:S02]  /*2610*/  SHF.L.U32 R28, R59, 0x10, RZ ;  /* 0x000000103b1c7819 */ /* 0x000fe400000006ff */
        /* <DEDUP_REMOVED lines=8> */
[----:B------:R-:W-:-:S02]  /*26a0*/  PRMT R59, R59, 0x7632, R59 ;  /* 0x000076323b3b7816 */ /* 0x000fc4000000003b */
[C---:B------:R-:W-:Y:S02]  /*26b0*/  PRMT R29, R53.reuse, 0x7632, R29 ;  /* 0x00007632351d7816 */ /* 0x040fe4000000001d */
[----:B------:R-:W-:Y:S02]  /*26c0*/  SHF.L.U32 R30, R53, 0x10, RZ ;  /* 0x00000010351e7819 */ /* 0x000fe400000006ff */
[----:B------:R-:W-:Y:S01]  /*26d0*/  SHF.L.U32 R81, R81, 0x10, RZ ;  /* 0x0000001051517819 */ /* 0x000fe200000006ff */
[----:B------:R-:W-:Y:S01]  /*26e0*/  IMAD.U32 R26, R79, 0x10000, RZ ;  /* 0x000100004f1a7824 */ /* 0x000fe200078e00ff */
[----:B------:R-:W-:Y:S02]  /*26f0*/  SHF.L.U32 R59, R59, 0x10, RZ ;  /* 0x000000103b3b7819 */ /* 0x000fe400000006ff */
[----:B------:R-:W-:Y:S01]  /*2700*/  SHF.L.U32 R29, R29, 0x10, RZ ;  /* 0x000000101d1d7819 */ /* 0x000fe200000006ff */
[----:B------:R-:W-:Y:S01]  /*2710*/  FFMA.FTZ R31, R81, R30, R48 ;  /* 0x0000001e511f7223 */ /* 0x000fe20000010030 */
[----:B------:R-:W-:Y:S01]  /*2720*/  SHF.L.U32 R2, R2, 0x10, RZ ;  /* 0x0000001002027819 */ /* 0x000fe200000006ff */
[----:B------:R-:W-:Y:S01]  /*2730*/  FFMA.FTZ R59, R0, R59, R25 ;  /* 0x0000003b003b7223 */ /* 0x000fe20000010019 */
[----:B------:R-:W-:Y:S01]  /*2740*/  FFMA.FTZ R27, R27, R26, R28 ;  /* 0x0000001a1b1b7223 */ /* 0x000fe2000001001c */
[----:B------:R-:W-:-:S02]  /*2750*/  PRMT R26, R54, 0x7632, R26 ;  /* 0x00007632361a7816 */ /* 0x000fc4000000001a */
[----:B------:R-:W-:Y:S01]  /*2760*/  FFMA.FTZ R31, R2, R29, R31 ;  /* 0x0000001d021f7223 */ /* 0x000fe2000001001f */
[----:B------:R-:W-:Y:S02]  /*2770*/  SHF.L.U32 R29, R54, 0x10, RZ ;  /* 0x00000010361d7819 */ /* 0x000fe400000006ff */
[C---:B------:R-:W-:Y:S01]  /*2780*/  PRMT R25, R82.reuse, 0x7632, R25 ;  /* 0x0000763252197816 */ /* 0x040fe20000000019 */
[----:B------:R-:W-:Y:S01]  /*2790*/  IMAD.U32 R82, R82, 0x10000, RZ ;  /* 0x0001000052527824 */ /* 0x000fe200078e00ff */
[C---:B------:R-:W-:Y:S02]  /*27a0*/  PRMT R30, R32.reuse, 0x7632, R30 ;  /* 0x00007632201e7816 */ /* 0x040fe4000000001e */
[----:B------:R-:W-:Y:S02]  /*27b0*/  SHF.L.U32 R32, R32, 0x10, RZ ;  /* 0x0000001020207819 */ /* 0x000fe400000006ff */
        /* <DEDUP_REMOVED lines=20> */
[----:B--2---:R-:W-:-:S02]  /*2900*/  PRMT R30, R4, 0x7632, R30 ;  /* 0x00007632041e7816 */ /* 0x004fc4000000001e */
[----:B------:R-:W-:Y:S01]  /*2910*/  SHF.L.U32 R32, R4, 0x10, RZ ;  /* 0x0000001004207819 */ /* 0x000fe200000006ff */
[----:B------:R-:W-:Y:S01]  /*2920*/  FFMA.FTZ R4, R82, R31, R33 ;  /* 0x0000001f52047223 */ /* 0x000fe20000010021 */
[----:B------:R-:W-:Y:S02]  /*2930*/  SHF.L.U32 R28, R28, 0x10, RZ ;  /* 0x000000101c1c7819 */ /* 0x000fe400000006ff */
[----:B------:R-:W-:Y:S01]  /*2940*/  SHF.L.U32 R33, R30, 0x10, RZ ;  /* 0x000000101e217819 */ /* 0x000fe200000006ff */
[----:B------:R-:W-:Y:S02]  /*2950*/  FFMA.FTZ R49, R80, R32, R3 ;  /* 0x0000002050317223 */ /* 0x000fe40000010003 */
[----:B------:R-:W-:Y:S01]  /*2960*/  FFMA.FTZ R31, R25, R28, R4 ;  /* 0x0000001c191f7223 */ /* 0x000fe20000010004 */
[C---:B------:R-:W-:Y:S01]  /*2970*/  SHF.L.U32 R4, R5.reuse, 0x10, RZ ;  /* 0x0000001005047819 */ /* 0x040fe200000006ff */
[----:B------:R-:W-:Y:S01]  /*2980*/  FFMA.FTZ R28, R24, R33, R49 ;  /* 0x00000021181c7223 */ /* 0x000fe20000010031 */
[----:B------:R-:W-:Y:S01]  /*2990*/  PRMT R5, R5, 0x7632, R5 ;  /* 0x0000763205057816 */ /* 0x000fe20000000005 */
[----:B------:R-:W-:-:S02]  /*29a0*/  IMAD.U32 R3, R35, 0x10000, RZ ;  /* 0x0001000023037824 */ /* 0x000fc400078e00ff */
[----:B------:R-:W-:Y:S01]  /*29b0*/  FFMA.FTZ R33, R81, R4, R28 ;  /* 0x0000000451217223 */ /* 0x000fe2000001001c */
[----:B------:R-:W-:Y:S02]  /*29c0*/  SHF.L.U32 R5, R5, 0x10, RZ ;  /* 0x0000001005057819 */ /* 0x000fe400000006ff */
[----:B---3--:R-:W-:Y:S01]  /*29d0*/  PRMT R4, R8, 0x7632, R4 ;  /* 0x0000763208047816 */ /* 0x008fe20000000004 */
[----:B------:R-:W-:Y:S01]  /*29e0*/  FFMA.FTZ R3, R0, R3, R31 ;  /* 0x0000000300037223 */ /* 0x000fe2000001001f */
[----:B------:R-:W-:Y:S02]  /*29f0*/  SHF.L.U32 R8, R8, 0x10, RZ ;  /* 0x0000001008087819 */ /* 0x000fe400000006ff */
[----:B------:R-:W-:Y:S02]  /*2a00*/  PRMT R26, R83, 0x7632, R26 ;  /* 0x00007632531a7816 */ /* 0x000fe4000000001a */
[----:B------:R-:W-:Y:S01]  /*2a10*/  PRMT R35, R35, 0x7632, R35 ;  /* 0x0000763223237816 */ /* 0x000fe20000000023 */
[----:B------:R-:W-:Y:S01]  /*2a20*/  FFMA.FTZ R5, R2, R5, R33 ;  /* 0x0000000502057223 */ /* 0x000fe20000010021 */
[----:B------:R-:W-:-:S02]  /*2a30*/  SHF.L.U32 R31, R6, 0x10, RZ ;  /* 0x00000010061f7819 */ /* 0x000fc400000006ff */
[----:B------:R-:W-:Y:S01]  /*2a40*/  PRMT R6, R6, 0x7632, R6 ;  /* 0x0000763206067816 */ /* 0x000fe20000000006 */
[----:B------:R-:W-:Y:S01]  /*2a50*/  FFMA.FTZ R59, R80, R8, R59 ;  /* 0x00000008503b7223 */ /* 0x000fe2000001003b */
[----:B------:R-:W-:Y:S02]  /*2a60*/  SHF.L.U32 R33, R4, 0x10, RZ ;  /* 0x0000001004217819 */ /* 0x000fe400000006ff */
[----:B----4-:R-:W-:Y:S01]  /*2a70*/  PRMT R30, R12, 0x7632, R30 ;  /* 0x000076320c1e7816 */ /* 0x010fe2000000001e */
[----:B------:R-:W-:Y:S01]  /*2a80*/  IMAD.U32 R26, R26, 0x10000, RZ ;  /* 0x000100001a1a7824 */ /* 0x000fe200078e00ff */
[----:B------:R-:W-:Y:S01]  /*2a90*/  SHF.L.U32 R12, R12, 0x10, RZ ;  /* 0x000000100c0c7819 */ /* 0x000fe200000006ff */
[----:B------:R-:W-:Y:S02]  /*2aa0*/  IMAD.U32 R35, R35, 0x10000, RZ ;  /* 0x0001000023237824 */ /* 0x000fe400078e00ff */
[----:B------:R-:W-:Y:S01]  /*2ab0*/  FFMA.FTZ R4, R82, R31, R5 ;  /* 0x0000001f52047223 */ /* 0x000fe20000010005 */
[----:B------:R-:W-:-:S02]  /*2ac0*/  IMAD.U32 R6, R6, 0x10000, RZ ;  /* 0x0001000006067824 */ /* 0x000fc400078e00ff */
[----:B------:R-:W-:Y:S01]  /*2ad0*/  FFMA.FTZ R28, R24, R33, R59 ;  /* 0x00000021181c7223 */ /* 0x000fe2000001003b */
[----:B------:R-:W-:Y:S01]  /*2ae0*/  SHF.L.U32 R31, R30, 0x10, RZ ;  /* 0x000000101e1f7819 */ /* 0x000fe200000006ff */
[----:B------:R-:W-:Y:S01]  /*2af0*/  FFMA.FTZ R35, R26, R35, R3 ;  /* 0x000000231a237223 */ /* 0x000fe20000010003 */
[----:B------:R-:W-:Y:S01]  /*2b00*/  FFMA.FTZ R33, R80, R12, R27 ;  /* 0x0000000c50217223 */ /* 0x000fe2000001001b */
[----:B------:R-:W-:Y:S01]  /*2b10*/  PRMT R3, R9, 0x7632, R3 ;  /* 0x0000763209037816 */ /* 0x000fe20000000003 */
[--C-:B------:R-:W-:Y:S01]  /*2b20*/  FFMA.FTZ R5, R25, R6, R4.reuse ;  /* 0x0000000619057223 */ /* 0x100fe20000010004 */
[----:B------:R-:W-:Y:S01]  /*2b30*/  SHF.L.U32 R8, R9, 0x10, RZ ;  /* 0x0000001009087819 */ /* 0x000fe200000006ff */
[C---:B------:R-:W-:Y:S01]  /*2b40*/  IMAD.U32 R6, R13.reuse, 0x10000, RZ ;  /* 0x000100000d067824 */ /* 0x040fe200078e00ff */
        /* <DEDUP_REMOVED lines=11> */
[C---:B------:R-:W-:Y:S02]  /*2c00*/  SHF.L.U32 R9, R10.reuse, 0x10, RZ ;  /* 0x000000100a097819 */ /* 0x040fe400000006ff */
[----:B------:R-:W-:Y:S02]  /*2c10*/  PRMT R7, R7, 0x7632, R7 ;  /* 0x0000763207077816 */ /* 0x000fe40000000007 */
[----:B------:R-:W-:Y:S02]  /*2c20*/  PRMT R10, R10, 0x7632, R10 ;  /* 0x000076320a0a7816 */ /* 0x000fe4000000000a */
[----:B-----5:R-:W-:Y:S01]  /*2c30*/  PRMT R2, R36, 0x7632, R2 ;  /* 0x0000763224027816 */ /* 0x020fe20000000002 */
[----:B------:R-:W-:Y:S01]  /*2c40*/  FFMA.FTZ R29, R26, R55, R29 ;  /* 0x000000371a1d7223 */ /* 0x000fe2000001001d */
[C---:B------:R-:W-:Y:S01]  /*2c50*/  PRMT R6, R20.reuse, 0x7632, R6 ;  /* 0x0000763214067816 */ /* 0x040fe20000000006 */
[----:B------:R-:W-:Y:S01]  /*2c60*/  IMAD.U32 R20, R20, 0x10000, RZ ;  /* 0x0001000014147824 */ /* 0x000fe200078e00ff */
        /* <DEDUP_REMOVED lines=9> */
[--C-:B------:R-:W-:Y:S01]  /*2d00*/  FFMA.FTZ R9, R25, R10, R4.reuse ;  /* 0x0000000a19097223 */ /* 0x100fe20000010004 */
[----:B------:R-:W-:-:S02]  /*2d10*/  PRMT R4, R21, 0x7632, R4 ;  /* 0x0000763215047816 */ /* 0x000fc40000000004 */
[----:B------:R-:W-:Y:S01]  /*2d20*/  SHF.L.U32 R6, R21, 0x10, RZ ;  /* 0x0000001015067819 */ /* 0x000fe200000006ff */
[----:B------:R-:W-:Y:S01]  /*2d30*/  FFMA.FTZ R8, R2, R27, R29 ;  /* 0x0000001b02087223 */ /* 0x000fe2000001001d */
[C---:B------:R-:W-:Y:S01]  /*2d40*/  PRMT R3, R37.reuse, 0x7632, R3 ;  /* 0x0000763225037816 */ /* 0x040fe20000000003 */
[----:B------:R-:W-:Y:S01]  /*2d50*/  IMAD.U32 R37, R37, 0x10000, RZ ;  /* 0x0001000025257824 */ /* 0x000fe200078e00ff */
        /* <DEDUP_REMOVED lines=8> */
[----:B------:R-:W-:-:S02]  /*2de0*/  PRMT R11, R11, 0x7632, R11 ;  /* 0x000076320b0b7816 */ /* 0x000fc4000000000b */
[----:B------:R-:W-:Y:S02]  /*2df0*/  SHF.L.U32 R14, R14, 0x10, RZ ;  /* 0x000000100e0e7819 */ /* 0x000fe400000006ff */
[----:B------:R-:W-:Y:S02]  /*2e00*/  PRMT R4, R38, 0x7632, R4 ;  /* 0x0000763226047816 */ /* 0x000fe40000000004 */
[C---:B------:R-:W-:Y:S02]  /*2e10*/  PRMT R6, R22.reuse, 0x7632, R6 ;  /* 0x0000763216067816 */ /* 0x040fe40000000006 */
[----:B------:R-:W-:Y:S02]  /*2e20*/  SHF.L.U32 R13, R22, 0x10, RZ ;  /* 0x00000010160d7819 */ /* 0x000fe400000006ff */
        /* <DEDUP_REMOVED lines=16> */
[----:B------:R-:W-:Y:S02]  /*2f30*/  PRMT R39, R39, 0x7632, R39 ;  /* 0x0000763227277816 */ /* 0x000fe40000000027 */
[----:B------:R-:W-:Y:S01]  /*2f40*/  PRMT R23, R23, 0x7632, R23 ;  /* 0x0000763217177816 */ /* 0x000fe20000000017 */
[----:B------:R-:W-:Y:S01]  /*2f50*/  FFMA.FTZ R35, R36, R6, R35 ;  /* 0x0000000624237223 */ /* 0x000fe20000010023 */
[----:B------:R-:W-:Y:S02]  /*2f60*/  SHF.L.U32 R11, R16, 0x10, RZ ;  /* 0x00000010100b7819 */ /* 0x000fe400000006ff */
        /* <DEDUP_REMOVED lines=9> */
[----:B------:R-:W-:Y:S02]  /*3000*/  SHF.L.U32 R8, R17, 0x10, RZ ;  /* 0x0000001011087819 */ /* 0x000fe400000006ff */
        /* <DEDUP_REMOVED lines=16> */
[----:B------:R-:W-:Y:S01]  /*3110*/  SHF.L.U32 R7, R19, 0x10, RZ ;  /* 0x0000001013077819 */ /* 0x000fe200000006ff */
[----:B------:R-:W-:Y:S01]  /*3120*/  FFMA.FTZ R12, R37, R8, R10 ;  /* 0x00000008250c7223 */ /* 0x000fe2000001000a */
[----:B------:R-:W-:Y:S01]  /*3130*/  FFMA.FTZ R15, R36, R13, R5 ;  /* 0x0000000d240f7223 */ /* 0x000fe20000010005 */
[----:B------:R-:W-:Y:S02]  /*3140*/  SHF.L.U32 R10, R41, 0x10, RZ ;  /* 0x00000010290a7819 */ /* 0x000fe400000006ff */
[----:B------:R-:W-:Y:S01]  /*3150*/  SHF.L.U32 R13, R44, 0x10, RZ ;  /* 0x000000102c0d7819 */ /* 0x000fe200000006ff */
[----:B------:R-:W-:Y:S01]  /*3160*/  FFMA.FTZ R8, R0, R7, R11 ;  /* 0x0000000700087223 */ /* 0x000fe2000001000b */
[----:B------:R-:W-:-:S02]  /*3170*/  IMAD.U32 R5, R42, 0x10000, RZ ;  /* 0x000100002a057824 */ /* 0x000fc400078e00ff */
[----:B------:R-:W-:Y:S01]  /*3180*/  FFMA.FTZ R11, R3, R10, R12 ;  /* 0x0000000a030b7223 */ /* 0x000fe2000001000c */
[----:B------:R-:W-:Y:S01]  /*3190*/  PRMT R42, R42, 0x7632, R42 ;  /* 0x000076322a2a7816 */ /* 0x000fe2000000002a */
[----:B------:R-:W-:Y:S01]  /*31a0*/  FFMA.FTZ R14, R2, R13, R15 ;  /* 0x0000000d020e7223 */ /* 0x000fe2000001000f */
[C---:B------:R-:W-:Y:S02]  /*31b0*/  PRMT R10, R45.reuse, 0x7632, R10 ;  /* 0x000076322d0a7816 */ /* 0x040fe4000000000a */
[----:B------:R-:W-:Y:S02]  /*31c0*/  SHF.L.U32 R12, R45, 0x10, RZ ;  /* 0x000000102d0c7819 */ /* 0x000fe400000006ff */
[C---:B------:R-:W-:Y:S02]  /*31d0*/  PRMT R13, R84.reuse, 0x7632, R13 ;  /* 0x00007632540d7816 */ /* 0x040fe4000000000d */
        /* <DEDUP_REMOVED lines=10> */
[----:B------:R-:W-:Y:S01]  /*3280*/  FFMA.FTZ R2, R2, R13, R9 ;  /* 0x0000000d02027223 */ /* 0x000fe20000010009 */
[----:B------:R-:W-:Y:S01]  /*3290*/  IMAD.U32 R12, R85, 0x10000, RZ ;  /* 0x00010000550c7824 */ /* 0x000fe200078e00ff */
[----:B------:R-:W-:-:S02]  /*32a0*/  SHF.L.U32 R9, R46, 0x10, RZ ;  /* 0x000000102e097819 */ /* 0x000fc400000006ff */
[----:B------:R-:W-:Y:S01]  /*32b0*/  PRMT R46, R46, 0x7632, R46 ;  /* 0x000076322e2e7816 */ /* 0x000fe2000000002e */
[----:B------:R-:W-:Y:S01]  /*32c0*/  FFMA.FTZ R2, R37, R12, R2 ;  /* 0x0000000c25027223 */ /* 0x000fe20000010002 */
[----:B------:R-:W-:Y:S01]  /*32d0*/  SHF.L.U32 R10, R10, 0x10, RZ ;  /* 0x000000100a0a7819 */ /* 0x000fe200000006ff */
[----:B------:R-:W-:Y:S01]  /*32e0*/  FFMA.FTZ R11, R38, R9, R11 ;  /* 0x00000009260b7223 */ /* 0x000fe2000001000b */
[----:B------:R-:W-:Y:S01]  /*32f0*/  SHF.L.U32 R9, R46, 0x10, RZ ;  /* 0x000000102e097819 */ /* 0x000fe200000006ff */
[C---:B------:R-:W-:Y:S02]  /*3300*/  IMAD.U32 R13, R86.reuse, 0x10000, RZ ;  /* 0x00010000560d7824 */ /* 0x040fe400078e00ff */
[--C-:B------:R-:W-:Y:S01]  /*3310*/  FFMA.FTZ R15, R3, R10, R2.reuse ;  /* 0x0000000a030f7223 */ /* 0x100fe20000010002 */
[----:B------:R-:W-:Y:S01]  /*3320*/  PRMT R2, R86, 0x7632, R2 ;  /* 0x0000763256027816 */ /* 0x000fe20000000002 */
[----:B------:R-:W-:Y:S01]  /*3330*/  FFMA.FTZ R9, R4, R9, R11 ;  /* 0x0000000904097223 */ /* 0x000fe2000001000b */
[----:B------:R-:W-:Y:S01]  /*3340*/  SHF.L.U32 R3, R47, 0x10, RZ ;  /* 0x000000102f037819 */ /* 0x000fe200000006ff */
[----:B------:R-:W-:Y:S01]  /*3350*/  FFMA.FTZ R13, R38, R13, R15 ;  /* 0x0000000d260d7223 */ /* 0x000fe2000001000f */
[----:B------:R-:W-:-:S02]  /*3360*/  SHF.L.U32 R11, R2, 0x10, RZ ;  /* 0x00000010020b7819 */ /* 0x000fc400000006ff */
[----:B------:R-:W-:Y:S01]  /*3370*/  PRMT R7, R43, 0x7632, R7 ;  /* 0x000076322b077816 */ /* 0x000fe20000000007 */
[--C-:B------:R-:W-:Y:S01]  /*3380*/  FFMA.FTZ R3, R0, R3, R9.reuse ;  /* 0x0000000300037223 */ /* 0x100fe20000010009 */
[----:B------:R-:W-:Y:S01]  /*3390*/  PRMT R9, R87, 0x7632, R9 ;  /* 0x0000763257097816 */ /* 0x000fe20000000009 */
[----:B------:R-:W-:Y:S01]  /*33a0*/  FFMA.FTZ R11, R4, R11, R13 ;  /* 0x0000000b040b7223 */ /* 0x000fe2000001000d */
[----:B------:R-:W-:Y:S02]  /*33b0*/  PRMT R19, R19, 0x7632, R19 ;  /* 0x0000763213137816 */ /* 0x000fe40000000013 */
[----:B------:R-:W-:Y:S02]  /*33c0*/  SHF.L.U32 R43, R43, 0x10, RZ ;  /* 0x000000102b2b7819 */ /* 0x000fe400000006ff */
[----:B------:R-:W-:Y:S02]  /*33d0*/  PRMT R47, R47, 0x7632, R47 ;  /* 0x000076322f2f7816 */ /* 0x000fe4000000002f */
[----:B------:R-:W-:Y:S01]  /*33e0*/  SHF.L.U32 R87, R87, 0x10, RZ ;  /* 0x0000001057577819 */ /* 0x000fe200000006ff */
[C---:B------:R-:W-:Y:S01]  /*33f0*/  FFMA.FTZ R5, R0.reuse, R43, R5 ;  /* 0x0000002b00057223 */ /* 0x040fe20000010005 */
[----:B------:R-:W-:Y:S01]  /*3400*/  SHF.L.U32 R4, R7, 0x10, RZ ;  /* 0x0000001007047819 */ /* 0x000fe200000006ff */
[----:B------:R-:W-:Y:S01]  /*3410*/  IMAD.U32 R2, R19, 0x10000, RZ ;  /* 0x0001000013027824 */ /* 0x000fe200078e00ff */
[----:B------:R-:W-:Y:S01]  /*3420*/  SHF.L.U32 R10, R47, 0x10, RZ ;  /* 0x000000102f0a7819 */ /* 0x000fe200000006ff */
[----:B------:R-:W-:Y:S01]  /*3430*/  FFMA.FTZ R11, R0, R87, R11 ;  /* 0x00000057000b7223 */ /* 0x000fe2000001000b */
[----:B------:R-:W-:Y:S01]  /*3440*/  SHF.L.U32 R12, R9, 0x10, RZ ;  /* 0x00000010090c7819 */ /* 0x000fe200000006ff */
[C---:B------:R-:W-:Y:S01]  /*3450*/  FFMA.FTZ R2, R39.reuse, R2, R8 ;  /* 0x0000000227027223 */ /* 0x040fe20000010008 */
[C---:B------:R-:W-:Y:S01]  /*3460*/  FFMA.FTZ R4, R39.reuse, R4, R5 ;  /* 0x0000000427047223 */ /* 0x040fe20000010005 */
[----:B------:R-:W-:-:S02]  /*3470*/  FFMA.FTZ R3, R39, R10, R3 ;  /* 0x0000000a27037223 */ /* 0x000fc40000010003 */
[----:B------:R-:W-:Y:S01]  /*3480*/  FFMA.FTZ R11, R39, R12, R11 ;  /* 0x0000000c270b7223 */ /* 0x000fe2000001000b */
[----:B------:R-:W0:Y:S04]  /*3490*/  SHFL.BFLY PT, R5, R6, 0x10, 0x1f ;  /* 0x0e001f0006057f89 */ /* 0x000e2800000e0000 */
[----:B------:R-:W1:Y:S04]  /*34a0*/  SHFL.BFLY PT, R7, R2, 0x10, 0x1f ;  /* 0x0e001f0002077f89 */ /* 0x000e6800000e0000 */
[----:B------:R-:W2:Y:S04]  /*34b0*/  SHFL.BFLY PT, R9, R4, 0x10, 0x1f ;  /* 0x0e001f0004097f89 */ /* 0x000ea800000e0000 */
[----:B------:R-:W3:Y:S04]  /*34c0*/  SHFL.BFLY PT, R0, R3, 0x10, 0x1f ;  /* 0x0e001f0003007f89 */ /* 0x000ee800000e0000 */
[----:B------:R-:W4:Y:S01]  /*34d0*/  SHFL.BFLY PT, R10, R11, 0x10, 0x1f ;  /* 0x0e001f000b0a7f89 */ /* 0x000f2200000e0000 */
[----:B0-----:R-:W-:Y:S01]  /*34e0*/  FADD.FTZ R5, R6, R5 ;  /* 0x0000000506057221 */ /* 0x001fe20000010000 */
[----:B-1----:R-:W-:Y:S01]  /*34f0*/  FADD.FTZ R7, R2, R7 ;  /* 0x0000000702077221 */ /* 0x002fe20000010000 */
[----:B--2---:R-:W-:Y:S01]  /*3500*/  FADD.FTZ R9, R4, R9 ;  /* 0x0000000904097221 */ /* 0x004fe20000010000 */
[----:B---3--:R-:W-:Y:S01]  /*3510*/  FADD.FTZ R8, R3, R0 ;  /* 0x0000000003087221 */ /* 0x008fe20000010000 */
[----:B----4-:R-:W-:Y:S01]  /*3520*/  FADD.FTZ R10, R11, R10 ;  /* 0x0000000a0b0a7221 */ /* 0x010fe20000010000 */
        /* <DEDUP_REMOVED lines=9> */
[----:B----4-:R-:W-:-:S02]  /*35c0*/  FADD.FTZ R11, R10, R3 ;  /* 0x000000030a0b7221 */ /* 0x010fc40000010000 */
        /* <DEDUP_REMOVED lines=15> */
[----:B------:R-:W5:Y:S01]  /*36c0*/  S2UR UR5, SR_CgaCtaId ;  /* 0x00000000000579c3 */ /* 0x000f620000008800 */
[----:B0-----:R-:W-:Y:S01]  /*36d0*/  FADD.FTZ R2, R3, R2 ;  /* 0x0000000203027221 */ /* 0x001fe20000010000 */
[----:B-1----:R-:W-:Y:S01]  /*36e0*/  FADD.FTZ R4, R5, R0 ;  /* 0x0000000005047221 */ /* 0x002fe20000010000 */
[----:B--2---:R-:W-:Y:S01]  /*36f0*/  FADD.FTZ R6, R7, R6 ;  /* 0x0000000607067221 */ /* 0x004fe20000010000 */
[----:B---3--:R-:W-:Y:S01]  /*3700*/  FADD.FTZ R9, R8, R9 ;  /* 0x0000000908097221 */ /* 0x008fe20000010000 */
[----:B----4-:R-:W-:Y:S01]  /*3710*/  FADD.FTZ R13, R12, R13 ;  /* 0x0000000d0c0d7221 */ /* 0x010fe20000010000 */
[----:B------:R-:W-:Y:S04]  /*3720*/  SHFL.BFLY PT, R3, R2, 0x1, 0x1f ;  /* 0x0c201f0002037f89 */ /* 0x000fe800000e0000 */
[----:B------:R-:W0:Y:S04]  /*3730*/  SHFL.BFLY PT, R5, R4, 0x1, 0x1f ;  /* 0x0c201f0004057f89 */ /* 0x000e2800000e0000 */
[----:B------:R-:W1:Y:S04]  /*3740*/  SHFL.BFLY PT, R7, R6, 0x1, 0x1f ;  /* 0x0c201f0006077f89 */ /* 0x000e6800000e0000 */
[----:B------:R-:W2:Y:S04]  /*3750*/  SHFL.BFLY PT, R8, R9, 0x1, 0x1f ;  /* 0x0c201f0009087f89 */ /* 0x000ea800000e0000 */
[----:B------:R-:W3:Y:S01]  /*3760*/  SHFL.BFLY PT, R10, R13, 0x1, 0x1f ;  /* 0x0c201f000d0a7f89 */ /* 0x000ee200000e0000 */
[----:B------:R-:W-:-:S02]  /*3770*/  LOP3.LUT P0, RZ, R51, 0x1f, RZ, 0xc0, !PT ;  /* 0x0000001f33ff7812 */ /* 0x000fc4000780c0ff */
[----:B------:R-:W-:Y:S01]  /*3780*/  SHF.R.S32.HI R0, RZ, 0x1f, R51 ;  /* 0x0000001fff007819 */ /* 0x000fe20000011433 */
[----:B------:R-:W-:-:S03]  /*3790*/  UMOV UR4, 0x400 ;  /* 0x0000040000047882 */ /* 0x000fc60000000000 */
[----:B------:R-:W-:Y:S01]  /*37a0*/  LEA.HI R0, R0, R51, RZ, 0x5 ;  /* 0x0000003300007211 */ /* 0x000fe200078f28ff */
[----:B-----5:R-:W-:-:S03]  /*37b0*/  ULEA UR4, UR5, UR4, 0x18 ;  /* 0x0000000405047291 */ /* 0x020fc6000f8ec03f */
[----:B------:R-:W-:Y:S01]  /*37c0*/  SHF.R.S32.HI R0, RZ, 0x5, R0 ;  /* 0x00000005ff007819 */ /* 0x000fe20000011400 */
[----:B0-----:R-:W-:Y:S02]  /*37d0*/  FADD.FTZ R5, R4, R5 ;  /* 0x0000000504057221 */ /* 0x001fe40000010000 */
[----:B------:R-:W-:Y:S01]  /*37e0*/  @!P0 FADD.FTZ R3, R2, R3 ;  /* 0x0000000302038221 */ /* 0x000fe20000010000 */
[----:B------:R-:W-:Y:S01]  /*37f0*/  LEA R0, R0, UR4, 0x2 ;  /* 0x0000000400007c11 */ /* 0x000fe2000f8e10ff */
[----:B-1----:R-:W-:Y:S01]  /*3800*/  FADD.FTZ R7, R6, R7 ;  /* 0x0000000706077221 */ /* 0x002fe20000010000 */
[----:B--2---:R-:W-:Y:S01]  /*3810*/  FADD.FTZ R9, R9, R8 ;  /* 0x0000000809097221 */ /* 0x004fe20000010000 */
[----:B---3--:R-:W-:Y:S02]  /*3820*/  FADD.FTZ R13, R13, R10 ;  /* 0x0000000a0d0d7221 */ /* 0x008fe40000010000 */
[----:B------:R0:W-:Y:S04]  /*3830*/  @!P0 STS [R0], R3 ;  /* 0x0000000300008388 */ /* 0x0001e80000000800 */
        /* <DEDUP_REMOVED lines=39> */
[----:B------:R0:W-:Y:S02]  /*3ab0*/  STG.E desc[UR6][R50.64+0x1800], R23 ;  /* 0x0018001732007986 */ /* 0x0001e4000c101906 */
.L_x_34:
[----:B------:R-:W-:Y:S05]  /*3ac0*/  BSYNC B0 ;  /* 0x0000000000007941 */ /* 0x000fea0003800000 */
.L_x_33:
[----:B------:R-:W-:Y:S01]  /*3ad0*/  PREEXIT ;  /* 0x000000000000782d */ /* 0x000fe20000000000 */
[----:B------:R-:W-:Y:S05]  /*3ae0*/  EXIT ;  /* 0x000000000000794d */ /* 0x000fea0003800000 */
.L_x_35:
        /* <DEDUP_REMOVED lines=9> */
.L_x_111:


//--------------------- .text._Z31router_gemm_kernel_float_outputI13__nv_bfloat16Li128ELi8ELi4ELi384ELi7168EEvPfPKT_S4_ --------------------------
	.section	.text._Z31router_gemm_kernel_float_outputI13__nv_bfloat16Li128ELi8ELi4ELi384ELi7168EEvPfPKT_S4_,"ax",@progbits
	.align	128
        .global         _Z31router_gemm_kernel_float_outputI13__nv_bfloat16Li128ELi8ELi4ELi384ELi7168EEvPfPKT_S4_
        .type           _Z31router_gemm_kernel_float_outputI13__nv_bfloat16Li128ELi8ELi4ELi384ELi7168EEvPfPKT_S4_,@function
        .size           _Z31router_gemm_kernel_float_outputI13__nv_bfloat16Li128ELi8ELi4ELi384ELi7168EEvPfPKT_S4_,(.L_x_112 - _Z31router_gemm_kernel_float_outputI13__nv_bfloat16Li128ELi8ELi4ELi384ELi7168EEvPfPKT_S4_)
        .other          _Z31router_gemm_kernel_float_outputI13__nv_bfloat16Li128ELi8ELi4ELi384ELi7168EEvPfPKT_S4_,@"STO_CUDA_ENTRY STV_DEFAULT"
_Z31router_gemm_kernel_float_outputI13__nv_bfloat16Li128ELi8ELi4ELi384ELi7168EEvPfPKT_S4_:
.text._Z31router_gemm_kernel_float_outputI13__nv_bfloat16Li128ELi8ELi4ELi384ELi7168EEvPfPKT_S4_:
        /* <DEDUP_REMOVED lines=35> */
[----:B------:R-:W-:Y:S01]  /*0230*/  SHF.L.U32 R12, R3, 0x10, RZ ;  /* 0x00000010030c7819 */ /* 0x000fe200000006ff */
[C---:B------:R-:W-:Y:S01]  /*0240*/  IMAD.U32 R70, R13.reuse, 0x10000, RZ ;  /* 0x000100000d467824 */ /* 0x040fe200078e00ff */
[----:B------:R-:W-:Y:S02]  /*0250*/  PRMT R68, R13, 0x7632, R68 ;  /* 0x000076320d447816 */ /* 0x000fe40000000044 */
[C---:B-----5:R-:W-:Y:S01]  /*0260*/  PRMT R85, R80.reuse, 0x7632, R85 ;  /* 0x0000763250557816 */ /* 0x060fe20000000055 */
[----:B------:R-:W-:-:S03]  /*0270*/  IMAD.U32 R84, R80, 0x10000, RZ ;  /* 0x0001000050547824 */ /* 0x000fc600078e00ff */
[----:B------:R-:W-:Y:S01]  /*0280*/  SHF.L.U32 R85, R85, 0x10, RZ ;  /* 0x0000001055557819 */ /* 0x000fe200000006ff */
[----:B------:R-:W-:Y:S01]  /*0290*/  FFMA.FTZ R72, R84, R69, RZ ;  /* 0x0000004554487223 */ /* 0x000fe200000100ff */
[C---:B------:R-:W-:Y:S02]  /*02a0*/  PRMT R13, R81.reuse, 0x7632, R13 ;  /* 0x00007632510d7816 */ /* 0x040fe4000000000d */
[----:B------:R-:W-:Y:S01]  /*02b0*/  SHF.L.U32 R81, R81, 0x10, RZ ;  /* 0x0000001051517819 */ /* 0x000fe200000006ff */
[----:B------:R-:W-:Y:S01]  /*02c0*/  FFMA.FTZ R12, R85, R12, R72 ;  /* 0x0000000c550c7223 */ /* 0x000fe20000010048 */
[----:B------:R-:W-:Y:S01]  /*02d0*/  SHF.L.U32 R68, R68, 0x10, RZ ;  /* 0x0000001044447819 */ /* 0x000fe200000006ff */
[----:B------:R-:W-:Y:S02]  /*02e0*/  IMAD.U32 R13, R13, 0x10000, RZ ;  /* 0x000100000d0d7824 */ /* 0x000fe400078e00ff */
[----:B------:R-:W-:Y:S01]  /*02f0*/  FFMA.FTZ R12, R81, R70, R12 ;  /* 0x00000046510c7223 */ /* 0x000fe2000001000c */
[----:B------:R-:W-:-:S02]  /*0300*/  SHF.L.U32 R69, R14, 0x10, RZ ;  /* 0x000000100e457819 */ /* 0x000fc400000006ff */
[C---:B------:R-:W-:Y:S01]  /*0310*/  PRMT R80, R82.reuse, 0x7632, R80 ;  /* 0x0000763252507816 */ /* 0x040fe20000000050 */
[----:B------:R-:W-:Y:S01]  /*0320*/  FFMA.FTZ R71, R13, R68, R12 ;  /* 0x000000440d477223 */ /* 0x000fe2000001000c */
[----:B------:R-:W-:Y:S02]  /*0330*/  SHF.L.U32 R12, R82, 0x10, RZ ;  /* 0x00000010520c7819 */ /* 0x000fe400000006ff */
[----:B------:R-:W-:Y:S02]  /*0340*/  PRMT R14, R14, 0x7632, R14 ;  /* 0x000076320e0e7816 */ /* 0x000fe4000000000e */
[C---:B---3--:R-:W-:Y:S02]  /*0350*/  PRMT R72, R8.reuse, 0x7632, R72 ;  /* 0x0000763208487816 */ /* 0x048fe40000000048 */
[----:B------:R-:W-:Y:S01]  /*0360*/  SHF.L.U32 R87, R8, 0x10, RZ ;  /* 0x0000001008577819 */ /* 0x000fe200000006ff */
[----:B------:R-:W-:Y:S01]  /*0370*/  FFMA.FTZ R75, R12, R69, R71 ;  /* 0x000000450c4b7223 */ /* 0x000fe20000010047 */
[----:B------:R-:W-:Y:S01]  /*0380*/  SHF.L.U32 R73, R14, 0x10, RZ ;  /* 0x000000100e497819 */ /* 0x000fe200000006ff */
[----:B------:R-:W-:Y:S01]  /*0390*/  IMAD.U32 R80, R80, 0x10000, RZ ;  /* 0x0001000050507824 */ /* 0x000fe200078e00ff */
[----:B------:R-:W-:Y:S01]  /*03a0*/  SHF.L.U32 R72, R72, 0x10, RZ ;  /* 0x0000001048487819 */ /* 0x000fe200000006ff */
[----:B------:R-:W-:Y:S01]  /*03b0*/  FFMA.FTZ R82, R84, R87, RZ ;  /* 0x0000005754527223 */ /* 0x000fe200000100ff */
[----:B------:R-:W-:Y:S01]  /*03c0*/  PRMT R3, R83, 0x7632, R3 ;  /* 0x0000763253037816 */ /* 0x000fe20000000003 */
[----:B------:R-:W2:Y:S01]  /*03d0*/  LDG.E.128 R68, desc[UR6][R90.64+0x8800] ;  /* 0x008800065a447981 */ /* 0x000ea2000c1e1d00 */
[----:B------:R-:W-:Y:S01]  /*03e0*/  SHF.L.U32 R8, R15, 0x10, RZ ;  /* 0x000000100f087819 */ /* 0x000fe200000006ff */
[----:B------:R-:W-:-:S02]  /*03f0*/  IMAD.U32 R83, R83, 0x10000, RZ ;  /* 0x0001000053537824 */ /* 0x000fc400078e00ff */
[----:B------:R-:W-:Y:S01]  /*0400*/  FFMA.FTZ R14, R80, R73, R75 ;  /* 0x00000049500e7223 */ /* 0x000fe2000001004b */
[----:B------:R-:W-:Y:S02]  /*0410*/  IMAD.U32 R74, R9, 0x10000, RZ ;  /* 0x00010000094a7824 */ /* 0x000fe400078e00ff */
[----:B------:R-:W-:Y:S01]  /*0420*/  FFMA.FTZ R72, R85, R72, R82 ;  /* 0x0000004855487223 */ /* 0x000fe20000010052 */
[----:B------:R-:W-:Y:S02]  /*0430*/  PRMT R15, R15, 0x7632, R15 ;  /* 0x000076320f0f7816 */ /* 0x000fe4000000000f */
[----:B------:R-:W-:Y:S01]  /*0440*/  PRMT R9, R9, 0x7632, R9 ;  /* 0x0000763209097816 */ /* 0x000fe20000000009 */
[----:B------:R-:W-:Y:S01]  /*0450*/  FFMA.FTZ R8, R83, R8, R14 ;  /* 0x0000000853087223 */ /* 0x000fe2000001000e */
[----:B------:R-:W-:Y:S01]  /*0460*/  FFMA.FTZ R74, R81, R74, R72 ;  /* 0x0000004a514a7223 */ /* 0x000fe20000010048 */
[----:B------:R-:W-:Y:S02]  /*0470*/  SHF.L.U32 R14, R15, 0x10, RZ ;  /* 0x000000100f0e7819 */ /* 0x000fe400000006ff */
[----:B------:R-:W-:Y:S01]  /*0480*/  SHF.L.U32 R3, R3, 0x10, RZ ;  /* 0x0000001003037819 */ /* 0x000fe200000006ff */
[----:B------:R-:W-:Y:S01]  /*0490*/  IMAD.U32 R72, R9, 0x10000, RZ ;  /* 0x0001000009487824 */ /* 0x000fe200078e00ff */
[----:B----4-:R-:W-:-:S02]  /*04a0*/  PRMT R9, R4, 0x7632, R9 ;  /* 0x0000763204097816 */ /* 0x010fc40000000009 */
[----:B------:R-:W-:Y:S01]  /*04b0*/  SHF.L.U32 R73, R4, 0x10, RZ ;  /* 0x0000001004497819 */ /* 0x000fe200000006ff */
[----:B------:R-:W-:Y:S01]  /*04c0*/  FFMA.FTZ R14, R3, R14, R8 ;  /* 0x0000000e030e7223 */ /* 0x000fe20000010008 */
[----:B------:R-:W-:Y:S01]  /*04d0*/  FFMA.FTZ R15, R13, R72, R74 ;  /* 0x000000480d0f7223 */ /* 0x000fe2000001004a */
[----:B------:R-:W-:Y:S02]  /*04e0*/  SHF.L.U32 R8, R9, 0x10, RZ ;  /* 0x0000001009087819 */ /* 0x000fe400000006ff */
[----:B------:R-:W-:Y:S01]  /*04f0*/  FFMA.FTZ R72, R84, R73, RZ ;  /* 0x0000004954487223 */ /* 0x000fe200000100ff */
[C---:B------:R-:W-:Y:S01]  /*0500*/  PRMT R4, R10.reuse, 0x7632, R4 ;  /* 0x000076320a047816 */ /* 0x040fe20000000004 */
[----:B------:R-:W-:Y:S01]  /*0510*/  IMAD.U32 R9, R10, 0x10000, RZ ;  /* 0x000100000a097824 */ /* 0x000fe200078e00ff */
[----:B------:R-:W-:Y:S01]  /*0520*/  SHF.L.U32 R10, R5, 0x10, RZ ;  /* 0x00000010050a7819 */ /* 0x000fe200000006ff */
[----:B------:R-:W-:Y:S01]  /*0530*/  FFMA.FTZ R72, R85, R8, R72 ;  /* 0x0000000855487223 */ /* 0x000fe20000010048 */
[----:B------:R-:W-:Y:S01]  /*0540*/  PRMT R8, R5, 0x7632, R8 ;  /* 0x0000763205087816 */ /* 0x000fe20000000008 */
[--C-:B------:R-:W-:Y:S01]  /*0550*/  FFMA.FTZ R9, R12, R9, R15.reuse ;  /* 0x000000090c097223 */ /* 0x100fe2000001000f */
[----:B------:R-:W-:Y:S01]  /*0560*/  SHF.L.U32 R5, R4, 0x10, RZ ;  /* 0x0000001004057819 */ /* 0x000fe200000006ff */
[----:B------:R-:W-:Y:S01]  /*0570*/  FFMA.FTZ R10, R81, R10, R72 ;  /* 0x0000000a510a7223 */ /* 0x000fe20000010048 */
[C---:B------:R-:W-:Y:S01]  /*0580*/  SHF.L.U32 R86, R11.reuse, 0x10, RZ ;  /* 0x000000100b567819 */ /* 0x040fe200000006ff */
[----:B------:R-:W-:Y:S01]  /*0590*/  IMAD.U32 R8, R8, 0x10000, RZ ;  /* 0x0001000008087824 */ /* 0x000fe200078e00ff */
[----:B------:R-:W-:Y:S01]  /*05a0*/  PRMT R15, R11, 0x7632, R15 ;  /* 0x000076320b0f7816 */ /* 0x000fe2000000000f */
[----:B------:R-:W-:Y:S01]  /*05b0*/  FFMA.FTZ R4, R80, R5, R9 ;  /* 0x0000000550047223 */ /* 0x000fe20000010009 */
[C---:B------:R-:W-:Y:S01]  /*05c0*/  SHF.L.U32 R5, R6.reuse, 0x10, RZ ;  /* 0x0000001006057819 */ /* 0x040fe200000006ff */
[----:B------:R-:W-:Y:S01]  /*05d0*/  FFMA.FTZ R9, R13, R8, R10 ;  /* 0x000000080d097223 */ /* 0x000fe2000001000a */
[----:B------:R-:W3:Y:S01]  /*05e0*/  LDG.E.128 R72, desc[UR6][R90.64+0xc000] ;  /* 0x00c000065a487981 */ /* 0x000ee2000c1e1d00 */
[----:B------:R-:W-:Y:S01]  /*05f0*/  FFMA.FTZ R86, R83, R86, R4 ;  /* 0x0000005653567223 */ /* 0x000fe20000010004 */
[----:B------:R-:W-:Y:S01]  /*0600*/  PRMT R6, R6, 0x7632, R6 ;  /* 0x0000763206067816 */ /* 0x000fe20000000006 */
[C---:B------:R-:W-:Y:S01]  /*0610*/  IMAD.U32 R11, R76.reuse, 0x10000, RZ ;  /* 0x000100004c0b7824 */ /* 0x040fe200078e00ff */
[----:B------:R-:W-:Y:S01]  /*0620*/  PRMT R4, R76, 0x7632, R4 ;  /* 0x000076324c047816 */ /* 0x000fe20000000004 */
[----:B------:R-:W-:Y:S01]  /*0630*/  FFMA.FTZ R9, R12, R5, R9 ;  /* 0x000000050c097223 */ /* 0x000fe20000010009 */
[----:B------:R-:W-:Y:S01]  /*0640*/  SHF.L.U32 R5, R6, 0x10, RZ ;  /* 0x0000001006057819 */ /* 0x000fe200000006ff */
[----:B------:R-:W-:Y:S01]  /*0650*/  FFMA.FTZ R6, R84, R11, RZ ;  /* 0x0000000b54067223 */ /* 0x000fe200000100ff */
[C---:B------:R-:W-:Y:S01]  /*0660*/  PRMT R8, R77.reuse, 0x7632, R8 ;  /* 0x000076324d087816 */ /* 0x040fe20000000008 */
[----:B------:R-:W-:Y:S01]  /*0670*/  IMAD.U32 R4, R4, 0x10000, RZ ;  /* 0x0001000004047824 */ /* 0x000fe200078e00ff */
[----:B------:R-:W-:Y:S01]  /*0680*/  SHF.L.U32 R88, R77, 0x10, RZ ;  /* 0x000000104d587819 */ /* 0x000fe200000006ff */
[----:B------:R-:W-:Y:S01]  /*0690*/  FFMA.FTZ R84, R80, R5, R9 ;  /* 0x0000000550547223 */ /* 0x000fe20000010009 */
[----:B------:R-:W-:Y:S01]  /*06a0*/  PRMT R76, R7, 0x7632, R76 ;  /* 0x00007632074c7816 */ /* 0x000fe2000000004c */
[----:B------:R-:W-:Y:S01]  /*06b0*/  FFMA.FTZ R85, R85, R4, R6 ;  /* 0x0000000455557223 */ /* 0x000fe20000010006 */
[----:B------:R-:W-:-:S02]  /*06c0*/  SHF.L.U32 R82, R7, 0x10, RZ ;  /* 0x0000001007527819 */ /* 0x000fc400000006ff */
[----:B------:R-:W4:Y:S01]  /*06d0*/  LDG.E.128 R4, desc[UR6][R90.64+0x2000] ;  /* 0x002000065a047981 */ /* 0x000f22000c1e1d00 */
[----:B------:R-:W-:Y:S01]  /*06e0*/  SHF.L.U32 R77, R8, 0x10, RZ ;  /* 0x00000010084d7819 */ /* 0x000fe200000006ff */
[----:B------:R-:W-:Y:S02]  /*06f0*/  FFMA.FTZ R88, R81, R88, R85 ;  /* 0x0000005851587223 */ /* 0x000fe40000010055 */
[----:B------:R-:W5:Y:S01]  /*0700*/  LDG.E.128 R8, desc[UR6][R92.64+0x2000] ;  /* 0x002000065c087981 */ /* 0x000f62000c1e1d00 */
[----:B------:R-:W-:Y:S01]  /*0710*/  IMAD.U32 R85, R16, 0x10000, RZ ;  /* 0x0001000010557824 */ /* 0x000fe200078e00ff */
[----:B------:R-:W-:Y:S01]  /*0720*/  SHF.L.U32 R81, R20, 0x10, RZ ;  /* 0x0000001014517819 */ /* 0x000fe200000006ff */
[----:B------:R-:W-:Y:S01]  /*0730*/  FFMA.FTZ R84, R83, R82, R84 ;  /* 0x0000005253547223 */ /* 0x000fe20000010054 */
[----:B------:R-:W-:Y:S02]  /*0740*/  PRMT R16, R16, 0x7632, R16 ;  /* 0x0000763210107816 */ /* 0x000fe40000000010 */
[----:B------:R-:W-:Y:S01]  /*0750*/  PRMT R82, R20, 0x7632, R82 ;  /* 0x0000763214527816 */ /* 0x000fe20000000052 */
[----:B------:R-:W-:Y:S01]  /*0760*/  FFMA.FTZ R85, R81, R85, R14 ;  /* 0x0000005551557223 */ /* 0x000fe2000001000e */
        /* <DEDUP_REMOVED lines=8> */
[----:B------:R-:W-:Y:S01]  /*07f0*/  FFMA.FTZ R85, R82, R14, R85 ;  /* 0x0000000e52557223 */ /* 0x000fe20000010055 */
[----:B------:R-:W-:Y:S01]  /*0800*/  FFMA.FTZ R86, R3, R87, R84 ;  /* 0x0000005703567223 */ /* 0x000fe20000010054 */
[----:B------:R-:W-:-:S02]  /*0810*/  SHF.L.U32 R77, R78, 0x10, RZ ;  /* 0x000000104e4d7819 */ /* 0x000fc400000006ff */
[----:B------:R-:W-:Y:S02]  /*0820*/  PRMT R84, R78, 0x7632, R84 ;  /* 0x000076324e547816 */ /* 0x000fe40000000054 */
[----:B------:R-:W-:Y:S01]  /*0830*/  PRMT R78, R17, 0x7632, R78 ;  /* 0x00007632114e7816 */ /* 0x000fe2000000004e */
[----:B------:R-:W-:Y:S01]  /*0840*/  FFMA.FTZ R76, R16, R15, R85 ;  /* 0x0000000f104c7223 */ /* 0x000fe20000010055 */
[----:B------:R-:W-:Y:S01]  /*0850*/  PRMT R17, R21, 0x7632, R17 ;  /* 0x0000763215117816 */ /* 0x000fe20000000011 */
[C---:B------:R-:W-:Y:S01]  /*0860*/  IMAD.U32 R85, R24.reuse, 0x10000, RZ ;  /* 0x0001000018557824 */ /* 0x040fe200078e00ff */
[----:B------:R-:W-:Y:S01]  /*0870*/  PRMT R21, R24, 0x7632, R21 ;  /* 0x0000763218157816 */ /* 0x000fe20000000015 */
[----:B------:R-:W-:Y:S01]  /*0880*/  FFMA.FTZ R77, R12, R77, R13 ;  /* 0x0000004d0c4d7223 */ /* 0x000fe2000001000d */
[----:B------:R-:W-:Y:S01]  /*0890*/  IMAD.U32 R84, R84, 0x10000, RZ ;  /* 0x0001000054547824 */ /* 0x000fe200078e00ff */
[----:B------:R-:W-:Y:S01]  /*08a0*/  SHF.L.U32 R78, R78, 0x10, RZ ;  /* 0x000000104e4e7819 */ /* 0x000fe200000006ff */
[----:B------:R-:W5:Y:S01]  /*08b0*/  LDG.E.128 R12, desc[UR6][R90.64+0x5800] ;  /* 0x005800065a0c7981 */ /* 0x000f62000c1e1d00 */
        /* <DEDUP_REMOVED lines=8> */
[----:B------:R-:W-:Y:S01]  /*0940*/  PRMT R25, R25, 0x7632, R25 ;  /* 0x0000763219197816 */ /* 0x000fe20000000019 */
[----:B------:R-:W-:Y:S01]  /*0950*/  FFMA.FTZ R21, R82, R21, R85 ;  /* 0x0000001552157223 */ /* 0x000fe20000010055 */
[----:B------:R-:W-:Y:S01]  /*0960*/  SHF.L.U32 R80, R22, 0x10, RZ ;  /* 0x0000001016507819 */ /* 0x000fe200000006ff */
[----:B------:R-:W-:Y:S02]  /*0970*/  IMAD.U32 R20, R18, 0x10000, RZ ;  /* 0x0001000012147824 */ /* 0x000fe400078e00ff */
[----:B------:R-:W-:Y:S01]  /*0980*/  FFMA.FTZ R88, R83, R88, R84 ;  /* 0x0000005853587223 */ /* 0x000fe20000010054 */
[----:B------:R-:W-:Y:S01]  /*0990*/  FFMA.FTZ R85, R16, R79, R21 ;  /* 0x0000004f10557223 */ /* 0x000fe20000010015 */
[----:B------:R-:W-:-:S02]  /*09a0*/  IMAD.U32 R84, R25, 0x10000, RZ ;  /* 0x0001000019547824 */ /* 0x000fc400078e00ff */
[----:B------:R-:W-:Y:S01]  /*09b0*/  FFMA.FTZ R20, R80, R20, R77 ;  /* 0x0000001450147223 */ /* 0x000fe2000001004d */
[----:B------:R-:W-:Y:S01]  /*09c0*/  PRMT R18, R18, 0x7632, R18 ;  /* 0x0000763212127816 */ /* 0x000fe20000000012 */
[----:B------:R-:W5:Y:S01]  /*09d0*/  LDG.E.128 R76, desc[UR6][R90.64+0x9000] ;  /* 0x009000065a4c7981 */ /* 0x000f62000c1e1d00 */
[----:B------:R-:W-:Y:S01]  /*09e0*/  PRMT R21, R26, 0x7632, R21 ;  /* 0x000076321a157816 */ /* 0x000fe20000000015 */
[----:B------:R-:W-:Y:S01]  /*09f0*/  FFMA.FTZ R85, R17, R84, R85 ;  /* 0x0000005411557223 */ /* 0x000fe20000010055 */
[----:B------:R-:W-:Y:S02]  /*0a00*/  PRMT R83, R22, 0x7632, R83 ;  /* 0x0000763216537816 */ /* 0x000fe40000000053 */
        /* <DEDUP_REMOVED lines=8> */
[----:B------:R-:W-:-:S02]  /*0a90*/  FFMA.FTZ R25, R83, R22, R25 ;  /* 0x0000001653197223 */ /* 0x000fc40000010019 */
[----:B------:R-:W5:Y:S01]  /*0aa0*/  LDG.E.128 R20, desc[UR6][R90.64+0xc800] ;  /* 0x00c800065a147981 */ /* 0x000f62000c1e1d00 */
[C---:B------:R-:W-:Y:S01]  /*0ab0*/  IMAD.U32 R87, R19.reuse, 0x10000, RZ ;  /* 0x0001000013577824 */ /* 0x040fe200078e00ff */
[----:B------:R-:W-:Y:S02]  /*0ac0*/  PRMT R19, R19, 0x7632, R19 ;  /* 0x0000763213137816 */ /* 0x000fe40000000013 */
[C---:B------:R-:W-:Y:S02]  /*0ad0*/  SHF.L.U32 R85, R27.reuse, 0x10, RZ ;  /* 0x000000101b557819 */ /* 0x040fe400000006ff */
[----:B------:R-:W-:Y:S01]  /*0ae0*/  SHF.L.U32 R26, R28, 0x10, RZ ;  /* 0x000000101c1a7819 */ /* 0x000fe200000006ff */
[----:B------:R-:W-:Y:S01]  /*0af0*/  FFMA.FTZ R87, R84, R87, R89 ;  /* 0x0000005754577223 */ /* 0x000fe20000010059 */
[----:B------:R-:W-:Y:S02]  /*0b00*/  PRMT R27, R27, 0x7632, R27 ;  /* 0x000076321b1b7816 */ /* 0x000fe4000000001b */
[----:B------:R-:W-:-:S02]  /*0b10*/  SHF.L.U32 R19, R19, 0x10, RZ ;  /* 0x0000001013137819 */ /* 0x000fc400000006ff */
[----:B------:R-:W-:Y:S02]  /*0b20*/  SHF.L.U32 R18, R18, 0x10, RZ ;  /* 0x0000001012127819 */ /* 0x000fe400000006ff */
[----:B------:R-:W-:Y:S01]  /*0b30*/  PRMT R28, R28, 0x7632, R28 ;  /* 0x000076321c1c7816 */ /* 0x000fe2000000001c */
[----:B------:R-:W-:Y:S02]  /*0b40*/  IMAD.U32 R24, R24, 0x10000, RZ ;  /* 0x0001000018187824 */ /* 0x000fe400078e00ff */
[----:B------:R-:W-:Y:S01]  /*0b50*/  FFMA.FTZ R25, R84, R85, R25 ;  /* 0x0000005554197223 */ /* 0x000fe20000010019 */
[----:B------:R-:W-:Y:S01]  /*0b60*/  FFMA.FTZ R89, R81, R26, R86 ;  /* 0x0000001a51597223 */ /* 0x000fe20000010056 */
        /* <DEDUP_REMOVED lines=8> */
[----:B------:R-:W-:Y:S01]  /*0bf0*/  IMAD.U32 R86, R29, 0x10000, RZ ;  /* 0x000100001d567824 */ /* 0x000fe200078e00ff */
[----:B------:R-:W-:Y:S01]  /*0c00*/  SHF.L.U32 R25, R19, 0x10, RZ ;  /* 0x0000001013197819 */ /* 0x000fe200000006ff */
[--C-:B------:R-:W-:Y:S01]  /*0c10*/  FFMA.FTZ R27, R81, R26, R24.reuse ;  /* 0x0000001a511b7223 */ /* 0x100fe20000010018 */
[----:B------:R-:W-:Y:S01]  /*0c20*/  PRMT R24, R29, 0x7632, R24 ;  /* 0x000076321d187816 */ /* 0x000fe20000000018 */
[----:B------:R-:W-:Y:S01]  /*0c30*/  FFMA.FTZ R86, R16, R86, R89 ;  /* 0x0000005610567223 */ /* 0x000fe20000010059 */
[C---:B------:R-:W-:Y:S01]  /*0c40*/  SHF.L.U32 R88, R33.reuse, 0x10, RZ ;  /* 0x0000001021587819 */ /* 0x040fe200000006ff */
[----:B------:R-:W-:Y:S01]  /*0c50*/  FFMA.FTZ R89, R82, R25, R27 ;  /* 0x0000001952597223 */ /* 0x000fe2000001001b */
[----:B------:R-:W-:Y:S01]  /*0c60*/  PRMT R82, R33, 0x7632, R82 ;  /* 0x0000763221527816 */ /* 0x000fe20000000052 */
[----:B------:R-:W-:Y:S01]  /*0c70*/  IMAD.U32 R87, R31, 0x10000, RZ ;  /* 0x000100001f577824 */ /* 0x000fe200078e00ff */
[----:B------:R-:W-:-:S02]  /*0c80*/  SHF.L.U32 R33, R24, 0x10, RZ ;  /* 0x0000001018217819 */ /* 0x000fc400000006ff */
[C---:B------:R-:W-:Y:S01]  /*0c90*/  PRMT R32, R30.reuse, 0x7632, R32 ;  /* 0x000076321e207816 */ /* 0x040fe20000000020 */
[----:B------:R-:W5:Y:S01]  /*0ca0*/  LDG.E.128 R24, desc[UR6][R90.64+0x2800] ;  /* 0x002800065a187981 */ /* 0x000f62000c1e1d00 */
[----:B------:R-:W-:Y:S02]  /*0cb0*/  SHF.L.U32 R81, R30, 0x10, RZ ;  /* 0x000000101e517819 */ /* 0x000fe400000006ff */
[----:B------:R-:W-:Y:S02]  /*0cc0*/  PRMT R19, R31, 0x7632, R19 ;  /* 0x000076321f137816 */ /* 0x000fe40000000013 */
[----:B------:R-:W5:Y:S01]  /*0cd0*/  LDG.E.128 R28, desc[UR6][R92.64+0x2800] ;  /* 0x002800065c1c7981 */ /* 0x000f62000c1e1d00 */
[----:B------:R-:W-:Y:S02]  /*0ce0*/  IMAD.U32 R82, R82, 0x10000, RZ ;  /* 0x0001000052527824 */ /* 0x000fe400078e00ff */
[----:B------:R-:W-:Y:S01]  /*0cf0*/  FFMA.FTZ R89, R16, R88, R89 ;  /* 0x0000005810597223 */ /* 0x000fe20000010059 */
        /* <DEDUP_REMOVED lines=12> */
[C---:B------:R-:W-:Y:S01]  /*0dc0*/  FFMA.FTZ R33, R83.reuse, R32, R86 ;  /* 0x0000002053217223 */ /* 0x040fe20000010056 */
[----:B------:R-:W-:Y:S01]  /*0dd0*/  FFMA.FTZ R17, R83, R16, R17 ;  /* 0x0000001053117223 */ /* 0x000fe20000010011 */
[----:B------:R-:W-:Y:S01]  /*0de0*/  FFMA.FTZ R89, R88, R89, R85 ;  /* 0x0000005958597223 */ /* 0x000fe20000010055 */
[----:B------:R-:W-:Y:S01]  /*0df0*/  SHF.L.U32 R40, R40, 0x10, RZ ;  /* 0x0000001028287819 */ /* 0x000fe200000006ff */
[----:B------:R-:W5:Y:S01]  /*0e00*/  LDG.E.128 R80, desc[UR6][R90.64+0x6000] ;  /* 0x006000065a507981 */ /* 0x000f62000c1e1d00 */
[----:B------:R-:W-:Y:S01]  /*0e10*/  IMAD.U32 R36, R36, 0x10000, RZ ;  /* 0x0001000024247824 */ /* 0x000fe200078e00ff */
[----:B------:R-:W-:Y:S01]  /*0e20*/  SHF.L.U32 R16, R37, 0x10, RZ ;  /* 0x0000001025107819 */ /* 0x000fe200000006ff */
[----:B------:R-:W-:Y:S01]  /*0e30*/  IMAD.U32 R85, R41, 0x10000, RZ ;  /* 0x0001000029557824 */ /* 0x000fe200078e00ff */
[----:B------:R-:W-:Y:S01]  /*0e40*/  PRMT R32, R37, 0x7632, R32 ;  /* 0x0000763225207816 */ /* 0x000fe20000000020 */
[----:B------:R-:W-:Y:S01]  /*0e50*/  FFMA.FTZ R36, R40, R36, R89 ;  /* 0x0000002428247223 */ /* 0x000fe20000010059 */
[----:B------:R-:W-:-:S02]  /*0e60*/  SHF.L.U32 R34, R35, 0x10, RZ ;  /* 0x0000001023227819 */ /* 0x000fc400000006ff */
[----:B------:R-:W-:Y:S01]  /*0e70*/  PRMT R86, R41, 0x7632, R86 ;  /* 0x0000763229567816 */ /* 0x000fe20000000056 */
[--C-:B------:R-:W-:Y:S01]  /*0e80*/  FFMA.FTZ R89, R85, R16, R36.reuse ;  /* 0x0000001055597223 */ /* 0x100fe20000010024 */
[----:B------:R-:W-:Y:S01]  /*0e90*/  SHF.L.U32 R41, R32, 0x10, RZ ;  /* 0x0000001020297819 */ /* 0x000fe200000006ff */
[C---:B------:R-:W-:Y:S01]  /*0ea0*/  FFMA.FTZ R87, R84.reuse, R87, R33 ;  /* 0x0000005754577223 */ /* 0x040fe20000010021 */
[----:B------:R-:W-:Y:S01]  /*0eb0*/  PRMT R36, R35, 0x7632, R36 ;  /* 0x0000763223247816 */ /* 0x000fe20000000024 */
[----:B------:R-:W-:Y:S02]  /*0ec0*/  FFMA.FTZ R37, R84, R34, R17 ;  /* 0x0000002254257223 */ /* 0x000fe40000010011 */
[----:B------:R-:W5:Y:S01]  /*0ed0*/  LDG.E.128 R32, desc[UR6][R90.64+0x9800] ;  /* 0x009800065a207981 */ /* 0x000f62000c1e1d00 */
[----:B------:R-:W-:Y:S01]  /*0ee0*/  IMAD.U32 R86, R86, 0x10000, RZ ;  /* 0x0001000056567824 */ /* 0x000fe200078e00ff */
[C---:B------:R-:W-:Y:S02]  /*0ef0*/  PRMT R16, R44.reuse, 0x7632, R16 ;  /* 0x000076322c107816 */ /* 0x040fe40000000010 */
[----:B------:R-:W-:Y:S01]  /*0f00*/  SHF.L.U32 R84, R44, 0x10, RZ ;  /* 0x000000102c547819 */ /* 0x000fe200000006ff */
[----:B------:R-:W-:Y:S01]  /*0f10*/  FFMA.FTZ R17, R86, R41, R89 ;  /* 0x0000002956117223 */ /* 0x000fe20000010059 */
[----:B------:R-:W-:-:S02]  /*0f20*/  SHF.L.U32 R41, R38, 0x10, RZ ;  /* 0x0000001026297819 */ /* 0x000fc400000006ff */
[----:B------:R-:W-:Y:S01]  /*0f30*/  SHF.L.U32 R44, R42, 0x10, RZ ;  /* 0x000000102a2c7819 */ /* 0x000fe200000006ff */
[----:B------:R-:W-:Y:S01]  /*0f40*/  IMAD.U32 R19, R19, 0x10000, RZ ;  /* 0x0001000013137824 */ /* 0x000fe200078e00ff */
[----:B------:R-:W-:Y:S01]  /*0f50*/  SHF.L.U32 R36, R36, 0x10, RZ ;  /* 0x0000001024247819 */ /* 0x000fe200000006ff */
[----:B------:R-:W-:Y:S02]  /*0f60*/  IMAD.U32 R89, R16, 0x10000, RZ ;  /* 0x0001000010597824 */ /* 0x000fe400078e00ff */
[----:B------:R-:W-:Y:S01]  /*0f70*/  FFMA.FTZ R3, R88, R84, R3 ;  /* 0x0000005458037223 */ /* 0x000fe20000010003 */
[----:B------:R-:W-:Y:S01]  /*0f80*/  FFMA.FTZ R16, R44, R41, R17 ;  /* 0x000000292c107223 */ /* 0x000fe20000010011 */
[C---:B------:R-:W-:Y:S01]  /*0f90*/  FFMA.FTZ R19, R18.reuse, R19, R87 ;  /* 0x0000001312137223 */ /* 0x040fe20000010057 */
[----:B------:R-:W-:Y:S01]  /*0fa0*/  FFMA.FTZ R37, R18, R36, R37 ;  /* 0x0000002412257223 */ /* 0x000fe20000010025 */
[C---:B------:R-:W-:Y:S01]  /*0fb0*/  PRMT R17, R45.reuse, 0x7632, R17 ;  /* 0x000076322d117816 */ /* 0x040fe20000000011 */
[----:B------:R-:W-:Y:S01]  /*0fc0*/  FFMA.FTZ R18, R40, R89, R3 ;  /* 0x0000005928127223 */ /* 0x000fe20000010003 */
[----:B------:R-:W-:-:S02]  /*0fd0*/  SHF.L.U32 R41, R45, 0x10, RZ ;  /* 0x000000102d297819 */ /* 0x000fc400000006ff */
[----:B------:R-:W-:Y:S02]  /*0fe0*/  PRMT R38, R38, 0x7632, R38 ;  /* 0x0000763226267816 */ /* 0x000fe40000000026 */
[----:B------:R-:W-:Y:S01]  /*0ff0*/  PRMT R3, R42, 0x7632, R3 ;  /* 0x000076322a037816 */ /* 0x000fe20000000003 */
[--C-:B------:R-:W-:Y:S01]  /*1000*/  FFMA.FTZ R41, R85, R41, R18.reuse ;  /* 0x0000002955297223 */ /* 0x100fe20000010012 */
[----:B------:R-:W-:Y:S02]  /*1010*/  SHF.L.U32 R17, R17, 0x10, RZ ;  /* 0x0000001011117819 */ /* 0x000fe400000006ff */
[C---:B------:R-:W-:Y:S01]  /*1020*/  PRMT R18, R48.reuse, 0x7632, R18 ;  /* 0x0000763230127816 */ /* 0x040fe20000000012 */
[----:B------:R-:W-:Y:S01]  /*1030*/  IMAD.U32 R48, R48, 0x10000, RZ ;  /* 0x0001000030307824 */ /* 0x000fe200078e00ff */
[----:B------:R-:W-:Y:S01]  /*1040*/  SHF.L.U32 R38, R38, 0x10, RZ ;  /* 0x0000001026267819 */ /* 0x000fe200000006ff */
[----:B------:R-:W-:Y:S01]  /*1050*/  IMAD.U32 R3, R3, 0x10000, RZ ;  /* 0x0001000003037824 */ /* 0x000fe200078e00ff */
[----:B------:R-:W-:-:S02]  /*1060*/  PRMT R36, R43, 0x7632, R36 ;  /* 0x000076322b247816 */ /* 0x000fc40000000024 */
[----:B------:R-:W-:Y:S01]  /*1070*/  SHF.L.U32 R45, R43, 0x10, RZ ;  /* 0x000000102b2d7819 */ /* 0x000fe200000006ff */
[----:B------:R-:W-:Y:S01]  /*1080*/  FFMA.FTZ R87, R86, R17, R41 ;  /* 0x0000001156577223 */ /* 0x000fe20000010029 */
        /* <DEDUP_REMOVED lines=11> */
[----:B------:R-:W-:Y:S01]  /*1140*/  PRMT R42, R46, 0x7632, R42 ;  /* 0x000076322e2a7816 */ /* 0x000fe2000000002a */
[----:B------:R-:W5:Y:S01]  /*1150*/  LDG.E.128 R16, desc[UR6][R90.64+0xd000] ;  /* 0x00d000065a107981 */ /* 0x000f62000c1e1d00 */
[----:B------:R-:W-:Y:S01]  /*1160*/  SHF.L.U32 R41, R41, 0x10, RZ ;  /* 0x0000001029297819 */ /* 0x000fe200000006ff */
[----:B------:R-:W-:Y:S01]  /*1170*/  IMAD.U32 R46, R36, 0x10000, RZ ;  /* 0x00010000242e7824 */ /* 0x000fe200078e00ff */
[----:B------:R-:W-:Y:S01]  /*1180*/  SHF.L.U32 R43, R43, 0x10, RZ ;  /* 0x000000102b2b7819 */ /* 0x000fe200000006ff */
[----:B------:R-:W-:Y:S01]  /*1190*/  FFMA.FTZ R49, R85, R48, R84 ;  /* 0x0000003055317223 */ /* 0x000fe20000010054 */
[C---:B------:R-:W-:Y:S01]  /*11a0*/  IMAD.U32 R84, R52.reuse, 0x10000, RZ ;  /* 0x0001000034547824 */ /* 0x040fe200078e00ff */
[----:B------:R-:W-:Y:S01]  /*11b0*/  PRMT R36, R52, 0x7632, R36 ;  /* 0x0000763234247816 */ /* 0x000fe20000000024 */
[----:B------:R-:W-:Y:S01]  /*11c0*/  FFMA.FTZ R48, R46, R41, R39 ;  /* 0x000000292e307223 */ /* 0x000fe20000010027 */
        /* <DEDUP_REMOVED lines=8> */
[----:B------:R-:W5:Y:S01]  /*1250*/  LDG.E.128 R36, desc[UR6][R90.64+0x3000] ;  /* 0x003000065a247981 */ /* 0x000f62000c1e1d00 */
[----:B------:R-:W-:Y:S01]  /*1260*/  FFMA.FTZ R53, R40, R41, R43 ;  /* 0x0000002928357223 */ /* 0x000fe2000001002b */
[----:B------:R-:W-:-:S02]  /*1270*/  FFMA.FTZ R88, R44, R87, R49 ;  /* 0x000000572c587223 */ /* 0x000fc40000010031 */
[----:B------:R0:W5:Y:S01]  /*1280*/  LDG.E.128 R40, desc[UR6][R92.64+0x3000] ;  /* 0x003000065c287981 */ /* 0x000162000c1e1d00 */
[C---:B------:R-:W-:Y:S01]  /*1290*/  SHF.L.U32 R49, R50.reuse, 0x10, RZ ;  /* 0x0000001032317819 */ /* 0x040fe200000006ff */
[--C-:B------:R-:W-:Y:S01]  /*12a0*/  FFMA.FTZ R87, R85, R84, R53.reuse ;  /* 0x0000005455577223 */ /* 0x100fe20000010035 */
[----:B------:R-:W-:Y:S02]  /*12b0*/  PRMT R50, R50, 0x7632, R50 ;  /* 0x0000763232327816 */ /* 0x000fe40000000032 */
        /* <DEDUP_REMOVED lines=9> */
[C---:B------:R-:W-:Y:S01]  /*1350*/  FFMA.FTZ R88, R3.reuse, R50, R88 ;  /* 0x0000003203587223 */ /* 0x040fe20000010058 */
[----:B------:R-:W-:Y:S01]  /*1360*/  FFMA.FTZ R49, R3, R54, R85 ;  /* 0x0000003603317223 */ /* 0x000fe20000010055 */
[----:B------:R-:W-:Y:S01]  /*1370*/  IMAD.U32 R50, R51, 0x10000, RZ ;  /* 0x0001000033327824 */ /* 0x000fe200078e00ff */
        /* <DEDUP_REMOVED lines=13> */
[----:B------:R-:W-:Y:S01]  /*1450*/  SHF.L.U32 R44, R44, 0x10, RZ ;  /* 0x000000102c2c7819 */ /* 0x000fe200000006ff */
[----:B------:R-:W-:Y:S01]  /*1460*/  IMAD.U32 R56, R55, 0x10000, RZ ;  /* 0x0001000037387824 */ /* 0x000fe200078e00ff */
[----:B------:R-:W-:Y:S01]  /*1470*/  SHF.L.U32 R54, R53, 0x10, RZ ;  /* 0x0000001035367819 */ /* 0x000fe200000006ff */
[----:B------:R-:W-:Y:S01]  /*1480*/  FFMA.FTZ R86, R52, R84, R87 ;  /* 0x0000005434567223 */ /* 0x000fe20000010057 */
[C---:B------:R-:W-:Y:S01]  /*1490*/  SHF.L.U32 R53, R61.reuse, 0x10, RZ ;  /* 0x000000103d357819 */ /* 0x040fe200000006ff */
[C---:B------:R-:W-:Y:S01]  /*14a0*/  FFMA.FTZ R84, R46.reuse, R44, R47 ;  /* 0x0000002c2e547223 */ /* 0x040fe2000001002f */
[C---:B------:R-:W-:Y:S01]  /*14b0*/  FFMA.FTZ R56, R46.reuse, R56, R45 ;  /* 0x000000382e387223 */ /* 0x040fe2000001002d */
[----:B------:R-:W-:Y:S01]  /*14c0*/  FFMA.FTZ R54, R46, R54, R85 ;  /* 0x000000362e367223 */ /* 0x000fe20000010055 */
[----:B------:R-:W-:Y:S01]  /*14d0*/  PRMT R55, R61, 0x7632, R55 ;  /* 0x000076323d377816 */ /* 0x000fe20000000037 */
[----:B------:R-:W5:Y:S01]  /*14e0*/  LDG.E.128 R44, desc[UR6][R90.64+0xa000] ;  /* 0x00a000065a2c7981 */ /* 0x000f62000c1e1d00 */
[----:B------:R-:W-:-:S02]  /*14f0*/  SHF.L.U32 R61, R64, 0x10, RZ ;  /* 0x00000010403d7819 */ /* 0x000fc400000006ff */
[----:B------:R-:W-:-:S03]  /*1500*/  PRMT R64, R64, 0x7632, R64 ;  /* 0x0000763240407816 */ /* 0x000fc60000000040 */
[----:B0-----:R-:W-:Y:S01]  /*1510*/  FFMA.FTZ R93, R3, R61, R84 ;  /* 0x0000003d035d7223 */ /* 0x001fe20000010054 */
[----:B------:R-:W-:-:S05]  /*1520*/  SHF.L.U32 R89, R64, 0x10, RZ ;  /* 0x0000001040597819 */ /* 0x000fca00000006ff */
[----:B------:R-:W-:Y:S02]  /*1530*/  FFMA.FTZ R84, R52, R89, R93 ;  /* 0x0000005934547223 */ /* 0x000fe4000001005d */
[----:B------:R-:W5:Y:S01]  /*1540*/  LDG.E.128 R88, desc[UR6][R90.64+0xd800] ;  /* 0x00d800065a587981 */ /* 0x000f62000c1e1d00 */
[C---:B------:R-:W-:Y:S02]  /*1550*/  SHF.L.U32 R60, R57.reuse, 0x10, RZ ;  /* 0x00000010393c7819 */ /* 0x040fe400000006ff */
[----:B------:R-:W-:Y:S02]  /*1560*/  PRMT R57, R57, 0x7632, R57 ;  /* 0x0000763239397816 */ /* 0x000fe40000000039 */
[----:B------:R-:W-:Y:S01]  /*1570*/  SHF.L.U32 R55, R55, 0x10, RZ ;  /* 0x0000001037377819 */ /* 0x000fe200000006ff */
[----:B------:R-:W-:Y:S02]  /*1580*/  FFMA.FTZ R86, R53, R60, R86 ;  /* 0x0000003c35567223 */ /* 0x000fe40000010056 */
[----:B------:R-:W-:Y:S01]  /*1590*/  IMAD.U32 R85, R57, 0x10000, RZ ;  /* 0x0001000039557824 */ /* 0x000fe200078e00ff */
[----:B------:R-:W-:-:S02]  /*15a0*/  PRMT R57, R62, 0x7632, R57 ;  /* 0x000076323e397816 */ /* 0x000fc40000000039 */
[----:B------:R-:W-:Y:S01]  /*15b0*/  SHF.L.U32 R62, R62, 0x10, RZ ;  /* 0x000000103e3e7819 */ /* 0x000fe200000006ff */
[----:B------:R-:W-:Y:S01]  /*15c0*/  FFMA.FTZ R87, R55, R85, R86 ;  /* 0x0000005537577223 */ /* 0x000fe20000010056 */
[C---:B------:R-:W-:Y:S01]  /*15d0*/  SHF.L.U32 R61, R58.reuse, 0x10, RZ ;  /* 0x000000103a3d7819 */ /* 0x040fe200000006ff */
[C---:B------:R-:W-:Y:S01]  /*15e0*/  IMAD.U32 R64, R59.reuse, 0x10000, RZ ;  /* 0x000100003b407824 */ /* 0x040fe200078e00ff */
[----:B------:R-:W-:Y:S02]  /*15f0*/  PRMT R85, R58, 0x7632, R85 ;  /* 0x000076323a557816 */ /* 0x000fe40000000055 */
[----:B------:R-:W-:Y:S01]  /*1600*/  PRMT R58, R59, 0x7632, R58 ;  /* 0x000076323b3a7816 */ /* 0x000fe2000000003a */
[----:B------:R-:W-:Y:S01]  /*1610*/  FFMA.FTZ R59, R62, R61, R87 ;  /* 0x0000003d3e3b7223 */ /* 0x000fe20000010057 */
[----:B------:R-:W-:Y:S01]  /*1620*/  PRMT R61, R65, 0x7632, R61 ;  /* 0x00007632413d7816 */ /* 0x000fe2000000003d */
[----:B------:R-:W-:Y:S01]  /*1630*/  IMAD.U32 R86, R57, 0x10000, RZ ;  /* 0x0001000039567824 */ /* 0x000fe200078e00ff */
[----:B------:R-:W-:-:S02]  /*1640*/  SHF.L.U32 R65, R65, 0x10, RZ ;  /* 0x0000001041417819 */ /* 0x000fc400000006ff */
[----:B------:R-:W-:Y:S02]  /*1650*/  SHF.L.U32 R85, R85, 0x10, RZ ;  /* 0x0000001055557819 */ /* 0x000fe400000006ff */
[C---:B--2---:R-:W-:Y:S02]  /*1660*/  PRMT R57, R68.reuse, 0x7632, R57 ;  /* 0x0000763244397816 */ /* 0x044fe40000000039 */
        /* <DEDUP_REMOVED lines=13> */
[----:B------:R-:W-:Y:S01]  /*1740*/  PRMT R60, R63, 0x7632, R60 ;  /* 0x000076323f3c7816 */ /* 0x000fe2000000003c */
[----:B------:R-:W-:Y:S01]  /*1750*/  FFMA.FTZ R68, R53, R68, R57 ;  /* 0x0000004435447223 */ /* 0x000fe20000010039 */
[----:B------:R-:W-:Y:S01]  /*1760*/  FFMA.FTZ R61, R62, R54, R59 ;  /* 0x000000363e3d7223 */ /* 0x000fe2000001003b */
[----:B------:R-:W-:Y:S01]  /*1770*/  IMAD.U32 R63, R63, 0x10000, RZ ;  /* 0x000100003f3f7824 */ /* 0x000fe200078e00ff */
[----:B------:R-:W-:Y:S01]  /*1780*/  SHF.L.U32 R59, R66, 0x10, RZ ;  /* 0x00000010423b7819 */ /* 0x000fe200000006ff */
[----:B------:R-:W-:Y:S01]  /*1790*/  FFMA.FTZ R85, R55, R92, R68 ;  /* 0x0000005c37557223 */ /* 0x000fe20000010044 */
[C---:B------:R-:W-:Y:S02]  /*17a0*/  PRMT R65, R70.reuse, 0x7632, R65 ;  /* 0x0000763246417816 */ /* 0x040fe40000000041 */
        /* <DEDUP_REMOVED lines=11> */
[----:B------:R-:W-:Y:S01]  /*1860*/  IMAD.U32 R58, R58, 0x10000, RZ ;  /* 0x000100003a3a7824 */ /* 0x000fe200078e00ff */
[----:B------:R-:W-:Y:S02]  /*1870*/  SHF.L.U32 R60, R60, 0x10, RZ ;  /* 0x000000103c3c7819 */ /* 0x000fe400000006ff */
[----:B------:R-:W-:Y:S01]  /*1880*/  SHF.L.U32 R67, R67, 0x10, RZ ;  /* 0x0000001043437819 */ /* 0x000fe200000006ff */
[----:B------:R-:W-:Y:S01]  /*1890*/  IMAD.U32 R59, R59, 0x10000, RZ ;  /* 0x000100003b3b7824 */ /* 0x000fe200078e00ff */
[C---:B---3--:R-:W-:Y:S01]  /*18a0*/  SHF.L.U32 R61, R72.reuse, 0x10, RZ ;  /* 0x00000010483d7819 */ /* 0x048fe200000006ff */
[----:B------:R-:W-:Y:S01]  /*18b0*/  FFMA.FTZ R64, R63, R64, R66 ;  /* 0x000000403f407223 */ /* 0x000fe20000010042 */
[----:B------:R-:W-:Y:S01]  /*18c0*/  PRMT R72, R72, 0x7632, R72 ;  /* 0x0000763248487816 */ /* 0x000fe20000000048 */
[C---:B------:R-:W-:Y:S01]  /*18d0*/  FFMA.FTZ R58, R60.reuse, R58, R57 ;  /* 0x0000003a3c3a7223 */ /* 0x040fe20000010039 */
[C---:B------:R-:W-:Y:S01]  /*18e0*/  FFMA.FTZ R57, R60.reuse, R67, R54 ;  /* 0x000000433c397223 */ /* 0x040fe20000010036 */
[----:B------:R-:W-:Y:S01]  /*18f0*/  FFMA.FTZ R54, R60, R59, R64 ;  /* 0x0000003b3c367223 */ /* 0x000fe20000010040 */
[----:B------:R-:W-:Y:S01]  /*1900*/  FFMA.FTZ R67, R3, R61, R56 ;  /* 0x0000003d03437223 */ /* 0x000fe20000010038 */
[----:B------:R-:W-:-:S02]  /*1910*/  IMAD.U32 R59, R72, 0x10000, RZ ;  /* 0x00010000483b7824 */ /* 0x000fc400078e00ff */
[----:B----4-:R-:W-:Y:S02]  /*1920*/  IMAD.U32 R68, R4, 0x10000, RZ ;  /* 0x0001000004447824 */ /* 0x010fe400078e00ff */
[--C-:B------:R-:W-:Y:S01]  /*1930*/  FFMA.FTZ R52, R52, R59, R67.reuse ;  /* 0x0000003b34347223 */ /* 0x100fe20000010043 */
[----:B------:R-:W-:Y:S02]  /*1940*/  PRMT R67, R4, 0x7632, R67 ;  /* 0x0000763204437816 */ /* 0x000fe40000000043 */
[C---:B-----5:R-:W-:Y:S02]  /*1950*/  PRMT R4, R8.reuse, 0x7632, R4 ;  /* 0x0000763208047816 */ /* 0x060fe40000000004 */
[----:B------:R-:W-:Y:S02]  /*1960*/  SHF.L.U32 R59, R8, 0x10, RZ ;  /* 0x00000010083b7819 */ /* 0x000fe400000006ff */
[----:B------:R-:W-:Y:S01]  /*1970*/  SHF.L.U32 R66, R73, 0x10, RZ ;  /* 0x0000001049427819 */ /* 0x000fe200000006ff */
[----:B------:R-:W-:Y:S01]  /*1980*/  IMAD.U32 R8, R9, 0x10000, RZ ;  /* 0x0001000009087824 */ /* 0x000fe200078e00ff */
[----:B------:R-:W-:Y:S01]  /*1990*/  PRMT R64, R73, 0x7632, R64 ;  /* 0x0000763249407816 */ /* 0x000fe20000000040 */
[----:B------:R-:W-:Y:S01]  /*19a0*/  IMAD.U32 R67, R67, 0x10000, RZ ;  /* 0x0001000043437824 */ /* 0x000fe200078e00ff */
[----:B------:R-:W-:Y:S01]  /*19b0*/  SHF.L.U32 R4, R4, 0x10, RZ ;  /* 0x0000001004047819 */ /* 0x000fe200000006ff */
[----:B------:R-:W-:Y:S01]  /*19c0*/  FFMA.FTZ R69, R59, R68, R58 ;  /* 0x000000443b457223 */ /* 0x000fe2000001003a */
[----:B------:R-:W-:Y:S01]  /*19d0*/  PRMT R9, R5, 0x7632, R9 ;  /* 0x0000763205097816 */ /* 0x000fe20000000009 */
        /* <DEDUP_REMOVED lines=21> */
[----:B------:R-:W-:-:S02]  /*1b30*/  IMAD.U32 R53, R53, 0x10000, RZ ;  /* 0x0001000035357824 */ /* 0x000fc400078e00ff */
        /* <DEDUP_REMOVED lines=8> */
[----:B------:R-:W-:Y:S02]  /*1bc0*/  SHF.L.U32 R55, R55, 0x10, RZ ;  /* 0x0000001037377819 */ /* 0x000fe400000006ff */
[----:B------:R-:W-:Y:S01]  /*1bd0*/  PRMT R11, R11, 0x7632, R11 ;  /* 0x000076320b0b7816 */ /* 0x000fe2000000000b */
[C---:B------:R-:W-:Y:S01]  /*1be0*/  IMAD.U32 R52, R7.reuse, 0x10000, RZ ;  /* 0x0001000007347824 */ /* 0x040fe200078e00ff */
[----:B------:R-:W-:Y:S01]  /*1bf0*/  PRMT R12, R7, 0x7632, R12 ;  /* 0x00007632070c7816 */ /* 0x000fe2000000000c */
[----:B------:R-:W-:Y:S01]  /*1c00*/  IMAD.U32 R7, R3, 0x10000, RZ ;  /* 0x0001000003077824 */ /* 0x000fe200078e00ff */
[----:B------:R-:W-:Y:S01]  /*1c10*/  SHF.L.U32 R53, R13, 0x10, RZ ;  /* 0x000000100d357819 */ /* 0x000fe200000006ff */
[----:B------:R-:W-:Y:S01]  /*1c20*/  FFMA.FTZ R55, R4, R55, R57 ;  /* 0x0000003704377223 */ /* 0x000fe20000010039 */
[----:B------:R-:W-:Y:S01]  /*1c30*/  SHF.L.U32 R3, R11, 0x10, RZ ;  /* 0x000000100b037819 */ /* 0x000fe200000006ff */
[----:B------:R-:W-:Y:S01]  /*1c40*/  IMAD.U32 R11, R76, 0x10000, RZ ;  /* 0x000100004c0b7824 */ /* 0x000fe200078e00ff */
[----:B------:R-:W-:-:S02]  /*1c50*/  PRMT R13, R13, 0x7632, R13 ;  /* 0x000076320d0d7816 */ /* 0x000fc4000000000d */
[----:B------:R-:W-:Y:S01]  /*1c60*/  PRMT R76, R76, 0x7632, R76 ;  /* 0x000076324c4c7816 */ /* 0x000fe2000000004c */
[----:B------:R-:W-:Y:S01]  /*1c70*/  FFMA.FTZ R52, R9, R52, R56 ;  /* 0x0000003409347223 */ /* 0x000fe20000010038 */
[----:B------:R-:W-:Y:S01]  /*1c80*/  FFMA.FTZ R58, R8, R53, R55 ;  /* 0x00000035083a7223 */ /* 0x000fe20000010037 */
[----:B------:R-:W-:Y:S01]  /*1c90*/  SHF.L.U32 R56, R13, 0x10, RZ ;  /* 0x000000100d387819 */ /* 0x000fe200000006ff */
[----:B------:R-:W-:Y:S01]  /*1ca0*/  FFMA.FTZ R55, R59, R11, R54 ;  /* 0x0000000b3b377223 */ /* 0x000fe20000010036 */
[----:B------:R-:W-:Y:S02]  /*1cb0*/  SHF.L.U32 R53, R76, 0x10, RZ ;  /* 0x000000104c357819 */ /* 0x000fe400000006ff */
[----:B------:R-:W-:Y:S01]  /*1cc0*/  SHF.L.U32 R12, R12, 0x10, RZ ;  /* 0x000000100c0c7819 */ /* 0x000fe200000006ff */
[----:B------:R-:W-:Y:S01]  /*1cd0*/  FFMA.FTZ R60, R60, R7, R63 ;  /* 0x000000073c3c7223 */ /* 0x000fe2000001003f */
[----:B------:R-:W-:Y:S01]  /*1ce0*/  FFMA.FTZ R13, R5, R56, R58 ;  /* 0x00000038050d7223 */ /* 0x000fe2000001003a */
[--C-:B------:R-:W-:Y:S01]  /*1cf0*/  FFMA.FTZ R53, R4, R53, R55.reuse ;  /* 0x0000003504357223 */ /* 0x100fe20000010037 */
[----:B------:R-:W-:Y:S01]  /*1d00*/  SHF.L.U32 R11, R14, 0x10, RZ ;  /* 0x000000100e0b7819 */ /* 0x000fe200000006ff */
[----:B------:R-:W-:Y:S01]  /*1d10*/  FFMA.FTZ R7, R3, R12, R52 ;  /* 0x0000000c03077223 */ /* 0x000fe20000010034 */
[----:B------:R-:W-:-:S02]  /*1d20*/  PRMT R55, R20, 0x7632, R55 ;  /* 0x0000763214377816 */ /* 0x000fc40000000037 */
[----:B------:R-:W-:Y:S02]  /*1d30*/  SHF.L.U32 R56, R20, 0x10, RZ ;  /* 0x0000001014387819 */ /* 0x000fe400000006ff */
[C---:B------:R-:W-:Y:S02]  /*1d40*/  PRMT R12, R15.reuse, 0x7632, R12 ;  /* 0x000076320f0c7816 */ /* 0x040fe4000000000c */
[----:B------:R-:W-:Y:S02]  /*1d50*/  SHF.L.U32 R52, R15, 0x10, RZ ;  /* 0x000000100f347819 */ /* 0x000fe400000006ff */
[----:B------:R-:W-:Y:S02]  /*1d60*/  PRMT R14, R14, 0x7632, R14 ;  /* 0x000076320e0e7816 */ /* 0x000fe4000000000e */
[C---:B------:R-:W-:Y:S01]  /*1d70*/  PRMT R15, R77.reuse, 0x7632, R15 ;  /* 0x000076324d0f7816 */ /* 0x040fe2000000000f */
[----:B------:R-:W-:Y:S01]  /*1d80*/  FFMA.FTZ R13, R10, R11, R13 ;  /* 0x0000000b0a0d7223 */ /* 0x000fe2000001000d */
[----:B------:R-:W-:-:S02]  /*1d90*/  IMAD.U32 R77, R77, 0x10000, RZ ;  /* 0x000100004d4d7824 */ /* 0x000fc400078e00ff */
[----:B------:R-:W-:Y:S01]  /*1da0*/  FFMA.FTZ R59, R59, R56, R60 ;  /* 0x000000383b3b7223 */ /* 0x000fe2000001003c */
[----:B------:R-:W-:Y:S01]  /*1db0*/  IMAD.U32 R55, R55, 0x10000, RZ ;  /* 0x0001000037377824 */ /* 0x000fe200078e00ff */
[----:B------:R-:W-:Y:S02]  /*1dc0*/  SHF.L.U32 R11, R14, 0x10, RZ ;  /* 0x000000100e0b7819 */ /* 0x000fe400000006ff */
[----:B------:R-:W-:Y:S02]  /*1dd0*/  SHF.L.U32 R20, R15, 0x10, RZ ;  /* 0x000000100f147819 */ /* 0x000fe400000006ff */
[C---:B------:R-:W-:Y:S01]  /*1de0*/  PRMT R15, R21.reuse, 0x7632, R15 ;  /* 0x00007632150f7816 */ /* 0x040fe2000000000f */
        /* <DEDUP_REMOVED lines=18> */
[----:B------:R-:W-:-:S02]  /*1f10*/  IMAD.U32 R5, R5, 0x10000, RZ ;  /* 0x0001000005057824 */ /* 0x000fc400078e00ff */
[----:B------:R-:W-:Y:S01]  /*1f20*/  FFMA.FTZ R15, R10, R15, R21 ;  /* 0x0000000f0a0f7223 */ /* 0x000fe20000010015 */
[----:B------:R-:W-:Y:S01]  /*1f30*/  FFMA.FTZ R11, R3, R12, R14 ;  /* 0x0000000c030b7223 */ /* 0x000fe2000001000e */
        /* <DEDUP_REMOVED lines=8> */
[----:B------:R-:W-:Y:S01]  /*1fc0*/  PRMT R23, R23, 0x7632, R23 ;  /* 0x0000763217177816 */ /* 0x000fe20000000017 */
[----:B------:R-:W-:Y:S01]  /*1fd0*/  FFMA.FTZ R9, R9, R6, R8 ;  /* 0x0000000609097223 */ /* 0x000fe20000010008 */
[----:B------:R-:W-:Y:S01]  /*1fe0*/  SHF.L.U32 R5, R5, 0x10, RZ ;  /* 0x0000001005057819 */ /* 0x000fe200000006ff */
[----:B------:R-:W-:Y:S01]  /*1ff0*/  FFMA.FTZ R14, R4, R12, R7 ;  /* 0x0000000c040e7223 */ /* 0x000fe20000010007 */
[----:B------:R-:W-:Y:S01]  /*2000*/  IMAD.U32 R24, R24, 0x10000, RZ ;  /* 0x0001000018187824 */ /* 0x000fe200078e00ff */
[----:B------:R-:W-:Y:S02]  /*2010*/  SHF.L.U32 R8, R79, 0x10, RZ ;  /* 0x000000104f087819 */ /* 0x000fe400000006ff */
        /* <DEDUP_REMOVED lines=8> */
[----:B------:R-:W-:-:S02]  /*20a0*/  PRMT R7, R29, 0x7632, R7 ;  /* 0x000076321d077816 */ /* 0x000fc40000000007 */
[----:B------:R-:W-:Y:S02]  /*20b0*/  SHF.L.U32 R14, R80, 0x10, RZ ;  /* 0x00000010500e7819 */ /* 0x000fe400000006ff */
        /* <DEDUP_REMOVED lines=33> */
[----:B------:R-:W-:Y:S02]  /*22d0*/  FFMA.FTZ R13, R31, R12, R14 ;  /* 0x0000000c1f0d7223 */ /* 0x000fe4000001000e */
[----:B------:R-:W-:Y:S01]  /*22e0*/  FFMA.FTZ R14, R30, R11, R15 ;  /* 0x0000000b1e0e7223 */ /* 0x000fe2000001000f */
[----:B------:R-:W-:Y:S01]  /*22f0*/  PRMT R11, R34, 0x7632, R11 ;  /* 0x00007632220b7816 */ /* 0x000fe2000000000b */
[----:B------:R-:W-:Y:S01]  /*2300*/  FFMA.FTZ R21, R7, R20, R22 ;  /* 0x0000001407157223 */ /* 0x000fe20000010016 */
[----:B------:R-:W-:Y:S01]  /*2310*/  PRMT R82, R82, 0x7632, R82 ;  /* 0x0000763252527816 */ /* 0x000fe20000000052 */
[----:B------:R-:W-:Y:S01]  /*2320*/  IMAD.U32 R15, R34, 0x10000, RZ ;  /* 0x00010000220f7824 */ /* 0x000fe200078e00ff */
        /* <DEDUP_REMOVED lines=8> */
[----:B------:R-:W-:Y:S02]  /*23b0*/  IMAD.U32 R11, R10, 0x10000, RZ ;  /* 0x000100000a0b7824 */ /* 0x000fe400078e00ff */
[----:B------:R-:W-:Y:S01]  /*23c0*/  FFMA.FTZ R10, R31, R22, R20 ;  /* 0x000000161f0a7223 */ /* 0x000fe20000010014 */
[----:B------:R-:W-:-:S02]  /*23d0*/  IMAD.U32 R20, R16, 0x10000, RZ ;  /* 0x0001000010147824 */ /* 0x000fc400078e00ff */
[----:B------:R-:W-:Y:S01]  /*23e0*/  FFMA.FTZ R14, R31, R12, R14 ;  /* 0x0000000c1f0e7223 */ /* 0x000fe2000001000e */
[----:B------:R-:W-:Y:S02]  /*23f0*/  PRMT R12, R35, 0x7632, R12 ;  /* 0x00007632230c7816 */ /* 0x000fe4000000000c */
[----:B------:R-:W-:Y:S02]  /*2400*/  PRMT R16, R16, 0x7632, R16 ;  /* 0x0000763210107816 */ /* 0x000fe40000000010 */
[----:B------:R-:W-:Y:S01]  /*2410*/  SHF.L.U32 R8, R8, 0x10, RZ ;  /* 0x0000001008087819 */ /* 0x000fe200000006ff */
[----:B------:R-:W-:Y:S01]  /*2420*/  FFMA.FTZ R20, R4, R20, R3 ;  /* 0x0000001404147223 */ /* 0x000fe20000010003 */
[----:B------:R-:W-:Y:S02]  /*2430*/  SHF.L.U32 R15, R12, 0x10, RZ ;  /* 0x000000100c0f7819 */ /* 0x000fe400000006ff */
        /* <DEDUP_REMOVED lines=8> */
[C---:B------:R-:W-:Y:S01]  /*24c0*/  IMAD.U32 R18, R19.reuse, 0x10000, RZ ;  /* 0x0001000013127824 */ /* 0x040fe200078e00ff */
[----:B------:R-:W-:Y:S02]  /*24d0*/  PRMT R15, R19, 0x7632, R15 ;  /* 0x00007632130f7816 */ /* 0x000fe4000000000f */
        /* <DEDUP_REMOVED lines=15> */
[----:B------:R-:W-:Y:S02]  /*25d0*/  FFMA.FTZ R17, R5, R12, R16 ;  /* 0x0000000c05117223 */ /* 0x000fe40000010010 */
[----:B------:R-:W-:Y:S01]  /*25e0*/  IMAD.U32 R37, R37, 0x10000, RZ ;  /* 0x0001000025257824 */ /* 0x000fe200078e00ff */
[----:B------:R-:W-:Y:S01]  /*25f0*/  SHF.L.U32 R6, R6, 0x10, RZ ;  /* 0x0000001006067819 */ /* 0x000fe200000006ff */
[----:B------:R-:W-:Y:S01]  /*2600*/  FFMA.FTZ R30, R30, R13, R7 ;  /* 0x0000000d1e1e7223 */ /* 0x000fe20000010007 */
[----:B------:R-:W-:Y:S02]  /*2610*/  PRMT R83, R83, 0x7632, R83 ;  /* 0x0000763253537816 */ /* 0x000fe40000000053 */
[----:B------:R-:W-:Y:S01]  /*2620*/  SHF.L.U32 R12, R11, 0x10, RZ ;  /* 0x000000100b0c7819 */ /* 0x000fe200000006ff */
[----:B------:R-:W-:Y:S01]  /*2630*/  FFMA.FTZ R17, R6, R37, R17 ;  /* 0x0000002506117223 */ /* 0x000fe20000010011 */
[----:B------:R-:W-:-:S02]  /*2640*/  SHF.L.U32 R11, R38, 0x10, RZ ;  /* 0x00000010260b7819 */ /* 0x000fc400000006ff */
[C---:B------:R-:W-:Y:S01]  /*2650*/  PRMT R7, R42.reuse, 0x7632, R7 ;  /* 0x000076322a077816 */ /* 0x040fe20000000007 */
[----:B------:R-:W-:Y:S01]  /*2660*/  IMAD.U32 R42, R42, 0x10000, RZ ;  /* 0x000100002a2a7824 */ /* 0x000fe200078e00ff */
[----:B------:R-:W-:-:S03]  /*2670*/  SHF.L.U32 R83, R83, 0x10, RZ ;  /* 0x0000001053537819 */ /* 0x000fc600000006ff */
[----:B------:R-:W-:Y:S01]  /*2680*/  FFMA.FTZ R20, R42, R11, R17 ;  /* 0x0000000b2a147223 */ /* 0x000fe20000010011 */
[----:B------:R-:W-:Y:S01]  /*2690*/  PRMT R11, R48, 0x7632, R11 ;  /* 0x00007632300b7816 */ /* 0x000fe2000000000b */
[----:B------:R-:W-:Y:S01]  /*26a0*/  FFMA.FTZ R14, R8, R83, R14 ;  /* 0x00000053080e7223 */ /* 0x000fe2000001000e */
[----:B------:R-:W-:Y:S02]  /*26b0*/  PRMT R13, R38, 0x7632, R13 ;  /* 0x00007632260d7816 */ /* 0x000fe4000000000d */
[----:B------:R-:W-:Y:S01]  /*26c0*/  SHF.L.U32 R48, R48, 0x10, RZ ;  /* 0x0000001030307819 */ /* 0x000fe200000006ff */
[----:B------:R-:W-:Y:S01]  /*26d0*/  FFMA.FTZ R12, R9, R12, R30 ;  /* 0x0000000c090c7223 */ /* 0x000fe2000001001e */
        /* <DEDUP_REMOVED lines=9> */
[----:B------:R-:W-:Y:S01]  /*2770*/  SHF.L.U32 R9, R43, 0x10, RZ ;  /* 0x000000102b097819 */ /* 0x000fe200000006ff */
[C---:B------:R-:W-:Y:S01]  /*2780*/  IMAD.U32 R13, R44.reuse, 0x10000, RZ ;  /* 0x000100002c0d7824 */ /* 0x040fe200078e00ff */
[----:B------:R-:W-:Y:S01]  /*2790*/  PRMT R44, R44, 0x7632, R44 ;  /* 0x000076322c2c7816 */ /* 0x000fe2000000002c */
        /* <DEDUP_REMOVED lines=15> */
[C---:B------:R-:W-:Y:S01]  /*2890*/  PRMT R15, R88.reuse, 0x7632, R15 ;  /* 0x00007632580f7816 */ /* 0x040fe2000000000f */
[----:B------:R-:W-:Y:S01]  /*28a0*/  FFMA.FTZ R12, R43, R12, R16 ;  /* 0x0000000c2b0c7223 */ /* 0x000fe20000010010 */
[----:B------:R-:W-:Y:S01]  /*28b0*/  SHF.L.U32 R88, R88, 0x10, RZ ;  /* 0x0000001058587819 */ /* 0x000fe200000006ff */
[----:B------:R-:W-:Y:S01]  /*28c0*/  FFMA.FTZ R16, R42, R11, R49 ;  /* 0x0000000b2a107223 */ /* 0x000fe20000010031 */
[C---:B------:R-:W-:Y:S01]  /*28d0*/  PRMT R11, R45.reuse, 0x7632, R11 ;  /* 0x000076322d0b7816 */ /* 0x040fe2000000000b */
[----:B------:R-:W-:Y:S02]  /*28e0*/  IMAD.U32 R18, R45, 0x10000, RZ ;  /* 0x000100002d127824 */ /* 0x000fe400078e00ff */
[----:B------:R-:W-:Y:S02]  /*28f0*/  IMAD.U32 R15, R15, 0x10000, RZ ;  /* 0x000100000f0f7824 */ /* 0x000fe400078e00ff */
        /* <DEDUP_REMOVED lines=14> */
[----:B------:R-:W-:Y:S01]  /*29e0*/  PRMT R3, R90, 0x7632, R3 ;  /* 0x000076325a037816 */ /* 0x000fe20000000003 */
        /* <DEDUP_REMOVED lines=15> */
[C---:B------:R-:W-:Y:S01]  /*2ae0*/  FFMA.FTZ R14, R9.reuse, R14, R16 ;  /* 0x0000000e090e7223 */ /* 0x040fe20000010010 */
[----:B------:R-:W-:Y:S01]  /*2af0*/  SHF.L.U32 R10, R10, 0x10, RZ ;  /* 0x000000100a0a7819 */ /* 0x000fe200000006ff */
[----:B------:R-:W-:Y:S01]  /*2b00*/  FFMA.FTZ R9, R9, R8, R42 ;  /* 0x0000000809097223 */ /* 0x000fe2000001002a */
[----:B------:R-:W-:-:S02]  /*2b10*/  SHF.L.U32 R4, R47, 0x10, RZ ;  /* 0x000000102f047819 */ /* 0x000fc400000006ff */
[----:B------:R-:W-:Y:S01]  /*2b20*/  SHF.L.U32 R6, R5, 0x10, RZ ;  /* 0x0000001005067819 */ /* 0x000fe200000006ff */
[C---:B------:R-:W-:Y:S02]  /*2b30*/  FFMA.FTZ R10, R43.reuse, R10, R14 ;  /* 0x0000000a2b0a7223 */ /* 0x040fe4000001000e */
[C---:B------:R-:W-:Y:S02]  /*2b40*/  FFMA.FTZ R3, R43.reuse, R4, R3 ;  /* 0x000000042b037223 */ /* 0x040fe40000010003 */
[----:B------:R-:W-:Y:S01]  /*2b50*/  FFMA.FTZ R6, R43, R6, R9 ;  /* 0x000000062b067223 */ /* 0x000fe20000010009 */
[----:B------:R-:W0:Y:S04]  /*2b60*/  SHFL.BFLY PT, R5, R12, 0x10, 0x1f ;  /* 0x0e001f000c057f89 */ /* 0x000e2800000e0000 */
[----:B------:R-:W1:Y:S04]  /*2b70*/  SHFL.BFLY PT, R7, R10, 0x10, 0x1f ;  /* 0x0e001f000a077f89 */ /* 0x000e6800000e0000 */
[----:B------:R-:W2:Y:S04]  /*2b80*/  SHFL.BFLY PT, R4, R3, 0x10, 0x1f ;  /* 0x0e001f0003047f89 */ /* 0x000ea800000e0000 */
[----:B------:R-:W3:Y:S01]  /*2b90*/  SHFL.BFLY PT, R9, R6, 0x10, 0x1f ;  /* 0x0e001f0006097f89 */ /* 0x000ee200000e0000 */
[----:B0-----:R-:W-:Y:S01]  /*2ba0*/  FADD.FTZ R5, R12, R5 ;  /* 0x000000050c057221 */ /* 0x001fe20000010000 */
[----:B-1----:R-:W-:Y:S01]  /*2bb0*/  FADD.FTZ R7, R10, R7 ;  /* 0x000000070a077221 */ /* 0x002fe20000010000 */
[----:B--2---:R-:W-:Y:S01]  /*2bc0*/  FADD.FTZ R11, R3, R4 ;  /* 0x00000004030b7221 */ /* 0x004fe20000010000 */
[----:B---3--:R-:W-:-:S02]  /*2bd0*/  FADD.FTZ R15, R6, R9 ;  /* 0x00000009060f7221 */ /* 0x008fc40000010000 */
        /* <DEDUP_REMOVED lines=20> */
[----:B------:R-:W4:Y:S01]  /*2d20*/  S2UR UR5, SR_CgaCtaId ;  /* 0x00000000000579c3 */ /* 0x000f220000008800 */
        /* <DEDUP_REMOVED lines=12> */
[----:B----4-:R-:W-:-:S03]  /*2df0*/  ULEA UR4, UR5, UR4, 0x18 ;  /* 0x0000000405047291 */ /* 0x010fc6000f8ec03f */
[----:B------:R-:W-:-:S03]  /*2e00*/  SHF.R.S32.HI R3, RZ, 0x5, R3 ;  /* 0x00000005ff037819 */ /* 0x000fc60000011403 */
[----:B0-----:R-:W-:Y:S01]  /*2e10*/  @!P0 FADD.FTZ R4, R6, R5 ;  /* 0x0000000506048221 */ /* 0x001fe20000010000 */
[----:B------:R-:W-:Y:S01]  /*2e20*/  LEA R3, R3, UR4, 0x2 ;  /* 0x0000000403037c11 */ /* 0x000fe2000f8e10ff */
[----:B-1----:R-:W-:Y:S01]  /*2e30*/  FADD.FTZ R10, R10, R7 ;  /* 0x000000070a0a7221 */ /* 0x002fe20000010000 */
[----:B--2---:R-:W-:Y:S01]  /*2e40*/  FADD.FTZ R12, R12, R11 ;  /* 0x0000000b0c0c7221 */ /* 0x004fe20000010000 */
[----:B---3--:R-:W-:Y:S02]  /*2e50*/  FADD.FTZ R8, R8, R9 ;  /* 0x0000000908087221 */ /* 0x008fe40000010000 */
[----:B------:R0:W-:Y:S04]  /*2e60*/  @!P0 STS [R3], R4 ;  /* 0x0000000403008388 */ /* 0x0001e80000000800 */
        /* <DEDUP_REMOVED lines=11> */
[----:B------:R-:W4:Y:S01]  /*2f20*/  LDS.128 R16, [UR4+0x30] ;  /* 0x00003004ff107984 */ /* 0x000f220008000c00 */
        /* <DEDUP_REMOVED lines=11> */
[----:B------:R-:W-:Y:S01]  /*2fe0*/  FADD.FTZ R17, R16, R17 ;  /* 0x0000001110117221 */ /* 0x000fe20000010000 */
[----:B------:R-:W-:Y:S01]  /*2ff0*/  FADD.FTZ R14, R13, R14 ;  /* 0x0000000e0d0e7221 */ /* 0x000fe20000010000 */
[----:B------:R-:W-:-:S02]  /*3000*/  FADD.FTZ R11, R10, R11 ;  /* 0x0000000b0a0b7221 */ /* 0x000fc40000010000 */
[----:B------:R-:W-:Y:S01]  /*3010*/  FADD.FTZ R18, R17, R18 ;  /* 0x0000001211127221 */ /* 0x000fe20000010000 */
[----:B------:R-:W-:Y:S01]  /*3020*/  FADD.FTZ R15, R14, R15 ;  /* 0x0000000f0e0f7221 */ /* 0x000fe20000010000 */
[----:B------:R0:W-:Y:S02]  /*3030*/  STG.E desc[UR6][R2.64], R7 ;  /* 0x0000000702007986 */ /* 0x0001e4000c101906 */
[----:B------:R-:W-:Y:S02]  /*3040*/  FADD.FTZ R19, R18, R19 ;  /* 0x0000001312137221 */ /* 0x000fe40000010000 */
[----:B------:R0:W-:Y:S04]  /*3050*/  STG.E desc[UR6][R2.64+0x600], R11 ;  /* 0x0006000b02007986 */ /* 0x0001e8000c101906 */
[----:B------:R0:W-:Y:S04]  /*3060*/  STG.E desc[UR6][R2.64+0xc00], R15 ;  /* 0x000c000f02007986 */ /* 0x0001e8000c101906 */
[----:B------:R0:W-:Y:S02]  /*3070*/  STG.E desc[UR6][R2.64+0x1200], R19 ;  /* 0x0012001302007986 */ /* 0x0001e4000c101906 */
.L_x_37:
[----:B------:R-:W-:Y:S05]  /*3080*/  BSYNC B0 ;  /* 0x0000000000007941 */ /* 0x000fea0003800000 */
.L_x_36:
[----:B------:R-:W-:Y:S01]  /*3090*/  PREEXIT ;  /* 0x000000000000782d */ /* 0x000fe20000000000 */
[----:B------:R-:W-:Y:S05]  /*30a0*/  EXIT ;  /* 0x000000000000794d */ /* 0x000fea0003800000 */
.L_x_38:
        /* <DEDUP_REMOVED lines=13> */
.L_x_112:


//--------------------- .text._Z31router_gemm_kernel_float_outputI13__nv_bfloat16Li128ELi8ELi3ELi384ELi7168EEvPfPKT_S4_ --------------------------
	.section	.text._Z31router_gemm_kernel_float_outputI13__nv_bfloat16Li128ELi8ELi3ELi384ELi7168EEvPfPKT_S4_,"ax",@progbits
	.align	128
        .global         _Z31router_gemm_kernel_float_outputI13__nv_bfloat16Li128ELi8ELi3ELi384ELi7168EEvPfPKT_S4_
        .type           _Z31router_gemm_kernel_float_outputI13__nv_bfloat16Li128ELi8ELi3ELi384ELi7168EEvPfPKT_S4_,@function
        .size           _Z31router_gemm_kernel_float_outputI13__nv_bfloat16Li128ELi8ELi3ELi384ELi7168EEvPfPKT_S4_,(.L_x_113 - _Z31router_gemm_kernel_float_outputI13__nv_bfloat16Li128ELi8ELi3ELi384ELi7168EEvPfPKT_S4_)
        .other          _Z31router_gemm_kernel_float_outputI13__nv_bfloat16Li128ELi8ELi3ELi384ELi7168EEvPfPKT_S4_,@"STO_CUDA_ENTRY STV_DEFAULT"
_Z31router_gemm_kernel_float_outputI13__nv_bfloat16Li128ELi8ELi3ELi384ELi7168EEvPfPKT_S4_:
.text._Z31router_gemm_kernel_float_outputI13__nv_bfloat16Li128ELi8ELi3ELi384ELi7168EEvPfPKT_S4_:
        /* <DEDUP_REMOVED lines=37> */
[----:B------:R-:W-:Y:S01]  /*0250*/  IMAD.U32 R8, R4, 0x10000, RZ ;  /* 0x0001000004087824 */ /* 0x000fe200078e00ff */
[----:B------:R-:W-:-:S03]  /*0260*/  PRMT R4, R9, 0x7632, R4 ;  /* 0x0000763209047816 */ /* 0x000fc60000000004 */
[----:B------:R-:W-:Y:S02]  /*0270*/  IMAD.U32 R86, R86, 0x10000, RZ ;  /* 0x0001000056567824 */ /* 0x000fe400078e00ff */
[----:B------:R-:W-:Y:S01]  /*0280*/  FFMA.FTZ R81, R8, R77, RZ ;  /* 0x0000004d08517223 */ /* 0x000fe200000100ff */
[----:B------:R-:W-:Y:S01]  /*0290*/  SHF.L.U32 R77, R9, 0x10, RZ ;  /* 0x00000010094d7819 */ /* 0x000fe200000006ff */
[C---:B------:R-:W-:Y:S01]  /*02a0*/  IMAD.U32 R88, R5.reuse, 0x10000, RZ ;  /* 0x0001000005587824 */ /* 0x040fe200078e00ff */
[----:B------:R-:W-:Y:S01]  /*02b0*/  PRMT R9, R5, 0x7632, R9 ;  /* 0x0000763205097816 */ /* 0x000fe20000000009 */
[----:B------:R-:W-:Y:S01]  /*02c0*/  FFMA.FTZ R79, R86, R79, R81 ;  /* 0x0000004f564f7223 */ /* 0x000fe20000010051 */
[----:B------:R-:W-:Y:S02]  /*02d0*/  SHF.L.U32 R4, R4, 0x10, RZ ;  /* 0x0000001004047819 */ /* 0x000fe400000006ff */
[----:B------:R-:W-:Y:S01]  /*02e0*/  SHF.L.U32 R9, R9, 0x10, RZ ;  /* 0x0000001009097819 */ /* 0x000fe200000006ff */
[----:B------:R-:W-:Y:S01]  /*02f0*/  FFMA.FTZ R78, R88, R77, R79 ;  /* 0x0000004d584e7223 */ /* 0x000fe2000001004f */
[----:B------:R-:W-:Y:S01]  /*0300*/  IMAD.U32 R76, R10, 0x10000, RZ ;  /* 0x000100000a4c7824 */ /* 0x000fe200078e00ff */
[----:B------:R-:W-:-:S02]  /*0310*/  SHF.L.U32 R87, R6, 0x10, RZ ;  /* 0x0000001006577819 */ /* 0x000fc400000006ff */
[----:B------:R-:W-:Y:S01]  /*0320*/  PRMT R10, R10, 0x7632, R10 ;  /* 0x000076320a0a7816 */ /* 0x000fe2000000000a */
[----:B------:R-:W-:Y:S01]  /*0330*/  FFMA.FTZ R4, R9, R4, R78 ;  /* 0x0000000409047223 */ /* 0x000fe2000001004e */
[----:B------:R-:W-:Y:S02]  /*0340*/  PRMT R84, R6, 0x7632, R84 ;  /* 0x0000763206547816 */ /* 0x000fe40000000054 */
[----:B------:R-:W-:Y:S01]  /*0350*/  SHF.L.U32 R5, R10, 0x10, RZ ;  /* 0x000000100a057819 */ /* 0x000fe200000006ff */
[--C-:B------:R-:W-:Y:S02]  /*0360*/  FFMA.FTZ R89, R87, R76, R4.reuse ;  /* 0x0000004c57597223 */ /* 0x100fe40000010004 */
[----:B------:R-:W-:Y:S01]  /*0370*/  IMAD.U32 R84, R84, 0x10000, RZ ;  /* 0x0001000054547824 */ /* 0x000fe200078e00ff */
[C---:B---3--:R-:W-:Y:S02]  /*0380*/  PRMT R4, R12.reuse, 0x7632, R4 ;  /* 0x000076320c047816 */ /* 0x048fe40000000004 */
[----:B------:R-:W-:Y:S01]  /*0390*/  SHF.L.U32 R91, R12, 0x10, RZ ;  /* 0x000000100c5b7819 */ /* 0x000fe200000006ff */
[----:B------:R-:W-:Y:S01]  /*03a0*/  FFMA.FTZ R12, R84, R5, R89 ;  /* 0x00000005540c7223 */ /* 0x000fe20000010059 */
[----:B------:R-:W-:Y:S01]  /*03b0*/  SHF.L.U32 R85, R7, 0x10, RZ ;  /* 0x0000001007557819 */ /* 0x000fe200000006ff */
[----:B------:R-:W-:Y:S01]  /*03c0*/  IMAD.U32 R10, R11, 0x10000, RZ ;  /* 0x000100000b0a7824 */ /* 0x000fe200078e00ff */
[----:B------:R-:W-:Y:S01]  /*03d0*/  SHF.L.U32 R93, R4, 0x10, RZ ;  /* 0x00000010045d7819 */ /* 0x000fe200000006ff */
[----:B------:R-:W-:Y:S01]  /*03e0*/  FFMA.FTZ R91, R8, R91, RZ ;  /* 0x0000005b085b7223 */ /* 0x000fe200000100ff */
[----:B------:R-:W2:Y:S01]  /*03f0*/  LDG.E.128 R76, desc[UR6][R2.64+0x5800] ;  /* 0x00580006024c7981 */ /* 0x000ea2000c1e1d00 */
[--C-:B------:R-:W-:Y:S01]  /*0400*/  FFMA.FTZ R10, R85, R10, R12.reuse ;  /* 0x0000000a550a7223 */ /* 0x100fe2000001000c */
[----:B------:R-:W-:-:S02]  /*0410*/  PRMT R12, R13, 0x7632, R12 ;  /* 0x000076320d0c7816 */ /* 0x000fc4000000000c */
[----:B------:R-:W-:Y:S01]  /*0420*/  PRMT R89, R11, 0x7632, R89 ;  /* 0x000076320b597816 */ /* 0x000fe20000000059 */
[----:B------:R-:W-:Y:S01]  /*0430*/  FFMA.FTZ R11, R86, R93, R91 ;  /* 0x0000005d560b7223 */ /* 0x000fe2000001005b */
[----:B------:R-:W-:Y:S02]  /*0440*/  SHF.L.U32 R13, R13, 0x10, RZ ;  /* 0x000000100d0d7819 */ /* 0x000fe400000006ff */
[C---:B----4-:R-:W-:Y:S02]  /*0450*/  PRMT R90, R16.reuse, 0x7632, R90 ;  /* 0x00007632105a7816 */ /* 0x050fe4000000005a */
[----:B------:R-:W-:Y:S01]  /*0460*/  SHF.L.U32 R91, R16, 0x10, RZ ;  /* 0x00000010105b7819 */ /* 0x000fe200000006ff */
[----:B------:R-:W-:Y:S02]  /*0470*/  IMAD.U32 R12, R12, 0x10000, RZ ;  /* 0x000100000c0c7824 */ /* 0x000fe400078e00ff */
[----:B------:R-:W-:Y:S01]  /*0480*/  FFMA.FTZ R16, R88, R13, R11 ;  /* 0x0000000d58107223 */ /* 0x000fe2000001000b */
[----:B------:R-:W-:-:S02]  /*0490*/  PRMT R81, R7, 0x7632, R81 ;  /* 0x0000763207517816 */ /* 0x000fc40000000051 */
[----:B------:R-:W-:Y:S01]  /*04a0*/  SHF.L.U32 R11, R90, 0x10, RZ ;  /* 0x000000105a0b7819 */ /* 0x000fe200000006ff */
[----:B------:R-:W3:Y:S01]  /*04b0*/  LDG.E.128 R4, desc[UR6][R2.64+0x9000] ;  /* 0x0090000602047981 */ /* 0x000ee2000c1e1d00 */
[----:B------:R-:W-:Y:S01]  /*04c0*/  FFMA.FTZ R13, R8, R91, RZ ;  /* 0x0000005b080d7223 */ /* 0x000fe200000100ff */
[----:B------:R-:W-:Y:S01]  /*04d0*/  SHF.L.U32 R8, R14, 0x10, RZ ;  /* 0x000000100e087819 */ /* 0x000fe200000006ff */
[----:B------:R-:W-:Y:S01]  /*04e0*/  FFMA.FTZ R12, R9, R12, R16 ;  /* 0x0000000c090c7223 */ /* 0x000fe20000010010 */
[C---:B------:R-:W-:Y:S01]  /*04f0*/  IMAD.U32 R91, R17.reuse, 0x10000, RZ ;  /* 0x00010000115b7824 */ /* 0x040fe200078e00ff */
[----:B------:R-:W-:Y:S01]  /*0500*/  PRMT R17, R17, 0x7632, R17 ;  /* 0x0000763211117816 */ /* 0x000fe20000000011 */
[----:B------:R-:W-:Y:S01]  /*0510*/  FFMA.FTZ R11, R86, R11, R13 ;  /* 0x0000000b560b7223 */ /* 0x000fe2000001000d */
[----:B------:R-:W-:Y:S01]  /*0520*/  FFMA.FTZ R13, R87, R8, R12 ;  /* 0x00000008570d7223 */ /* 0x000fe2000001000c */
[----:B------:R-:W-:Y:S02]  /*0530*/  PRMT R14, R14, 0x7632, R14 ;  /* 0x000076320e0e7816 */ /* 0x000fe4000000000e */
[----:B------:R-:W-:Y:S01]  /*0540*/  SHF.L.U32 R8, R17, 0x10, RZ ;  /* 0x0000001011087819 */ /* 0x000fe200000006ff */
[----:B------:R-:W-:Y:S01]  /*0550*/  FFMA.FTZ R88, R88, R91, R11 ;  /* 0x0000005b58587223 */ /* 0x000fe2000001000b */
[----:B------:R-:W-:-:S02]  /*0560*/  SHF.L.U32 R11, R14, 0x10, RZ ;  /* 0x000000100e0b7819 */ /* 0x000fc400000006ff */
[C---:B------:R-:W-:Y:S01]  /*0570*/  SHF.L.U32 R12, R18.reuse, 0x10, RZ ;  /* 0x00000010120c7819 */ /* 0x040fe200000006ff */
[----:B------:R-:W-:Y:S01]  /*0580*/  FFMA.FTZ R14, R9, R8, R88 ;  /* 0x00000008090e7223 */ /* 0x000fe20000010058 */
[----:B------:R-:W-:Y:S01]  /*0590*/  PRMT R18, R18, 0x7632, R18 ;  /* 0x0000763212127816 */ /* 0x000fe20000000012 */
[----:B------:R-:W-:Y:S01]  /*05a0*/  IMAD.U32 R89, R89, 0x10000, RZ ;  /* 0x0001000059597824 */ /* 0x000fe200078e00ff */
[----:B------:R-:W-:Y:S01]  /*05b0*/  SHF.L.U32 R81, R81, 0x10, RZ ;  /* 0x0000001051517819 */ /* 0x000fe200000006ff */
[----:B------:R-:W-:Y:S01]  /*05c0*/  FFMA.FTZ R91, R87, R12, R14 ;  /* 0x0000000c575b7223 */ /* 0x000fe2000001000e */
[----:B------:R-:W-:Y:S02]  /*05d0*/  SHF.L.U32 R87, R18, 0x10, RZ ;  /* 0x0000001012577819 */ /* 0x000fe400000006ff */
[----:B------:R-:W-:Y:S01]  /*05e0*/  PRMT R18, R24, 0x7632, R18 ;  /* 0x0000763218127816 */ /* 0x000fe20000000012 */
[----:B------:R-:W-:Y:S01]  /*05f0*/  FFMA.FTZ R89, R81, R89, R10 ;  /* 0x0000005951597223 */ /* 0x000fe2000001000a */
[C---:B------:R-:W-:Y:S01]  /*0600*/  PRMT R17, R20.reuse, 0x7632, R17 ;  /* 0x0000763214117816 */ /* 0x040fe20000000011 */
[----:B------:R-:W-:Y:S01]  /*0610*/  IMAD.U32 R20, R20, 0x10000, RZ ;  /* 0x0001000014147824 */ /* 0x000fe200078e00ff */
[----:B------:R-:W-:Y:S01]  /*0620*/  SHF.L.U32 R24, R24, 0x10, RZ ;  /* 0x0000001018187819 */ /* 0x000fe200000006ff */
[----:B------:R-:W-:Y:S01]  /*0630*/  FFMA.FTZ R90, R84, R87, R91 ;  /* 0x00000057545a7223 */ /* 0x000fe2000001005b */
[----:B------:R-:W-:-:S02]  /*0640*/  IMAD.U32 R16, R15, 0x10000, RZ ;  /* 0x000100000f107824 */ /* 0x000fc400078e00ff */
[----:B------:R-:W-:Y:S01]  /*0650*/  FFMA.FTZ R88, R84, R11, R13 ;  /* 0x0000000b54587223 */ /* 0x000fe2000001000d */
[----:B------:R-:W-:Y:S01]  /*0660*/  SHF.L.U32 R91, R19, 0x10, RZ ;  /* 0x00000010135b7819 */ /* 0x000fe200000006ff */
[----:B------:R-:W-:Y:S01]  /*0670*/  IMAD.U32 R17, R17, 0x10000, RZ ;  /* 0x0001000011117824 */ /* 0x000fe200078e00ff */
[----:B------:R-:W-:Y:S01]  /*0680*/  SHF.L.U32 R84, R18, 0x10, RZ ;  /* 0x0000001012547819 */ /* 0x000fe200000006ff */
[----:B------:R-:W-:Y:S01]  /*0690*/  FFMA.FTZ R89, R24, R20, R89 ;  /* 0x0000001418597223 */ /* 0x000fe20000010059 */
[----:B------:R-:W-:Y:S01]  /*06a0*/  FFMA.FTZ R20, R85, R16, R88 ;  /* 0x0000001055147223 */ /* 0x000fe20000010058 */
[----:B------:R-:W-:Y:S01]  /*06b0*/  PRMT R86, R15, 0x7632, R86 ;  /* 0x000076320f567816 */ /* 0x000fe20000000056 */
[----:B------:R-:W4:Y:S01]  /*06c0*/  LDG.E.128 R8, desc[UR6][R2.64+0x2800] ;  /* 0x0028000602087981 */ /* 0x000f22000c1e1d00 */
[----:B------:R-:W-:Y:S01]  /*06d0*/  FFMA.FTZ R88, R85, R91, R90 ;  /* 0x0000005b55587223 */ /* 0x000fe2000001005a */
[--C-:B------:R-:W-:Y:S01]  /*06e0*/  FFMA.FTZ R90, R84, R17, R89.reuse ;  /* 0x00000011545a7223 */ /* 0x100fe20000010059 */
[C---:B------:R-:W-:Y:S01]  /*06f0*/  PRMT R89, R21.reuse, 0x7632, R89 ;  /* 0x0000763215597816 */ /* 0x040fe20000000059 */
[----:B------:R-:W5:Y:S01]  /*0700*/  LDG.E.128 R12, desc[UR6][R82.64+0x2800] ;  /* 0x00280006520c7981 */ /* 0x000f62000c1e1d00 */
[----:B------:R-:W-:-:S02]  /*0710*/  SHF.L.U32 R21, R21, 0x10, RZ ;  /* 0x0000001015157819 */ /* 0x000fc400000006ff */
[C---:B------:R-:W-:Y:S01]  /*0720*/  PRMT R85, R25.reuse, 0x7632, R85 ;  /* 0x0000763219557816 */ /* 0x040fe20000000055 */
[----:B------:R-:W-:Y:S01]  /*0730*/  IMAD.U32 R25, R25, 0x10000, RZ ;  /* 0x0001000019197824 */ /* 0x000fe200078e00ff */
[----:B------:R-:W-:Y:S02]  /*0740*/  PRMT R87, R19, 0x7632, R87 ;  /* 0x0000763213577816 */ /* 0x000fe40000000057 */
[----:B------:R-:W-:Y:S01]  /*0750*/  SHF.L.U32 R91, R86, 0x10, RZ ;  /* 0x00000010565b7819 */ /* 0x000fe200000006ff */
[----:B------:R-:W-:Y:S01]  /*0760*/  IMAD.U32 R86, R89, 0x10000, RZ ;  /* 0x0001000059567824 */ /* 0x000fe200078e00ff */
[----:B------:R-:W-:Y:S01]  /*0770*/  SHF.L.U32 R85, R85, 0x10, RZ ;  /* 0x0000001055557819 */ /* 0x000fe200000006ff */
[----:B------:R-:W-:Y:S01]  /*0780*/  FFMA.FTZ R90, R25, R21, R90 ;  /* 0x00000015195a7223 */ /* 0x000fe2000001005a */
[----:B------:R-:W-:Y:S01]  /*0790*/  SHF.L.U32 R87, R87, 0x10, RZ ;  /* 0x0000001057577819 */ /* 0x000fe200000006ff */
[--C-:B------:R-:W-:Y:S01]  /*07a0*/  FFMA.FTZ R89, R81, R91, R20.reuse ;  /* 0x0000005b51597223 */ /* 0x100fe20000010014 */
[C---:B------:R-:W-:Y:S01]  /*07b0*/  PRMT R20, R26.reuse, 0x7632, R20 ;  /* 0x000076321a147816 */ /* 0x040fe20000000014 */
[----:B------:R-:W-:Y:S01]  /*07c0*/  FFMA.FTZ R91, R85, R86, R90 ;  /* 0x00000056555b7223 */ /* 0x000fe2000001005a */
[----:B------:R-:W5:Y:S01]  /*07d0*/  LDG.E.128 R16, desc[UR6][R2.64+0x6000] ;  /* 0x0060000602107981 */ /* 0x000f62000c1e1d00 */
[----:B------:R-:W-:Y:S01]  /*07e0*/  FFMA.FTZ R87, R81, R87, R88 ;  /* 0x0000005751577223 */ /* 0x000fe20000010058 */
[----:B------:R-:W-:Y:S01]  /*07f0*/  IMAD.U32 R86, R26, 0x10000, RZ ;  /* 0x000100001a567824 */ /* 0x000fe200078e00ff */
[----:B------:R-:W-:-:S02]  /*0800*/  PRMT R26, R27, 0x7632, R26 ;  /* 0x000076321b1a7816 */ /* 0x000fc4000000001a */
[----:B------:R-:W-:Y:S01]  /*0810*/  SHF.L.U32 R81, R27, 0x10, RZ ;  /* 0x000000101b517819 */ /* 0x000fe200000006ff */
[----:B------:R-:W-:Y:S01]  /*0820*/  IMAD.U32 R27, R20, 0x10000, RZ ;  /* 0x00010000141b7824 */ /* 0x000fe200078e00ff */
[----:B------:R-:W-:Y:S02]  /*0830*/  SHF.L.U32 R21, R22, 0x10, RZ ;  /* 0x0000001016157819 */ /* 0x000fe400000006ff */
[----:B------:R-:W-:Y:S02]  /*0840*/  SHF.L.U32 R20, R28, 0x10, RZ ;  /* 0x000000101c147819 */ /* 0x000fe400000006ff */
[----:B------:R-:W-:Y:S02]  /*0850*/  PRMT R22, R22, 0x7632, R22 ;  /* 0x0000763216167816 */ /* 0x000fe40000000016 */
        /* <DEDUP_REMOVED lines=9> */
[----:B------:R-:W5:Y:S01]  /*08f0*/  LDG.E.128 R20, desc[UR6][R2.64+0x9800] ;  /* 0x0098000602147981 */ /* 0x000f62000c1e1d00 */
        /* <DEDUP_REMOVED lines=31> */
[----:B------:R-:W-:-:S02]  /*0af0*/  IMAD.U32 R87, R36, 0x10000, RZ ;  /* 0x0001000024577824 */ /* 0x000fc400078e00ff */
[----:B------:R-:W-:Y:S01]  /*0b00*/  FFMA.FTZ R88, R27, R26, R86 ;  /* 0x0000001a1b587223 */ /* 0x000fe20000010056 */
[----:B------:R-:W-:Y:S01]  /*0b10*/  PRMT R36, R40, 0x7632, R36 ;  /* 0x0000763228247816 */ /* 0x000fe20000000024 */
[----:B------:R-:W-:Y:S01]  /*0b20*/  FFMA.FTZ R33, R81, R24, R30 ;  /* 0x0000001851217223 */ /* 0x000fe2000001001e */
[----:B------:R-:W-:Y:S01]  /*0b30*/  PRMT R34, R31, 0x7632, R34 ;  /* 0x000076321f227816 */ /* 0x000fe20000000022 */
[----:B------:R-:W5:Y:S01]  /*0b40*/  LDG.E.128 R24, desc[UR6][R2.64+0x3000] ;  /* 0x0030000602187981 */ /* 0x000f62000c1e1d00 */
[----:B------:R-:W-:Y:S01]  /*0b50*/  SHF.L.U32 R86, R35, 0x10, RZ ;  /* 0x0000001023567819 */ /* 0x000fe200000006ff */
[----:B------:R-:W-:Y:S01]  /*0b60*/  FFMA.FTZ R87, R84, R87, R85 ;  /* 0x0000005754577223 */ /* 0x000fe20000010055 */
[----:B------:R-:W-:Y:S01]  /*0b70*/  SHF.L.U32 R85, R40, 0x10, RZ ;  /* 0x0000001028557819 */ /* 0x000fe200000006ff */
[----:B------:R0:W5:Y:S01]  /*0b80*/  LDG.E.128 R28, desc[UR6][R82.64+0x3000] ;  /* 0x00300006521c7981 */ /* 0x000162000c1e1d00 */
[----:B------:R-:W-:Y:S02]  /*0b90*/  IMAD.U32 R36, R36, 0x10000, RZ ;  /* 0x0001000024247824 */ /* 0x000fe400078e00ff */
[----:B------:R-:W-:Y:S01]  /*0ba0*/  FFMA.FTZ R86, R81, R86, R88 ;  /* 0x0000005651567223 */ /* 0x000fe20000010058 */
[----:B------:R-:W-:-:S02]  /*0bb0*/  PRMT R35, R35, 0x7632, R35 ;  /* 0x0000763223237816 */ /* 0x000fc40000000023 */
[----:B------:R-:W-:Y:S02]  /*0bc0*/  SHF.L.U32 R40, R37, 0x10, RZ ;  /* 0x0000001025287819 */ /* 0x000fe400000006ff */
[----:B------:R-:W-:Y:S01]  /*0bd0*/  SHF.L.U32 R81, R41, 0x10, RZ ;  /* 0x0000001029517819 */ /* 0x000fe200000006ff */
[----:B0-----:R-:W-:Y:S01]  /*0be0*/  FFMA.FTZ R82, R36, R85, R87 ;  /* 0x0000005524527223 */ /* 0x001fe20000010057 */
[----:B------:R-:W-:Y:S01]  /*0bf0*/  SHF.L.U32 R34, R34, 0x10, RZ ;  /* 0x0000001022227819 */ /* 0x000fe200000006ff */
[----:B------:R-:W-:Y:S02]  /*0c00*/  IMAD.U32 R35, R35, 0x10000, RZ ;  /* 0x0001000023237824 */ /* 0x000fe400078e00ff */
[----:B------:R-:W-:Y:S01]  /*0c10*/  FFMA.FTZ R88, R81, R40, R82 ;  /* 0x0000002851587223 */ /* 0x000fe20000010052 */
[----:B------:R-:W-:Y:S02]  /*0c20*/  PRMT R40, R37, 0x7632, R40 ;  /* 0x0000763225287816 */ /* 0x000fe40000000028 */
[----:B------:R-:W-:Y:S01]  /*0c30*/  PRMT R37, R41, 0x7632, R37 ;  /* 0x0000763229257816 */ /* 0x000fe20000000025 */
[C---:B------:R-:W-:Y:S01]  /*0c40*/  FFMA.FTZ R87, R32.reuse, R34, R33 ;  /* 0x0000002220577223 */ /* 0x040fe20000010021 */
[--C-:B------:R-:W-:Y:S01]  /*0c50*/  FFMA.FTZ R83, R32, R35, R86.reuse ;  /* 0x0000002320537223 */ /* 0x100fe20000010056 */
[----:B------:R-:W-:Y:S01]  /*0c60*/  SHF.L.U32 R41, R44, 0x10, RZ ;  /* 0x000000102c297819 */ /* 0x000fe200000006ff */
[----:B------:R-:W5:Y:S01]  /*0c70*/  LDG.E.128 R32, desc[UR6][R2.64+0x6800] ;  /* 0x0068000602207981 */ /* 0x000f62000c1e1d00 */
[----:B------:R-:W-:Y:S01]  /*0c80*/  IMAD.U32 R40, R40, 0x10000, RZ ;  /* 0x0001000028287824 */ /* 0x000fe200078e00ff */
[----:B------:R-:W-:Y:S01]  /*0c90*/  SHF.L.U32 R37, R37, 0x10, RZ ;  /* 0x0000001025257819 */ /* 0x000fe200000006ff */
[----:B------:R-:W-:Y:S01]  /*0ca0*/  IMAD.U32 R85, R43, 0x10000, RZ ;  /* 0x000100002b557824 */ /* 0x000fe200078e00ff */
[----:B------:R-:W-:Y:S01]  /*0cb0*/  PRMT R86, R42, 0x7632, R86 ;  /* 0x000076322a567816 */ /* 0x000fe20000000056 */
[----:B------:R-:W-:Y:S01]  /*0cc0*/  FFMA.FTZ R87, R84, R41, R87 ;  /* 0x0000002954577223 */ /* 0x000fe20000010057 */
[----:B------:R-:W-:Y:S01]  /*0cd0*/  SHF.L.U32 R82, R42, 0x10, RZ ;  /* 0x000000102a527819 */ /* 0x000fe200000006ff */
[----:B------:R-:W-:Y:S01]  /*0ce0*/  FFMA.FTZ R89, R37, R40, R88 ;  /* 0x0000002825597223 */ /* 0x000fe20000010058 */
[----:B------:R-:W-:-:S02]  /*0cf0*/  PRMT R44, R43, 0x7632, R44 ;  /* 0x000076322b2c7816 */ /* 0x000fc4000000002c */
[----:B------:R0:W5:Y:S02]  /*0d00*/  LDG.E.128 R40, desc[UR6][R2.64+0xa000] ;  /* 0x00a0000602287981 */ /* 0x000164000c1e1d00 */
[----:B------:R-:W-:Y:S02]  /*0d10*/  PRMT R88, R44, 0x7632, R88 ;  /* 0x000076322c587816 */ /* 0x000fe40000000058 */
[----:B------:R-:W-:Y:S02]  /*0d20*/  SHF.L.U32 R91, R38, 0x10, RZ ;  /* 0x00000010265b7819 */ /* 0x000fe400000006ff */
[----:B------:R-:W-:Y:S01]  /*0d30*/  SHF.L.U32 R92, R88, 0x10, RZ ;  /* 0x00000010585c7819 */ /* 0x000fe200000006ff */
[C---:B------:R-:W-:Y:S01]  /*0d40*/  IMAD.U32 R88, R39.reuse, 0x10000, RZ ;  /* 0x0001000027587824 */ /* 0x040fe200078e00ff */
[----:B------:R-:W-:Y:S02]  /*0d50*/  PRMT R90, R38, 0x7632, R90 ;  /* 0x00007632265a7816 */ /* 0x000fe4000000005a */
[----:B------:R-:W-:-:S02]  /*0d60*/  PRMT R38, R39, 0x7632, R38 ;  /* 0x0000763227267816 */ /* 0x000fc40000000026 */
[C---:B------:R-:W-:Y:S01]  /*0d70*/  PRMT R39, R45.reuse, 0x7632, R39 ;  /* 0x000076322d277816 */ /* 0x040fe20000000027 */
[----:B------:R-:W-:Y:S01]  /*0d80*/  FFMA.FTZ R92, R36, R92, R87 ;  /* 0x0000005c245c7223 */ /* 0x000fe20000010057 */
[----:B------:R-:W-:Y:S02]  /*0d90*/  SHF.L.U32 R45, R45, 0x10, RZ ;  /* 0x000000102d2d7819 */ /* 0x000fe400000006ff */
[C---:B0-----:R-:W-:Y:S02]  /*0da0*/  PRMT R3, R48.reuse, 0x7632, R3 ;  /* 0x0000763230037816 */ /* 0x041fe40000000003 */
        /* <DEDUP_REMOVED lines=12> */
[----:B------:R-:W-:Y:S01]  /*0e70*/  SHF.L.U32 R3, R46, 0x10, RZ ;  /* 0x000000102e037819 */ /* 0x000fe200000006ff */
[----:B------:R-:W-:Y:S01]  /*0e80*/  FFMA.FTZ R36, R81, R48, R36 ;  /* 0x0000003051247223 */ /* 0x000fe20000010024 */
[----:B------:R-:W-:-:S02]  /*0e90*/  IMAD.U32 R2, R2, 0x10000, RZ ;  /* 0x0001000002027824 */ /* 0x000fc400078e00ff */
[----:B------:R-:W-:Y:S01]  /*0ea0*/  FFMA.FTZ R90, R86, R90, R89 ;  /* 0x0000005a565a7223 */ /* 0x000fe20000010059 */
[----:B------:R-:W-:Y:S01]  /*0eb0*/  SHF.L.U32 R81, R50, 0x10, RZ ;  /* 0x0000001032517819 */ /* 0x000fe200000006ff */
[----:B------:R-:W-:Y:S01]  /*0ec0*/  FFMA.FTZ R49, R82, R3, R45 ;  /* 0x0000000352317223 */ /* 0x000fe2000001002d */
[----:B------:R-:W-:Y:S01]  /*0ed0*/  FFMA.FTZ R37, R37, R2, R36 ;  /* 0x0000000225257223 */ /* 0x000fe20000010024 */
[----:B------:R-:W-:Y:S01]  /*0ee0*/  PRMT R46, R46, 0x7632, R46 ;  /* 0x000076322e2e7816 */ /* 0x000fe2000000002e */
[----:B------:R-:W-:Y:S01]  /*0ef0*/  FFMA.FTZ R39, R85, R88, R90 ;  /* 0x0000005855277223 */ /* 0x000fe2000001005a */
[----:B------:R-:W-:Y:S02]  /*0f00*/  SHF.L.U32 R3, R38, 0x10, RZ ;  /* 0x0000001026037819 */ /* 0x000fe400000006ff */
[----:B------:R-:W-:Y:S01]  /*0f10*/  SHF.L.U32 R44, R44, 0x10, RZ ;  /* 0x000000102c2c7819 */ /* 0x000fe200000006ff */
[--C-:B------:R-:W-:Y:S01]  /*0f20*/  FFMA.FTZ R81, R82, R81, R37.reuse ;  /* 0x0000005152517223 */ /* 0x100fe20000010025 */
[----:B------:R-:W-:Y:S01]  /*0f30*/  PRMT R37, R52, 0x7632, R37 ;  /* 0x0000763234257816 */ /* 0x000fe20000000025 */
[----:B------:R-:W-:Y:S01]  /*0f40*/  IMAD.U32 R45, R46, 0x10000, RZ ;  /* 0x000100002e2d7824 */ /* 0x000fe200078e00ff */
[----:B------:R-:W-:Y:S01]  /*0f50*/  SHF.L.U32 R52, R52, 0x10, RZ ;  /* 0x0000001034347819 */ /* 0x000fe200000006ff */
[----:B------:R-:W-:Y:S01]  /*0f60*/  FFMA.FTZ R3, R44, R3, R39 ;  /* 0x000000032c037223 */ /* 0x000fe20000010027 */
[C---:B------:R-:W-:Y:S01]  /*0f70*/  PRMT R2, R56.reuse, 0x7632, R2 ;  /* 0x0000763238027816 */ /* 0x040fe20000000002 */
[----:B------:R-:W-:-:S02]  /*0f80*/  IMAD.U32 R56, R56, 0x10000, RZ ;  /* 0x0001000038387824 */ /* 0x000fc400078e00ff */
        /* <DEDUP_REMOVED lines=9> */
[----:B------:R-:W-:Y:S02]  /*1020*/  SHF.L.U32 R39, R50, 0x10, RZ ;  /* 0x0000001032277819 */ /* 0x000fe400000006ff */
[----:B------:R-:W-:-:S02]  /*1030*/  SHF.L.U32 R46, R53, 0x10, RZ ;  /* 0x00000010352e7819 */ /* 0x000fc400000006ff */
[C---:B------:R-:W-:Y:S01]  /*1040*/  PRMT R3, R57.reuse, 0x7632, R3 ;  /* 0x0000763239037816 */ /* 0x040fe20000000003 */
        /* <DEDUP_REMOVED lines=11> */
[----:B------:R-:W-:-:S02]  /*1100*/  PRMT R38, R54, 0x7632, R38 ;  /* 0x0000763236267816 */ /* 0x000fc40000000026 */
[C---:B------:R-:W-:Y:S01]  /*1110*/  PRMT R36, R58.reuse, 0x7632, R36 ;  /* 0x000076323a247816 */ /* 0x040fe20000000024 */
[----:B------:R-:W-:Y:S01]  /*1120*/  IMAD.U32 R58, R58, 0x10000, RZ ;  /* 0x000100003a3a7824 */ /* 0x000fe200078e00ff */
        /* <DEDUP_REMOVED lines=13> */
[----:B------:R-:W-:-:S02]  /*1200*/  IMAD.U32 R44, R61, 0x10000, RZ ;  /* 0x000100003d2c7824 */ /* 0x000fc400078e00ff */
        /* <DEDUP_REMOVED lines=8> */
[----:B------:R-:W-:Y:S01]  /*1290*/  FFMA.FTZ R51, R3, R48, R44 ;  /* 0x0000003003337223 */ /* 0x000fe2000001002c */
[----:B------:R-:W-:-:S02]  /*12a0*/  SHF.L.U32 R47, R62, 0x10, RZ ;  /* 0x000000103e2f7819 */ /* 0x000fc400000006ff */
[C---:B------:R-:W-:Y:S02]  /*12b0*/  PRMT R48, R64.reuse, 0x7632, R48 ;  /* 0x0000763240307816 */ /* 0x040fe40000000030 */
[----:B------:R-:W-:Y:S01]  /*12c0*/  SHF.L.U32 R64, R64, 0x10, RZ ;  /* 0x0000001040407819 */ /* 0x000fe200000006ff */
[----:B------:R-:W-:Y:S01]  /*12d0*/  IMAD.U32 R39, R39, 0x10000, RZ ;  /* 0x0001000027277824 */ /* 0x000fe200078e00ff */
[----:B------:R-:W-:Y:S02]  /*12e0*/  PRMT R45, R62, 0x7632, R45 ;  /* 0x000076323e2d7816 */ /* 0x000fe4000000002d */
        /* <DEDUP_REMOVED lines=11> */
[----:B------:R-:W-:-:S02]  /*13a0*/  FFMA.FTZ R48, R57, R44, R46 ;  /* 0x0000002c39307223 */ /* 0x000fc4000001002e */
[----:B------:R-:W-:Y:S02]  /*13b0*/  IMAD.U32 R44, R65, 0x10000, RZ ;  /* 0x00010000412c7824 */ /* 0x000fe400078e00ff */
[----:B------:R-:W-:Y:S01]  /*13c0*/  FFMA.FTZ R2, R38, R37, R47 ;  /* 0x0000002526027223 */ /* 0x000fe2000001002f */
        /* <DEDUP_REMOVED lines=22> */
[----:B------:R-:W-:Y:S01]  /*1530*/  FFMA.FTZ R45, R36, R45, R47 ;  /* 0x0000002d242d7223 */ /* 0x000fe2000001002f */
[----:B------:R-:W-:Y:S02]  /*1540*/  SHF.L.U32 R69, R69, 0x10, RZ ;  /* 0x0000001045457819 */ /* 0x000fe400000006ff */
[----:B------:R-:W-:Y:S02]  /*1550*/  SHF.L.U32 R38, R73, 0x10, RZ ;  /* 0x0000001049267819 */ /* 0x000fe400000006ff */
[----:B------:R-:W-:Y:S01]  /*1560*/  SHF.L.U32 R63, R63, 0x10, RZ ;  /* 0x000000103f3f7819 */ /* 0x000fe200000006ff */
[----:B------:R-:W-:Y:S02]  /*1570*/  IMAD.U32 R44, R70, 0x10000, RZ ;  /* 0x00010000462c7824 */ /* 0x000fe400078e00ff */
[----:B------:R-:W-:-:S02]  /*1580*/  IMAD.U32 R37, R74, 0x10000, RZ ;  /* 0x000100004a257824 */ /* 0x000fc400078e00ff */
[----:B------:R-:W-:Y:S01]  /*1590*/  FFMA.FTZ R48, R38, R69, R45 ;  /* 0x0000004526307223 */ /* 0x000fe2000001002d */
[----:B------:R-:W-:Y:S01]  /*15a0*/  FFMA.FTZ R63, R39, R63, R2 ;  /* 0x0000003f273f7223 */ /* 0x000fe20000010002 */
[----:B------:R-:W-:Y:S02]  /*15b0*/  SHF.L.U32 R46, R46, 0x10, RZ ;  /* 0x000000102e2e7819 */ /* 0x000fe400000006ff */
[----:B------:R-:W-:Y:S01]  /*15c0*/  FFMA.FTZ R47, R37, R44, R48 ;  /* 0x0000002c252f7223 */ /* 0x000fe20000010030 */
[----:B------:R-:W-:Y:S02]  /*15d0*/  PRMT R70, R70, 0x7632, R70 ;  /* 0x0000763246467816 */ /* 0x000fe40000000046 */
[----:B------:R-:W-:Y:S02]  /*15e0*/  PRMT R2, R74, 0x7632, R2 ;  /* 0x000076324a027816 */ /* 0x000fe40000000002 */
[C---:B--2---:R-:W-:Y:S02]  /*15f0*/  PRMT R44, R76.reuse, 0x7632, R44 ;  /* 0x000076324c2c7816 */ /* 0x044fe4000000002c */
[----:B------:R-:W-:Y:S01]  /*1600*/  SHF.L.U32 R76, R76, 0x10, RZ ;  /* 0x000000104c4c7819 */ /* 0x000fe200000006ff */
[----:B------:R-:W-:Y:S01]  /*1610*/  FFMA.FTZ R67, R39, R46, R67 ;  /* 0x0000002e27437223 */ /* 0x000fe20000010043 */
[----:B------:R-:W-:Y:S01]  /*1620*/  SHF.L.U32 R45, R70, 0x10, RZ ;  /* 0x00000010462d7819 */ /* 0x000fe200000006ff */
[----:B------:R-:W-:Y:S01]  /*1630*/  IMAD.U32 R2, R2, 0x10000, RZ ;  /* 0x0001000002027824 */ /* 0x000fe200078e00ff */
[----:B------:R-:W-:Y:S01]  /*1640*/  SHF.L.U32 R46, R44, 0x10, RZ ;  /* 0x000000102c2e7819 */ /* 0x000fe200000006ff */
[----:B------:R-:W-:Y:S01]  /*1650*/  FFMA.FTZ R76, R72, R76, R63 ;  /* 0x0000004c484c7223 */ /* 0x000fe2000001003f */
[C---:B---3--:R-:W-:Y:S01]  /*1660*/  PRMT R48, R4.reuse, 0x7632, R48 ;  /* 0x0000763204307816 */ /* 0x048fe20000000030 */
[----:B------:R-:W-:-:S02]  /*1670*/  IMAD.U32 R49, R4, 0x10000, RZ ;  /* 0x0001000004317824 */ /* 0x000fc400078e00ff */
        /* <DEDUP_REMOVED lines=9> */
[----:B------:R-:W-:-:S02]  /*1710*/  SHF.L.U32 R4, R71, 0x10, RZ ;  /* 0x0000001047047819 */ /* 0x000fc400000006ff */
[----:B------:R-:W-:Y:S02]  /*1720*/  PRMT R71, R71, 0x7632, R71 ;  /* 0x0000763247477816 */ /* 0x000fe40000000047 */
        /* <DEDUP_REMOVED lines=10> */
[----:B------:R-:W-:-:S02]  /*17d0*/  IMAD.U32 R4, R78, 0x10000, RZ ;  /* 0x000100004e047824 */ /* 0x000fc400078e00ff */
[C---:B------:R-:W-:Y:S01]  /*17e0*/  FFMA.FTZ R44, R38.reuse, R77, R45 ;  /* 0x0000004d262c7223 */ /* 0x040fe2000001002d */
[----:B------:R-:W-:Y:S01]  /*17f0*/  FFMA.FTZ R3, R38, R3, R36 ;  /* 0x0000000326037223 */ /* 0x000fe20000010024 */
[----:B------:R-:W-:Y:S02]  /*1800*/  SHF.L.U32 R38, R6, 0x10, RZ ;  /* 0x0000001006267819 */ /* 0x000fe400000006ff */
[----:B------:R-:W-:Y:S02]  /*1810*/  PRMT R6, R79, 0x7632, R6 ;  /* 0x000076324f067816 */ /* 0x000fe40000000006 */
[----:B------:R-:W-:Y:S01]  /*1820*/  PRMT R78, R78, 0x7632, R78 ;  /* 0x000076324e4e7816 */ /* 0x000fe2000000004e */
[C---:B------:R-:W-:Y:S01]  /*1830*/  FFMA.FTZ R45, R37.reuse, R4, R44 ;  /* 0x00000004252d7223 */ /* 0x040fe2000001002c */
[----:B------:R-:W-:Y:S01]  /*1840*/  PRMT R4, R6, 0x7632, R4 ;  /* 0x0000763206047816 */ /* 0x000fe20000000004 */
[----:B------:R-:W-:Y:S01]  /*1850*/  FFMA.FTZ R38, R37, R38, R3 ;  /* 0x0000002625267223 */ /* 0x000fe20000010003 */
[----:B----4-:R-:W-:Y:S01]  /*1860*/  PRMT R44, R8, 0x7632, R44 ;  /* 0x00007632082c7816 */ /* 0x010fe2000000002c */
[----:B------:R-:W-:Y:S01]  /*1870*/  IMAD.U32 R3, R78, 0x10000, RZ ;  /* 0x000100004e037824 */ /* 0x000fe200078e00ff */
[----:B------:R-:W-:-:S02]  /*1880*/  SHF.L.U32 R46, R8, 0x10, RZ ;  /* 0x00000010082e7819 */ /* 0x000fc400000006ff */
[C---:B-----5:R-:W-:Y:S01]  /*1890*/  PRMT R8, R12.reuse, 0x7632, R8 ;  /* 0x000076320c087816 */ /* 0x060fe20000000008 */
        /* <DEDUP_REMOVED lines=11> */
[----:B------:R-:W-:-:S02]  /*1950*/  SHF.L.U32 R5, R9, 0x10, RZ ;  /* 0x0000001009057819 */ /* 0x000fc400000006ff */
[----:B------:R-:W-:Y:S01]  /*1960*/  SHF.L.U32 R2, R13, 0x10, RZ ;  /* 0x000000100d027819 */ /* 0x000fe200000006ff */
[C---:B------:R-:W-:Y:S01]  /*1970*/  FFMA.FTZ R4, R75.reuse, R36, R4 ;  /* 0x000000244b047223 */ /* 0x040fe20000010004 */
[----:B------:R-:W-:Y:S01]  /*1980*/  FFMA.FTZ R37, R75, R8, R37 ;  /* 0x000000084b257223 */ /* 0x000fe20000010025 */
[----:B------:R-:W-:Y:S01]  /*1990*/  IMAD.U32 R6, R6, 0x10000, RZ ;  /* 0x0001000006067824 */ /* 0x000fe200078e00ff */
[----:B------:R-:W-:Y:S02]  /*19a0*/  PRMT R9, R9, 0x7632, R9 ;  /* 0x0000763209097816 */ /* 0x000fe40000000009 */
[----:B------:R-:W-:Y:S02]  /*19b0*/  PRMT R13, R13, 0x7632, R13 ;  /* 0x000076320d0d7816 */ /* 0x000fe4000000000d */
        /* <DEDUP_REMOVED lines=23> */
[----:B------:R-:W-:-:S02]  /*1b30*/  SHF.L.U32 R17, R20, 0x10, RZ ;  /* 0x0000001014117819 */ /* 0x000fc400000006ff */
[----:B------:R-:W-:Y:S01]  /*1b40*/  PRMT R20, R20, 0x7632, R20 ;  /* 0x0000763214147816 */ /* 0x000fe20000000014 */
[C---:B------:R-:W-:Y:S01]  /*1b50*/  IMAD.U32 R8, R11.reuse, 0x10000, RZ ;  /* 0x000100000b087824 */ /* 0x040fe200078e00ff */
[----:B------:R-:W-:Y:S01]  /*1b60*/  PRMT R6, R11, 0x7632, R6 ;  /* 0x000076320b067816 */ /* 0x000fe20000000006 */
[----:B------:R-:W-:Y:S01]  /*1b70*/  FFMA.FTZ R10, R14, R7, R9 ;  /* 0x000000070e0a7223 */ /* 0x000fe20000010009 */
[----:B------:R-:W-:Y:S02]  /*1b80*/  IMAD.U32 R9, R18, 0x10000, RZ ;  /* 0x0001000012097824 */ /* 0x000fe400078e00ff */
        /* <DEDUP_REMOVED lines=17> */
[----:B------:R-:W-:-:S02]  /*1ca0*/  PRMT R19, R19, 0x7632, R19 ;  /* 0x0000763213137816 */ /* 0x000fc40000000013 */
[----:B------:R-:W-:Y:S01]  /*1cb0*/  PRMT R3, R22, 0x7632, R3 ;  /* 0x0000763216037816 */ /* 0x000fe20000000003 */
[C---:B------:R-:W-:Y:S01]  /*1cc0*/  FFMA.FTZ R8, R15.reuse, R8, R10 ;  /* 0x000000080f087223 */ /* 0x040fe2000001000a */
[----:B------:R-:W-:Y:S01]  /*1cd0*/  SHF.L.U32 R6, R6, 0x10, RZ ;  /* 0x0000001006067819 */ /* 0x000fe200000006ff */
[----:B------:R-:W-:Y:S01]  /*1ce0*/  FFMA.FTZ R7, R15, R12, R7 ;  /* 0x0000000c0f077223 */ /* 0x000fe20000010007 */
[----:B------:R-:W-:Y:S01]  /*1cf0*/  SHF.L.U32 R5, R5, 0x10, RZ ;  /* 0x0000001005057819 */ /* 0x000fe200000006ff */
[----:B------:R-:W-:Y:S01]  /*1d00*/  IMAD.U32 R2, R19, 0x10000, RZ ;  /* 0x0001000013027824 */ /* 0x000fe200078e00ff */
[----:B------:R-:W-:Y:S01]  /*1d10*/  SHF.L.U32 R3, R3, 0x10, RZ ;  /* 0x0000001003037819 */ /* 0x000fe200000006ff */
[----:B------:R-:W-:Y:S02]  /*1d20*/  FFMA.FTZ R9, R4, R9, R13 ;  /* 0x0000000904097223 */ /* 0x000fe4000001000d */
[C-C-:B------:R-:W-:Y:S01]  /*1d30*/  FFMA.FTZ R6, R5.reuse, R6, R8.reuse ;  /* 0x0000000605067223 */ /* 0x140fe20000010008 */
[----:B------:R-:W-:Y:S01]  /*1d40*/  FFMA.FTZ R2, R5, R2, R7 ;  /* 0x0000000205027223 */ /* 0x000fe20000010007 */
[----:B------:R-:W-:Y:S01]  /*1d50*/  FFMA.FTZ R14, R14, R3, R9 ;  /* 0x000000030e0e7223 */ /* 0x000fe20000010009 */
[C---:B------:R-:W-:Y:S01]  /*1d60*/  PRMT R8, R24.reuse, 0x7632, R8 ;  /* 0x0000763218087816 */ /* 0x040fe20000000008 */
[----:B------:R-:W-:Y:S01]  /*1d70*/  IMAD.U32 R24, R24, 0x10000, RZ ;  /* 0x0001000018187824 */ /* 0x000fe200078e00ff */
[----:B------:R-:W-:-:S02]  /*1d80*/  PRMT R3, R28, 0x7632, R3 ;  /* 0x000076321c037816 */ /* 0x000fc40000000003 */
[----:B------:R-:W-:Y:S02]  /*1d90*/  SHF.L.U32 R7, R28, 0x10, RZ ;  /* 0x000000101c077819 */ /* 0x000fe400000006ff */
[----:B------:R-:W-:Y:S01]  /*1da0*/  SHF.L.U32 R4, R23, 0x10, RZ ;  /* 0x0000001017047819 */ /* 0x000fe200000006ff */
[----:B------:R-:W-:Y:S01]  /*1db0*/  IMAD.U32 R3, R3, 0x10000, RZ ;  /* 0x0001000003037824 */ /* 0x000fe200078e00ff */
        /* <DEDUP_REMOVED lines=18> */
[----:B------:R-:W-:-:S02]  /*1ee0*/  PRMT R15, R32, 0x7632, R15 ;  /* 0x00007632200f7816 */ /* 0x000fc4000000000f */
[----:B------:R-:W-:Y:S01]  /*1ef0*/  SHF.L.U32 R32, R32, 0x10, RZ ;  /* 0x0000001020207819 */ /* 0x000fe200000006ff */
[----:B------:R-:W-:Y:S01]  /*1f00*/  FFMA.FTZ R16, R30, R11, R13 ;  /* 0x0000000b1e107223 */ /* 0x000fe2000001000d */
[----:B------:R-:W-:Y:S02]  /*1f10*/  PRMT R9, R26, 0x7632, R9 ;  /* 0x000076321a097816 */ /* 0x000fe40000000009 */
        /* <DEDUP_REMOVED lines=8> */
[----:B------:R-:W-:Y:S01]  /*1fa0*/  IMAD.U32 R9, R33, 0x10000, RZ ;  /* 0x0001000021097824 */ /* 0x000fe200078e00ff */
[----:B------:R-:W-:Y:S01]  /*1fb0*/  PRMT R8, R31, 0x7632, R8 ;  /* 0x000076321f087816 */ /* 0x000fe20000000008 */
        /* <DEDUP_REMOVED lines=9> */
[--C-:B------:R-:W-:Y:S01]  /*2050*/  FFMA.FTZ R7, R31, R14, R10.reuse ;  /* 0x0000000e1f077223 */ /* 0x100fe2000001000a */
[C---:B------:R-:W-:Y:S01]  /*2060*/  PRMT R10, R41.reuse, 0x7632, R10 ;  /* 0x00007632290a7816 */ /* 0x040fe2000000000a */
[----:B------:R-:W-:Y:S01]  /*2070*/  IMAD.U32 R41, R41, 0x10000, RZ ;  /* 0x0001000029297824 */ /* 0x000fe200078e00ff */
[----:B------:R-:W-:Y:S01]  /*2080*/  SHF.L.U32 R3, R12, 0x10, RZ ;  /* 0x000000100c037819 */ /* 0x000fe200000006ff */
[----:B------:R-:W-:Y:S01]  /*2090*/  IMAD.U32 R9, R34, 0x10000, RZ ;  /* 0x0001000022097824 */ /* 0x000fe200078e00ff */
[----:B------:R-:W-:Y:S01]  /*20a0*/  SHF.L.U32 R8, R8, 0x10, RZ ;  /* 0x0000001008087819 */ /* 0x000fe200000006ff */
[C---:B------:R-:W-:Y:S01]  /*20b0*/  FFMA.FTZ R11, R29.reuse, R2, R4 ;  /* 0x000000021d0b7223 */ /* 0x040fe20000010004 */
[----:B------:R-:W-:Y:S01]  /*20c0*/  SHF.L.U32 R10, R10, 0x10, RZ ;  /* 0x000000100a0a7819 */ /* 0x000fe200000006ff */
[----:B------:R-:W-:Y:S01]  /*20d0*/  FFMA.FTZ R2, R6, R41, R13 ;  /* 0x0000002906027223 */ /* 0x000fe2000001000d */
[----:B------:R-:W-:Y:S01]  /*20e0*/  PRMT R34, R34, 0x7632, R34 ;  /* 0x0000763222227816 */ /* 0x000fe20000000022 */
[----:B------:R-:W-:Y:S01]  /*20f0*/  FFMA.FTZ R3, R8, R3, R7 ;  /* 0x0000000308037223 */ /* 0x000fe20000010007 */
[----:B------:R-:W-:Y:S01]  /*2100*/  FFMA.FTZ R6, R30, R9, R11 ;  /* 0x000000091e067223 */ /* 0x000fe2000001000b */
[C---:B------:R-:W-:Y:S01]  /*2110*/  PRMT R7, R42.reuse, 0x7632, R7 ;  /* 0x000076322a077816 */ /* 0x040fe20000000007 */
[----:B------:R-:W-:Y:S01]  /*2120*/  FFMA.FTZ R29, R29, R10, R2 ;  /* 0x0000000a1d1d7223 */ /* 0x000fe20000010002 */
[----:B------:R-:W-:Y:S01]  /*2130*/  SHF.L.U32 R9, R42, 0x10, RZ ;  /* 0x000000102a097819 */ /* 0x000fe200000006ff */
[----:B------:R-:W-:Y:S01]  /*2140*/  IMAD.U32 R34, R34, 0x10000, RZ ;  /* 0x0001000022227824 */ /* 0x000fe200078e00ff */
[----:B------:R-:W-:-:S03]  /*2150*/  SHF.L.U32 R10, R7, 0x10, RZ ;  /* 0x00000010070a7819 */ /* 0x000fc600000006ff */
[----:B------:R-:W-:Y:S01]  /*2160*/  FFMA.FTZ R29, R30, R9, R29 ;  /* 0x000000091e1d7223 */ /* 0x000fe2000001001d */
[----:B------:R-:W-:Y:S01]  /*2170*/  PRMT R2, R35, 0x7632, R2 ;  /* 0x0000763223027816 */ /* 0x000fe20000000002 */
        /* <DEDUP_REMOVED lines=9> */
[C---:B------:R-:W-:Y:S02]  /*2210*/  FFMA.FTZ R5, R8.reuse, R5, R7 ;  /* 0x0000000508057223 */ /* 0x040fe40000010007 */
[----:B------:R-:W-:Y:S01]  /*2220*/  FFMA.FTZ R9, R8, R9, R12 ;  /* 0x0000000908097223 */ /* 0x000fe2000001000c */
[----:B------:R-:W0:Y:S04]  /*2230*/  SHFL.BFLY PT, R2, R3, 0x10, 0x1f ;  /* 0x0e001f0003027f89 */ /* 0x000e2800000e0000 */
[----:B------:R-:W1:Y:S04]  /*2240*/  SHFL.BFLY PT, R4, R5, 0x10, 0x1f ;  /* 0x0e001f0005047f89 */ /* 0x000e6800000e0000 */
[----:B------:R-:W2:Y:S01]  /*2250*/  SHFL.BFLY PT, R8, R9, 0x10, 0x1f ;  /* 0x0e001f0009087f89 */ /* 0x000ea200000e0000 */
[----:B0-----:R-:W-:Y:S01]  /*2260*/  FADD.FTZ R2, R3, R2 ;  /* 0x0000000203027221 */ /* 0x001fe20000010000 */
[----:B-1----:R-:W-:Y:S01]  /*2270*/  FADD.FTZ R6, R5, R4 ;  /* 0x0000000405067221 */ /* 0x002fe20000010000 */
[----:B--2---:R-:W-:-:S03]  /*2280*/  FADD.FTZ R10, R9, R8 ;  /* 0x00000008090a7221 */ /* 0x004fc60000010000 */
        /* <DEDUP_REMOVED lines=15> */
[----:B------:R-:W3:Y:S01]  /*2380*/  S2UR UR5, SR_CgaCtaId ;  /* 0x00000000000579c3 */ /* 0x000ee20000008800 */
[----:B0-----:R-:W-:Y:S01]  /*2390*/  FADD.FTZ R2, R4, R3 ;  /* 0x0000000304027221 */ /* 0x001fe20000010000 */
[----:B-1----:R-:W-:Y:S01]  /*23a0*/  FADD.FTZ R6, R8, R5 ;  /* 0x0000000508067221 */ /* 0x002fe20000010000 */
[----:B--2---:R-:W-:-:S03]  /*23b0*/  FADD.FTZ R9, R12, R9 ;  /* 0x000000090c097221 */ /* 0x004fc60000010000 */
[----:B------:R-:W0:Y:S04]  /*23c0*/  SHFL.BFLY PT, R5, R2, 0x1, 0x1f ;  /* 0x0c201f0002057f89 */ /* 0x000e2800000e0000 */
[----:B------:R-:W1:Y:S04]  /*23d0*/  SHFL.BFLY PT, R7, R6, 0x1, 0x1f ;  /* 0x0c201f0006077f89 */ /* 0x000e6800000e0000 */
[----:B------:R-:W2:Y:S01]  /*23e0*/  SHFL.BFLY PT, R10, R9, 0x1, 0x1f ;  /* 0x0c201f00090a7f89 */ /* 0x000ea200000e0000 */
[----:B------:R-:W-:Y:S02]  /*23f0*/  LOP3.LUT P0, RZ, R80, 0x1f, RZ, 0xc0, !PT ;  /* 0x0000001f50ff7812 */ /* 0x000fe4000780c0ff */
[----:B------:R-:W-:Y:S01]  /*2400*/  SHF.R.S32.HI R3, RZ, 0x1f, R80 ;  /* 0x0000001fff037819 */ /* 0x000fe20000011450 */
[----:B------:R-:W-:-:S03]  /*2410*/  UMOV UR4, 0x400 ;  /* 0x0000040000047882 */ /* 0x000fc60000000000 */
[----:B------:R-:W-:Y:S01]  /*2420*/  LEA.HI R3, R3, R80, RZ, 0x5 ;  /* 0x0000005003037211 */ /* 0x000fe200078f28ff */
[----:B---3--:R-:W-:-:S03]  /*2430*/  ULEA UR4, UR5, UR4, 0x18 ;  /* 0x0000000405047291 */ /* 0x008fc6000f8ec03f */
[----:B------:R-:W-:-:S04]  /*2440*/  SHF.R.S32.HI R3, RZ, 0x5, R3 ;  /* 0x00000005ff037819 */ /* 0x000fc80000011403 */
[----:B------:R-:W-:Y:S01]  /*2450*/  LEA R3, R3, UR4, 0x2 ;  /* 0x0000000403037c11 */ /* 0x000fe2000f8e10ff */
[----:B0-----:R-:W-:Y:S01]  /*2460*/  @!P0 FADD.FTZ R4, R2, R5 ;  /* 0x0000000502048221 */ /* 0x001fe20000010000 */
[----:B-1----:R-:W-:Y:S01]  /*2470*/  FADD.FTZ R2, R6, R7 ;  /* 0x0000000706027221 */ /* 0x002fe20000010000 */
[----:B--2---:R-:W-:-:S03]  /*2480*/  FADD.FTZ R10, R9, R10 ;  /* 0x0000000a090a7221 */ /* 0x004fc60000010000 */
[----:B------:R0:W-:Y:S04]  /*2490*/  @!P0 STS [R3], R4 ;  /* 0x0000000403008388 */ /* 0x0001e80000000800 */
        /* <DEDUP_REMOVED lines=9> */
[----:B------:R-:W3:Y:S01]  /*2530*/  LDS.128 R12, [UR4+0x20] ;  /* 0x00002004ff0c7984 */ /* 0x000ee20008000c00 */
[----:B-1----:R-:W-:-:S04]  /*2540*/  IMAD.WIDE R2, R0, 0x4, R2 ;  /* 0x0000000400027825 */ /* 0x002fc800078e0202 */
[----:B0-----:R-:W-:Y:S01]  /*2550*/  FADD.FTZ R4, RZ, R4 ;  /* 0x00000004ff047221 */ /* 0x001fe20000010000 */
[----:B--2---:R-:W-:-:S03]  /*2560*/  FADD.FTZ R8, RZ, R8 ;  /* 0x00000008ff087221 */ /* 0x004fc60000010000 */
[----:B------:R-:W-:Y:S01]  /*2570*/  FADD.FTZ R5, R4, R5 ;  /* 0x0000000504057221 */ /* 0x000fe20000010000 */
[----:B---3--:R-:W-:Y:S01]  /*2580*/  FADD.FTZ R12, RZ, R12 ;  /* 0x0000000cff0c7221 */ /* 0x008fe20000010000 */
[----:B------:R-:W-:Y:S02]  /*2590*/  FADD.FTZ R9, R8, R9 ;  /* 0x0000000908097221 */ /* 0x000fe40000010000 */
[----:B------:R-:W-:Y:S01]  /*25a0*/  FADD.FTZ R6, R5, R6 ;  /* 0x0000000605067221 */ /* 0x000fe20000010000 */
[----:B------:R-:W-:Y:S01]  /*25b0*/  FADD.FTZ R13, R12, R13 ;  /* 0x0000000d0c0d7221 */ /* 0x000fe20000010000 */
[----:B------:R-:W-:Y:S02]  /*25c0*/  FADD.FTZ R10, R9, R10 ;  /* 0x0000000a090a7221 */ /* 0x000fe40000010000 */
[----:B------:R-:W-:Y:S01]  /*25d0*/  FADD.FTZ R7, R6, R7 ;  /* 0x0000000706077221 */ /* 0x000fe20000010000 */
[----:B------:R-:W-:Y:S01]  /*25e0*/  FADD.FTZ R14, R13, R14 ;  /* 0x0000000e0d0e7221 */ /* 0x000fe20000010000 */
[----:B------:R-:W-:-:S03]  /*25f0*/  FADD.FTZ R11, R10, R11 ;  /* 0x0000000b0a0b7221 */ /* 0x000fc60000010000 */
[----:B------:R0:W-:Y:S01]  /*2600*/  STG.E desc[UR6][R2.64], R7 ;  /* 0x0000000702007986 */ /* 0x0001e2000c101906 */
[----:B------:R-:W-:-:S03]  /*2610*/  FADD.FTZ R15, R14, R15 ;  /* 0x0000000f0e0f7221 */ /* 0x000fc60000010000 */
[----:B------:R0:W-:Y:S04]  /*2620*/  STG.E desc[UR6][R2.64+0x600], R11 ;  /* 0x0006000b02007986 */ /* 0x0001e8000c101906 */
[----:B------:R0:W-:Y:S02]  /*2630*/  STG.E desc[UR6][R2.64+0xc00], R15 ;  /* 0x000c000f02007986 */ /* 0x0001e4000c101906 */
.L_x_40:
[----:B------:R-:W-:Y:S05]  /*2640*/  BSYNC B0 ;  /* 0x0000000000007941 */ /* 0x000fea0003800000 */
.L_x_39:
[----:B------:R-:W-:Y:S01]  /*2650*/  PREEXIT ;  /* 0x000000000000782d */ /* 0x000fe20000000000 */
[----:B------:R-:W-:Y:S05]  /*2660*/  EXIT ;  /* 0x000000000000794d */ /* 0x000fea0003800000 */
.L_x_41:
        /* <DEDUP_REMOVED lines=9> */
.L_x_113:


//--------------------- .text._Z31router_gemm_kernel_float_outputI13__nv_bfloat16Li128ELi8ELi2ELi384ELi7168EEvPfPKT_S4_ --------------------------
	.section	.text._Z31router_gemm_kernel_float_outputI13__nv_bfloat16Li128ELi8ELi2ELi384ELi7168EEvPfPKT_S4_,"ax",@progbits
	.align	128
        .global         _Z31router_gemm_kernel_float_outputI13__nv_bfloat16Li128ELi8ELi2ELi384ELi7168EEvPfPKT_S4_
        .type           _Z31router_gemm_kernel_float_outputI13__nv_bfloat16Li128ELi8ELi2ELi384ELi7168EEvPfPKT_S4_,@function
        .size           _Z31router_gemm_kernel_float_outputI13__nv_bfloat16Li128ELi8ELi2ELi384ELi7168EEvPfPKT_S4_,(.L_x_114 - _Z31router_gemm_kernel_float_outputI13__nv_bfloat16Li128ELi8ELi2ELi384ELi7168EEvPfPKT_S4_)
        .other          _Z31router_gemm_kernel_float_outputI13__nv_bfloat16Li128ELi8ELi2ELi384ELi7168EEvPfPKT_S4_,@"STO_CUDA_ENTRY STV_DEFAULT"
_Z31router_gemm_kernel_float_outputI13__nv_bfloat16Li128ELi8ELi2ELi384ELi7168EEvPfPKT_S4_:
.text._Z31router_gemm_kernel_float_outputI13__nv_bfloat16Li128ELi8ELi2ELi384ELi7168EEvPfPKT_S4_:
        /* <DEDUP_REMOVED lines=33> */
[C---:B----4-:R-:W-:Y:S01]  /*0210*/  PRMT R76, R4.reuse, 0x7632, R76 ;  /* 0x00007632044c7816 */ /* 0x050fe2000000004c */
[----:B------:R-:W-:Y:S01]  /*0220*/  IMAD.U32 R77, R4, 0x10000, RZ ;  /* 0x00010000044d7824 */ /* 0x000fe200078e00ff */
[----:B-----5:R-:W-:-:S02]  /*0230*/  PRMT R4, R72, 0x7632, R4 ;  /* 0x0000763248047816 */ /* 0x020fc40000000004 */
[----:B------:R-:W-:Y:S01]  /*0240*/  SHF.L.U32 R0, R72, 0x10, RZ ;  /* 0x0000001048007819 */ /* 0x000fe200000006ff */
[----:B------:R-:W-:Y:S01]  /*0250*/  IMAD.U32 R79, R76, 0x10000, RZ ;  /* 0x000100004c4f7824 */ /* 0x000fe200078e00ff */
[----:B------:R-:W-:-:S03]  /*0260*/  SHF.L.U32 R72, R4, 0x10, RZ ;  /* 0x0000001004487819 */ /* 0x000fc600000006ff */
[----:B------:R-:W-:Y:S01]  /*0270*/  FFMA.FTZ R83, R0, R77, RZ ;  /* 0x0000004d00537223 */ /* 0x000fe200000100ff */
[----:B------:R-:W-:Y:S02]  /*0280*/  SHF.L.U32 R4, R73, 0x10, RZ ;  /* 0x0000001049047819 */ /* 0x000fe400000006ff */
[----:B--2---:R-:W-:Y:S01]  /*0290*/  PRMT R73, R8, 0x7632, R73 ;  /* 0x0000763208497816 */ /* 0x004fe20000000049 */
[----:B------:R-:W-:Y:S01]  /*02a0*/  FFMA.FTZ R79, R72, R79, R83 ;  /* 0x0000004f484f7223 */ /* 0x000fe20000010053 */
[----:B------:R-:W-:Y:S02]  /*02b0*/  IMAD.U32 R83, R8, 0x10000, RZ ;  /* 0x0001000008537824 */ /* 0x000fe400078e00ff */
[----:B------:R-:W-:Y:S01]  /*02c0*/  PRMT R8, R73, 0x7632, R8 ;  /* 0x0000763249087816 */ /* 0x000fe20000000008 */
[----:B------:R-:W-:Y:S01]  /*02d0*/  IMAD.U32 R77, R5, 0x10000, RZ ;  /* 0x00010000054d7824 */ /* 0x000fe200078e00ff */
[----:B------:R-:W-:Y:S01]  /*02e0*/  SHF.L.U32 R73, R73, 0x10, RZ ;  /* 0x0000001049497819 */ /* 0x000fe200000006ff */
[----:B------:R-:W-:Y:S01]  /*02f0*/  FFMA.FTZ R83, R0, R83, RZ ;  /* 0x0000005300537223 */ /* 0x000fe200000100ff */
[----:B------:R-:W-:Y:S01]  /*0300*/  PRMT R5, R5, 0x7632, R5 ;  /* 0x0000763205057816 */ /* 0x000fe20000000005 */
[----:B------:R-:W-:Y:S01]  /*0310*/  FFMA.FTZ R77, R4, R77, R79 ;  /* 0x0000004d044d7223 */ /* 0x000fe2000001004f */
[----:B------:R-:W-:-:S02]  /*0320*/  IMAD.U32 R79, R9, 0x10000, RZ ;  /* 0x00010000094f7824 */ /* 0x000fc400078e00ff */
        /* <DEDUP_REMOVED lines=10> */
[----:B------:R-:W2:Y:S04]  /*03d0*/  LDG.E.128 R80, desc[UR6][R80.64+0x3000] ;  /* 0x0030000650507981 */ /* 0x000ea8000c1e1d00 */
[----:B------:R-:W4:Y:S01]  /*03e0*/  LDG.E.128 R76, desc[UR6][R2.64+0x3000] ;  /* 0x00300006024c7981 */ /* 0x000f22000c1e1d00 */
[----:B------:R-:W-:Y:S01]  /*03f0*/  FFMA.FTZ R9, R8, R9, R89 ;  /* 0x0000000908097223 */ /* 0x000fe20000010059 */
[----:B------:R-:W-:Y:S01]  /*0400*/  PRMT R6, R74, 0x7632, R6 ;  /* 0x000076324a067816 */ /* 0x000fe20000000006 */
[C---:B------:R-:W-:Y:S01]  /*0410*/  IMAD.U32 R5, R75.reuse, 0x10000, RZ ;  /* 0x000100004b057824 */ /* 0x040fe200078e00ff */
[----:B------:R-:W-:Y:S01]  /*0420*/  PRMT R4, R75, 0x7632, R4 ;  /* 0x000076324b047816 */ /* 0x000fe20000000004 */
[----:B------:R-:W-:Y:S01]  /*0430*/  FFMA.FTZ R87, R0, R87, R73 ;  /* 0x0000005700577223 */ /* 0x000fe20000010049 */
[----:B------:R-:W-:-:S02]  /*0440*/  SHF.L.U32 R8, R72, 0x10, RZ ;  /* 0x0000001048087819 */ /* 0x000fc400000006ff */
[----:B------:R0:W5:Y:S01]  /*0450*/  LDG.E.128 R72, desc[UR6][R2.64+0x6800] ;  /* 0x0068000602487981 */ /* 0x000162000c1e1d00 */
[----:B------:R-:W-:Y:S01]  /*0460*/  IMAD.U32 R6, R6, 0x10000, RZ ;  /* 0x0001000006067824 */ /* 0x000fe200078e00ff */
[C---:B------:R-:W-:Y:S02]  /*0470*/  PRMT R86, R10.reuse, 0x7632, R86 ;  /* 0x000076320a567816 */ /* 0x040fe40000000056 */
[----:B------:R-:W-:Y:S01]  /*0480*/  SHF.L.U32 R88, R10, 0x10, RZ ;  /* 0x000000100a587819 */ /* 0x000fe200000006ff */
[----:B------:R-:W-:Y:S01]  /*0490*/  FFMA.FTZ R8, R6, R8, R87 ;  /* 0x0000000806087223 */ /* 0x000fe20000010057 */
[C---:B------:R-:W-:Y:S01]  /*04a0*/  IMAD.U32 R10, R7.reuse, 0x10000, RZ ;  /* 0x00010000070a7824 */ /* 0x040fe200078e00ff */
[----:B------:R-:W-:Y:S02]  /*04b0*/  SHF.L.U32 R87, R86, 0x10, RZ ;  /* 0x0000001056577819 */ /* 0x000fe400000006ff */
[----:B------:R-:W-:Y:S01]  /*04c0*/  FFMA.FTZ R89, R0, R88, R9 ;  /* 0x0000005800597223 */ /* 0x000fe20000010009 */
[----:B------:R-:W-:Y:S01]  /*04d0*/  PRMT R7, R7, 0x7632, R7 ;  /* 0x0000763207077816 */ /* 0x000fe20000000007 */
[----:B------:R-:W-:Y:S01]  /*04e0*/  FFMA.FTZ R9, R5, R10, R8 ;  /* 0x0000000a05097223 */ /* 0x000fe20000010008 */
[C---:B------:R-:W-:Y:S01]  /*04f0*/  PRMT R0, R11.reuse, 0x7632, R0 ;  /* 0x000076320b007816 */ /* 0x040fe20000000000 */
[----:B------:R-:W-:-:S02]  /*0500*/  IMAD.U32 R8, R11, 0x10000, RZ ;  /* 0x000100000b087824 */ /* 0x000fc400078e00ff */
[----:B------:R-:W-:Y:S01]  /*0510*/  FFMA.FTZ R6, R6, R87, R89 ;  /* 0x0000005706067223 */ /* 0x000fe20000010059 */
[----:B------:R-:W-:Y:S01]  /*0520*/  SHF.L.U32 R7, R7, 0x10, RZ ;  /* 0x0000001007077819 */ /* 0x000fe200000006ff */
[----:B------:R-:W-:Y:S01]  /*0530*/  IMAD.U32 R4, R4, 0x10000, RZ ;  /* 0x0001000004047824 */ /* 0x000fe200078e00ff */
[----:B0-----:R-:W-:Y:S01]  /*0540*/  SHF.L.U32 R3, R0, 0x10, RZ ;  /* 0x0000001000037819 */ /* 0x001fe200000006ff */
[----:B------:R-:W-:Y:S01]  /*0550*/  FFMA.FTZ R6, R5, R8, R6 ;  /* 0x0000000805067223 */ /* 0x000fe20000010006 */
[----:B---3--:R-:W-:Y:S01]  /*0560*/  PRMT R5, R16, 0x7632, R5 ;  /* 0x0000763210057816 */ /* 0x008fe20000000005 */
        /* <DEDUP_REMOVED lines=8> */
[--C-:B------:R-:W-:Y:S01]  /*05f0*/  FFMA.FTZ R12, R16, R12, R7.reuse ;  /* 0x0000000c100c7223 */ /* 0x100fe20000010007 */
[----:B------:R-:W-:Y:S01]  /*0600*/  PRMT R7, R20, 0x7632, R7 ;  /* 0x0000763214077816 */ /* 0x000fe20000000007 */
[----:B------:R-:W-:Y:S01]  /*0610*/  IMAD.U32 R8, R13, 0x10000, RZ ;  /* 0x000100000d087824 */ /* 0x000fe200078e00ff */
[C---:B------:R-:W-:Y:S01]  /*0620*/  PRMT R3, R17.reuse, 0x7632, R3 ;  /* 0x0000763211037816 */ /* 0x040fe20000000003 */
        /* <DEDUP_REMOVED lines=8> */
[C---:B------:R-:W-:Y:S01]  /*06b0*/  PRMT R2, R18.reuse, 0x7632, R2 ;  /* 0x0000763212027816 */ /* 0x040fe20000000002 */
[----:B------:R-:W-:Y:S01]  /*06c0*/  FFMA.FTZ R16, R5, R10, R16 ;  /* 0x0000000a05107223 */ /* 0x000fe20000010010 */
[----:B------:R-:W-:Y:S01]  /*06d0*/  SHF.L.U32 R18, R18, 0x10, RZ ;  /* 0x0000001012127819 */ /* 0x000fe200000006ff */
[C---:B------:R-:W-:Y:S01]  /*06e0*/  IMAD.U32 R10, R21.reuse, 0x10000, RZ ;  /* 0x00010000150a7824 */ /* 0x040fe200078e00ff */
[----:B------:R-:W-:Y:S01]  /*06f0*/  PRMT R8, R21, 0x7632, R8 ;  /* 0x0000763215087816 */ /* 0x000fe20000000008 */
[----:B------:R-:W-:Y:S01]  /*0700*/  FFMA.FTZ R7, R3, R4, R6 ;  /* 0x0000000403077223 */ /* 0x000fe20000010006 */
[----:B------:R-:W-:-:S02]  /*0710*/  SHF.L.U32 R5, R14, 0x10, RZ ;  /* 0x000000100e057819 */ /* 0x000fc400000006ff */
[----:B------:R-:W-:Y:S01]  /*0720*/  PRMT R14, R14, 0x7632, R14 ;  /* 0x000076320e0e7816 */ /* 0x000fe2000000000e */
[----:B------:R-:W-:Y:S02]  /*0730*/  IMAD.U32 R8, R8, 0x10000, RZ ;  /* 0x0001000008087824 */ /* 0x000fe400078e00ff */
[----:B------:R-:W-:Y:S01]  /*0740*/  FFMA.FTZ R10, R17, R10, R16 ;  /* 0x0000000a110a7223 */ /* 0x000fe20000010010 */
[----:B------:R-:W-:Y:S01]  /*0750*/  FFMA.FTZ R7, R18, R5, R7 ;  /* 0x0000000512077223 */ /* 0x000fe20000010007 */
[----:B------:R-:W-:Y:S01]  /*0760*/  SHF.L.U32 R5, R14, 0x10, RZ ;  /* 0x000000100e057819 */ /* 0x000fe200000006ff */
[----:B------:R-:W-:Y:S02]  /*0770*/  IMAD.U32 R2, R2, 0x10000, RZ ;  /* 0x0001000002027824 */ /* 0x000fe400078e00ff */
[----:B------:R-:W-:Y:S01]  /*0780*/  FFMA.FTZ R11, R3, R8, R10 ;  /* 0x00000008030b7223 */ /* 0x000fe2000001000a */
[C---:B------:R-:W-:Y:S01]  /*0790*/  PRMT R0, R19.reuse, 0x7632, R0 ;  /* 0x0000763213007816 */ /* 0x040fe20000000000 */
[----:B------:R-:W-:Y:S01]  /*07a0*/  IMAD.U32 R19, R19, 0x10000, RZ ;  /* 0x0001000013137824 */ /* 0x000fe200078e00ff */
[C---:B------:R-:W-:Y:S01]  /*07b0*/  PRMT R3, R22.reuse, 0x7632, R3 ;  /* 0x0000763216037816 */ /* 0x040fe20000000003 */
[C---:B------:R-:W-:Y:S01]  /*07c0*/  IMAD.U32 R4, R15.reuse, 0x10000, RZ ;  /* 0x000100000f047824 */ /* 0x040fe200078e00ff */
[----:B------:R-:W-:Y:S01]  /*07d0*/  SHF.L.U32 R9, R22, 0x10, RZ ;  /* 0x0000001016097819 */ /* 0x000fe200000006ff */
[----:B------:R-:W-:Y:S01]  /*07e0*/  FFMA.FTZ R6, R2, R5, R7 ;  /* 0x0000000502067223 */ /* 0x000fe20000010007 */
        /* <DEDUP_REMOVED lines=8> */
[----:B------:R-:W-:Y:S01]  /*0870*/  IMAD.U32 R6, R23, 0x10000, RZ ;  /* 0x0001000017067824 */ /* 0x000fe200078e00ff */
[----:B------:R-:W-:Y:S02]  /*0880*/  SHF.L.U32 R5, R4, 0x10, RZ ;  /* 0x0000001004057819 */ /* 0x000fe400000006ff */
[----:B------:R-:W-:Y:S01]  /*0890*/  PRMT R4, R28, 0x7632, R4 ;  /* 0x000076321c047816 */ /* 0x000fe20000000004 */
[----:B------:R-:W-:Y:S01]  /*08a0*/  FFMA.FTZ R3, R0, R15, R3 ;  /* 0x0000000f00037223 */ /* 0x000fe20000010003 */
[C---:B------:R-:W-:Y:S01]  /*08b0*/  PRMT R7, R24.reuse, 0x7632, R7 ;  /* 0x0000763218077816 */ /* 0x040fe20000000007 */
        /* <DEDUP_REMOVED lines=9> */
[C---:B------:R-:W-:Y:S01]  /*0950*/  PRMT R6, R29.reuse, 0x7632, R6 ;  /* 0x000076321d067816 */ /* 0x040fe20000000006 */
[----:B------:R-:W-:Y:S01]  /*0960*/  IMAD.U32 R29, R29, 0x10000, RZ ;  /* 0x000100001d1d7824 */ /* 0x000fe200078e00ff */
[C---:B------:R-:W-:Y:S01]  /*0970*/  SHF.L.U32 R8, R25.reuse, 0x10, RZ ;  /* 0x0000001019087819 */ /* 0x040fe200000006ff */
[----:B------:R-:W-:Y:S01]  /*0980*/  FFMA.FTZ R10, R4, R7, R3 ;  /* 0x00000007040a7223 */ /* 0x000fe20000010003 */
[----:B------:R-:W-:Y:S01]  /*0990*/  PRMT R25, R25, 0x7632, R25 ;  /* 0x0000763219197816 */ /* 0x000fe20000000019 */
[----:B------:R-:W-:-:S02]  /*09a0*/  IMAD.U32 R9, R9, 0x10000, RZ ;  /* 0x0001000009097824 */ /* 0x000fc400078e00ff */
[----:B------:R-:W-:Y:S01]  /*09b0*/  FFMA.FTZ R3, R28, R32, R5 ;  /* 0x000000201c037223 */ /* 0x000fe20000010005 */
[----:B------:R-:W-:Y:S01]  /*09c0*/  FFMA.FTZ R5, R29, R8, R10 ;  /* 0x000000081d057223 */ /* 0x000fe2000001000a */
[----:B------:R-:W-:Y:S02]  /*09d0*/  SHF.L.U32 R25, R25, 0x10, RZ ;  /* 0x0000001019197819 */ /* 0x000fe400000006ff */
[----:B------:R-:W-:Y:S01]  /*09e0*/  SHF.L.U32 R6, R6, 0x10, RZ ;  /* 0x0000001006067819 */ /* 0x000fe200000006ff */
[----:B------:R-:W-:Y:S01]  /*09f0*/  FFMA.FTZ R10, R4, R9, R3 ;  /* 0x00000009040a7223 */ /* 0x000fe20000010003 */
[C---:B------:R-:W-:Y:S01]  /*0a00*/  PRMT R4, R33.reuse, 0x7632, R4 ;  /* 0x0000763221047816 */ /* 0x040fe20000000004 */
[----:B------:R-:W-:Y:S01]  /*0a10*/  IMAD.U32 R8, R33, 0x10000, RZ ;  /* 0x0001000021087824 */ /* 0x000fe200078e00ff */
[----:B------:R-:W-:Y:S01]  /*0a20*/  PRMT R2, R30, 0x7632, R2 ;  /* 0x000076321e027816 */ /* 0x000fe20000000002 */
        /* <DEDUP_REMOVED lines=12> */
[----:B------:R-:W-:Y:S01]  /*0af0*/  IMAD.U32 R4, R27, 0x10000, RZ ;  /* 0x000100001b047824 */ /* 0x000fe200078e00ff */
[C---:B------:R-:W-:Y:S01]  /*0b00*/  PRMT R0, R31.reuse, 0x7632, R0 ;  /* 0x000076321f007816 */ /* 0x040fe20000000000 */
        /* <DEDUP_REMOVED lines=22> */
[----:B------:R-:W-:Y:S01]  /*0c70*/  SHF.L.U32 R7, R7, 0x10, RZ ;  /* 0x0000001007077819 */ /* 0x000fe200000006ff */
[C---:B------:R-:W-:Y:S01]  /*0c80*/  FFMA.FTZ R3, R40.reuse, R36, R3 ;  /* 0x0000002428037223 */ /* 0x040fe20000010003 */
[----:B------:R-:W-:Y:S01]  /*0c90*/  PRMT R5, R41, 0x7632, R5 ;  /* 0x0000763229057816 */ /* 0x000fe20000000005 */
[----:B------:R-:W-:Y:S01]  /*0ca0*/  IMAD.U32 R9, R9, 0x10000, RZ ;  /* 0x0001000009097824 */ /* 0x000fe200078e00ff */
[----:B------:R-:W-:Y:S01]  /*0cb0*/  SHF.L.U32 R8, R37, 0x10, RZ ;  /* 0x0000001025087819 */ /* 0x000fe200000006ff */
[----:B------:R-:W-:Y:S01]  /*0cc0*/  FFMA.FTZ R11, R40, R11, R2 ;  /* 0x0000000b280b7223 */ /* 0x000fe20000010002 */
[----:B------:R-:W-:Y:S01]  /*0cd0*/  SHF.L.U32 R41, R41, 0x10, RZ ;  /* 0x0000001029297819 */ /* 0x000fe200000006ff */
[C---:B------:R-:W-:Y:S01]  /*0ce0*/  FFMA.FTZ R10, R4.reuse, R7, R3 ;  /* 0x00000007040a7223 */ /* 0x040fe20000010003 */
[----:B------:R-:W-:Y:S01]  /*0cf0*/  PRMT R37, R37, 0x7632, R37 ;  /* 0x0000763225257816 */ /* 0x000fe20000000025 */
[----:B------:R-:W-:Y:S01]  /*0d00*/  FFMA.FTZ R12, R4, R9, R11 ;  /* 0x00000009040c7223 */ /* 0x000fe2000001000b */
[----:B------:R-:W-:Y:S01]  /*0d10*/  SHF.L.U32 R5, R5, 0x10, RZ ;  /* 0x0000001005057819 */ /* 0x000fe200000006ff */
[----:B------:R-:W-:Y:S01]  /*0d20*/  FFMA.FTZ R8, R41, R8, R10 ;  /* 0x0000000829087223 */ /* 0x000fe2000001000a */
[----:B------:R-:W-:Y:S01]  /*0d30*/  SHF.L.U32 R2, R37, 0x10, RZ ;  /* 0x0000001025027819 */ /* 0x000fe200000006ff */
[C---:B------:R-:W-:Y:S01]  /*0d40*/  IMAD.U32 R10, R45.reuse, 0x10000, RZ ;  /* 0x000100002d0a7824 */ /* 0x040fe200078e00ff */
[----:B------:R-:W-:-:S02]  /*0d50*/  PRMT R4, R45, 0x7632, R4 ;  /* 0x000076322d047816 */ /* 0x000fc40000000004 */
        /* <DEDUP_REMOVED lines=27> */
[----:B------:R-:W-:Y:S02]  /*0f10*/  FFMA.FTZ R4, R43, R4, R6 ;  /* 0x000000042b047223 */ /* 0x000fe40000010006 */
[C---:B------:R-:W-:Y:S02]  /*0f20*/  FFMA.FTZ R3, R0.reuse, R39, R3 ;  /* 0x0000002700037223 */ /* 0x040fe40000010003 */
[----:B------:R-:W-:Y:S01]  /*0f30*/  FFMA.FTZ R4, R0, R5, R4 ;  /* 0x0000000500047223 */ /* 0x000fe20000010004 */
[----:B------:R-:W-:Y:S02]  /*0f40*/  PRMT R0, R52, 0x7632, R0 ;  /* 0x0000763234007816 */ /* 0x000fe40000000000 */
[C---:B------:R-:W-:Y:S01]  /*0f50*/  PRMT R7, R48.reuse, 0x7632, R7 ;  /* 0x0000763230077816 */ /* 0x040fe20000000007 */
[----:B------:R-:W-:Y:S01]  /*0f60*/  IMAD.U32 R48, R48, 0x10000, RZ ;  /* 0x0001000030307824 */ /* 0x000fe200078e00ff */
[----:B------:R-:W-:Y:S01]  /*0f70*/  SHF.L.U32 R52, R52, 0x10, RZ ;  /* 0x0000001034347819 */ /* 0x000fe200000006ff */
[----:B------:R-:W-:Y:S01]  /*0f80*/  IMAD.U32 R0, R0, 0x10000, RZ ;  /* 0x0001000000007824 */ /* 0x000fe200078e00ff */
[----:B------:R-:W-:-:S02]  /*0f90*/  SHF.L.U32 R7, R7, 0x10, RZ ;  /* 0x0000001007077819 */ /* 0x000fc400000006ff */
[----:B------:R-:W-:Y:S01]  /*0fa0*/  PRMT R9, R56, 0x7632, R9 ;  /* 0x0000763238097816 */ /* 0x000fe20000000009 */
[----:B------:R-:W-:Y:S01]  /*0fb0*/  FFMA.FTZ R3, R52, R48, R3 ;  /* 0x0000003034037223 */ /* 0x000fe20000010003 */
[----:B------:R-:W-:Y:S02]  /*0fc0*/  SHF.L.U32 R11, R56, 0x10, RZ ;  /* 0x00000010380b7819 */ /* 0x000fe400000006ff */
[C---:B------:R-:W-:Y:S01]  /*0fd0*/  PRMT R2, R53.reuse, 0x7632, R2 ;  /* 0x0000763235027816 */ /* 0x040fe20000000002 */
        /* <DEDUP_REMOVED lines=24> */
[C---:B------:R-:W-:Y:S01]  /*1160*/  SHF.L.U32 R3, R58.reuse, 0x10, RZ ;  /* 0x000000103a037819 */ /* 0x040fe200000006ff */
[----:B------:R-:W-:Y:S01]  /*1170*/  IMAD.U32 R0, R51, 0x10000, RZ ;  /* 0x0001000033007824 */ /* 0x000fe200078e00ff */
[----:B------:R-:W-:Y:S01]  /*1180*/  SHF.L.U32 R55, R55, 0x10, RZ ;  /* 0x0000001037377819 */ /* 0x000fe200000006ff */
[----:B------:R-:W-:Y:S01]  /*1190*/  FFMA.FTZ R4, R5, R50, R4 ;  /* 0x0000003205047223 */ /* 0x000fe20000010004 */
[----:B------:R-:W-:Y:S01]  /*11a0*/  PRMT R2, R58, 0x7632, R2 ;  /* 0x000076323a027816 */ /* 0x000fe20000000002 */
        /* <DEDUP_REMOVED lines=8> */
[----:B------:R-:W-:Y:S02]  /*1230*/  SHF.L.U32 R4, R59, 0x10, RZ ;  /* 0x000000103b047819 */ /* 0x000fe400000006ff */
        /* <DEDUP_REMOVED lines=25> */
[C---:B------:R-:W-:Y:S01]  /*13d0*/  IMAD.U32 R2, R69.reuse, 0x10000, RZ ;  /* 0x0001000045027824 */ /* 0x040fe200078e00ff */
[C---:B------:R-:W-:Y:S01]  /*13e0*/  PRMT R5, R66.reuse, 0x7632, R5 ;  /* 0x0000763242057816 */ /* 0x040fe20000000005 */
        /* <DEDUP_REMOVED lines=9> */
[C---:B------:R-:W-:Y:S01]  /*1480*/  PRMT R6, R67.reuse, 0x7632, R6 ;  /* 0x0000763243067816 */ /* 0x040fe20000000006 */
[----:B------:R-:W-:Y:S01]  /*1490*/  FFMA.FTZ R9, R4, R9, R65 ;  /* 0x0000000904097223 */ /* 0x000fe20000010041 */
[----:B------:R-:W-:Y:S01]  /*14a0*/  SHF.L.U32 R67, R67, 0x10, RZ ;  /* 0x0000001043437819 */ /* 0x000fe200000006ff */
[----:B------:R-:W-:Y:S01]  /*14b0*/  IMAD.U32 R0, R63, 0x10000, RZ ;  /* 0x000100003f007824 */ /* 0x000fe200078e00ff */
[C---:B------:R-:W-:Y:S01]  /*14c0*/  PRMT R3, R70.reuse, 0x7632, R3 ;  /* 0x0000763246037816 */ /* 0x040fe20000000003 */
[----:B------:R-:W-:Y:S01]  /*14d0*/  FFMA.FTZ R2, R5, R62, R2 ;  /* 0x0000003e05027223 */ /* 0x000fe20000010002 */
[----:B------:R-:W-:-:S02]  /*14e0*/  SHF.L.U32 R7, R70, 0x10, RZ ;  /* 0x0000001046077819 */ /* 0x000fc400000006ff */
[----:B------:R-:W-:Y:S02]  /*14f0*/  PRMT R63, R63, 0x7632, R63 ;  /* 0x000076323f3f7816 */ /* 0x000fe4000000003f */
[----:B------:R-:W-:Y:S01]  /*1500*/  SHF.L.U32 R4, R3, 0x10, RZ ;  /* 0x0000001003047819 */ /* 0x000fe200000006ff */
[----:B------:R-:W-:Y:S01]  /*1510*/  FFMA.FTZ R66, R66, R7, R9 ;  /* 0x0000000742427223 */ /* 0x000fe20000010009 */
[----:B------:R-:W-:Y:S01]  /*1520*/  FFMA.FTZ R3, R67, R0, R2 ;  /* 0x0000000043037223 */ /* 0x000fe20000010002 */
[----:B------:R-:W-:Y:S01]  /*1530*/  PRMT R0, R71, 0x7632, R0 ;  /* 0x0000763247007816 */ /* 0x000fe20000000000 */
[----:B------:R-:W-:Y:S01]  /*1540*/  IMAD.U32 R63, R63, 0x10000, RZ ;  /* 0x000100003f3f7824 */ /* 0x000fe200078e00ff */
[----:B------:R-:W-:Y:S01]  /*1550*/  SHF.L.U32 R6, R6, 0x10, RZ ;  /* 0x0000001006067819 */ /* 0x000fe200000006ff */
[----:B------:R-:W-:Y:S01]  /*1560*/  FFMA.FTZ R4, R5, R4, R66 ;  /* 0x0000000405047223 */ /* 0x000fe20000010042 */
[----:B------:R-:W-:Y:S02]  /*1570*/  SHF.L.U32 R2, R71, 0x10, RZ ;  /* 0x0000001047027819 */ /* 0x000fe400000006ff */
[----:B------:R-:W-:-:S02]  /*1580*/  SHF.L.U32 R5, R0, 0x10, RZ ;  /* 0x0000001000057819 */ /* 0x000fc400000006ff */
[----:B--2---:R-:W-:Y:S01]  /*1590*/  PRMT R0, R80, 0x7632, R0 ;  /* 0x0000763250007816 */ /* 0x004fe20000000000 */
[----:B------:R-:W-:Y:S01]  /*15a0*/  FFMA.FTZ R3, R6, R63, R3 ;  /* 0x0000003f06037223 */ /* 0x000fe20000010003 */
[C---:B----4-:R-:W-:Y:S01]  /*15b0*/  PRMT R7, R76.reuse, 0x7632, R7 ;  /* 0x000076324c077816 */ /* 0x050fe20000000007 */
[----:B------:R-:W-:Y:S01]  /*15c0*/  IMAD.U32 R76, R76, 0x10000, RZ ;  /* 0x000100004c4c7824 */ /* 0x000fe200078e00ff */
[----:B------:R-:W-:Y:S01]  /*15d0*/  SHF.L.U32 R80, R80, 0x10, RZ ;  /* 0x0000001050507819 */ /* 0x000fe200000006ff */
[----:B------:R-:W-:Y:S01]  /*15e0*/  FFMA.FTZ R2, R67, R2, R4 ;  /* 0x0000000243027223 */ /* 0x000fe20000010004 */
[----:B------:R-:W-:Y:S01]  /*15f0*/  SHF.L.U32 R7, R7, 0x10, RZ ;  /* 0x0000001007077819 */ /* 0x000fe200000006ff */
[----:B------:R-:W-:Y:S01]  /*1600*/  IMAD.U32 R0, R0, 0x10000, RZ ;  /* 0x0001000000007824 */ /* 0x000fe200078e00ff */
[----:B-----5:R-:W-:Y:S01]  /*1610*/  PRMT R9, R72, 0x7632, R9 ;  /* 0x0000763248097816 */ /* 0x020fe20000000009 */
[----:B------:R-:W-:Y:S01]  /*1620*/  FFMA.FTZ R3, R80, R76, R3 ;  /* 0x0000004c50037223 */ /* 0x000fe20000010003 */
[----:B------:R-:W-:Y:S01]  /*1630*/  SHF.L.U32 R11, R72, 0x10, RZ ;  /* 0x00000010480b7819 */ /* 0x000fe200000006ff */
[----:B------:R-:W-:Y:S01]  /*1640*/  FFMA.FTZ R2, R6, R5, R2 ;  /* 0x0000000506027223 */ /* 0x000fe20000010002 */
[C---:B------:R-:W-:Y:S01]  /*1650*/  PRMT R4, R81.reuse, 0x7632, R4 ;  /* 0x0000763251047816 */ /* 0x040fe20000000004 */
[----:B------:R-:W-:Y:S01]  /*1660*/  FFMA.FTZ R10, R0, R7, R3 ;  /* 0x00000007000a7223 */ /* 0x000fe20000010003 */
[----:B------:R-:W-:-:S02]  /*1670*/  SHF.L.U32 R81, R81, 0x10, RZ ;  /* 0x0000001051517819 */ /* 0x000fc400000006ff */
        /* <DEDUP_REMOVED lines=37> */
[----:B------:R-:W-:Y:S02]  /*18d0*/  FFMA.FTZ R2, R83, R2, R4 ;  /* 0x0000000253027223 */ /* 0x000fe40000010004 */
[C---:B------:R-:W-:Y:S02]  /*18e0*/  FFMA.FTZ R3, R6.reuse, R79, R3 ;  /* 0x0000004f06037223 */ /* 0x040fe40000010003 */
[----:B------:R-:W-:-:S03]  /*18f0*/  FFMA.FTZ R2, R6, R5, R2 ;  /* 0x0000000506027223 */ /* 0x000fc60000010002 */
[----:B------:R-:W0:Y:S04]  /*1900*/  SHFL.BFLY PT, R0, R3, 0x10, 0x1f ;  /* 0x0e001f0003007f89 */ /* 0x000e2800000e0000 */
[----:B------:R-:W1:Y:S01]  /*1910*/  SHFL.BFLY PT, R5, R2, 0x10, 0x1f ;  /* 0x0e001f0002057f89 */ /* 0x000e6200000e0000 */
[----:B0-----:R-:W-:Y:S01]  /*1920*/  FADD.FTZ R0, R3, R0 ;  /* 0x0000000003007221 */ /* 0x001fe20000010000 */
[----:B-1----:R-:W-:-:S04]  /*1930*/  FADD.FTZ R6, R2, R5 ;  /* 0x0000000502067221 */ /* 0x002fc80000010000 */
        /* <DEDUP_REMOVED lines=10> */
[----:B------:R-:W2:Y:S01]  /*19e0*/  S2UR UR5, SR_CgaCtaId ;  /* 0x00000000000579c3 */ /* 0x000ea20000008800 */
[----:B------:R-:W-:Y:S01]  /*19f0*/  LOP3.LUT P0, RZ, R85, 0x1f, RZ, 0xc0, !PT ;  /* 0x0000001f55ff7812 */ /* 0x000fe2000780c0ff */
[----:B0-----:R-:W-:Y:S01]  /*1a00*/  FADD.FTZ R3, R4, R3 ;  /* 0x0000000304037221 */ /* 0x001fe20000010000 */
[----:B-1----:R-:W-:-:S04]  /*1a10*/  FADD.FTZ R9, R8, R9 ;  /* 0x0000000908097221 */ /* 0x002fc80000010000 */
[----:B------:R-:W0:Y:S04]  /*1a20*/  SHFL.BFLY PT, R2, R3, 0x1, 0x1f ;  /* 0x0c201f0003027f89 */ /* 0x000e2800000e0000 */
[----:B------:R-:W1:Y:S01]  /*1a30*/  SHFL.BFLY PT, R6, R9, 0x1, 0x1f ;  /* 0x0c201f0009067f89 */ /* 0x000e6200000e0000 */
[----:B------:R-:W-:Y:S01]  /*1a40*/  SHF.R.S32.HI R0, RZ, 0x1f, R85 ;  /* 0x0000001fff007819 */ /* 0x000fe20000011455 */
[----:B------:R-:W-:-:S03]  /*1a50*/  UMOV UR4, 0x400 ;  /* 0x0000040000047882 */ /* 0x000fc60000000000 */
[----:B------:R-:W-:Y:S01]  /*1a60*/  LEA.HI R0, R0, R85, RZ, 0x5 ;  /* 0x0000005500007211 */ /* 0x000fe200078f28ff */
[----:B--2---:R-:W-:-:S03]  /*1a70*/  ULEA UR4, UR5, UR4, 0x18 ;  /* 0x0000000405047291 */ /* 0x004fc6000f8ec03f */
[----:B------:R-:W-:-:S04]  /*1a80*/  SHF.R.S32.HI R0, RZ, 0x5, R0 ;  /* 0x00000005ff007819 */ /* 0x000fc80000011400 */
[----:B------:R-:W-:Y:S01]  /*1a90*/  LEA R0, R0, UR4, 0x2 ;  /* 0x0000000400007c11 */ /* 0x000fe2000f8e10ff */
[----:B0-----:R-:W-:Y:S01]  /*1aa0*/  @!P0 FADD.FTZ R5, R3, R2 ;  /* 0x0000000203058221 */ /* 0x001fe20000010000 */
[----:B-1----:R-:W-:-:S04]  /*1ab0*/  FADD.FTZ R7, R9, R6 ;  /* 0x0000000609077221 */ /* 0x002fc80000010000 */
[----:B------:R0:W-:Y:S04]  /*1ac0*/  @!P0 STS [R0], R5 ;  /* 0x0000000500008388 */ /* 0x0001e80000000800 */
[----:B------:R0:W-:Y:S01]  /*1ad0*/  @!P0 STS [R0+0x10], R7 ;  /* 0x0000100700008388 */ /* 0x0001e20000000800 */
[----:B------:R-:W-:Y:S01]  /*1ae0*/  BAR.SYNC.DEFER_BLOCKING 0x0 ;  /* 0x0000000000007b1d */ /* 0x000fe20000010000 */
[----:B------:R-:W-:-:S05]  /*1af0*/  ISETP.NE.AND P0, PT, R85, RZ, PT ;  /* 0x000000ff5500720c */ /* 0x000fca0003f05270 */
[----:B------:R-:W-:Y:S08]  /*1b00*/  BSSY B0, `(.L_x_42) ;  /* 0x0000010000007945 */ /* 0x000ff00003800000 */
[----:B0-----:R-:W-:Y:S05]  /*1b10*/  @P0 BRA `(.L_x_43) ;  /* 0x0000000000380947 */ /* 0x001fea0003800000 */
[----:B------:R-:W0:Y:S01]  /*1b20*/  LDS.128 R4, [UR4] ;  /* 0x00000004ff047984 */ /* 0x000e220008000c00 */
[----:B------:R-:W1:Y:S03]  /*1b30*/  LDC.64 R2, c[0x0][0x210] ;  /* 0x00008400ff027b82 */ /* 0x000e660000000a00 */
[----:B------:R-:W2:Y:S01]  /*1b40*/  LDS.128 R8, [UR4+0x10] ;  /* 0x00001004ff087984 */ /* 0x000ea20008000c00 */
[----:B-1----:R-:W-:-:S04]  /*1b50*/  IMAD.WIDE R84, R84, 0x4, R2 ;  /* 0x0000000454547825 */ /* 0x002fc800078e0202 */
[----:B0-----:R-:W-:Y:S01]  /*1b60*/  FADD.FTZ R4, RZ, R4 ;  /* 0x00000004ff047221 */ /* 0x001fe20000010000 */
[----:B--2---:R-:W-:-:S03]  /*1b70*/  FADD.FTZ R8, RZ, R8 ;  /* 0x00000008ff087221 */ /* 0x004fc60000010000 */
[----:B------:R-:W-:Y:S01]  /*1b80*/  FADD.FTZ R5, R4, R5 ;  /* 0x0000000504057221 */ /* 0x000fe20000010000 */
[----:B------:R-:W-:-:S03]  /*1b90*/  FADD.FTZ R9, R8, R9 ;  /* 0x0000000908097221 */ /* 0x000fc60000010000 */
[----:B------:R-:W-:Y:S01]  /*1ba0*/  FADD.FTZ R6, R5, R6 ;  /* 0x0000000605067221 */ /* 0x000fe20000010000 */
[----:B------:R-:W-:-:S03]  /*1bb0*/  FADD.FTZ R10, R9, R10 ;  /* 0x0000000a090a7221 */ /* 0x000fc60000010000 */
[----:B------:R-:W-:Y:S01]  /*1bc0*/  FADD.FTZ R7, R6, R7 ;  /* 0x0000000706077221 */ /* 0x000fe20000010000 */
[----:B------:R-:W-:-:S04]  /*1bd0*/  FADD.FTZ R11, R10, R11 ;  /* 0x0000000b0a0b7221 */ /* 0x000fc80000010000 */
[----:B------:R0:W-:Y:S04]  /*1be0*/  STG.E desc[UR6][R84.64], R7 ;  /* 0x0000000754007986 */ /* 0x0001e8000c101906 */
[----:B------:R0:W-:Y:S02]  /*1bf0*/  STG.E desc[UR6][R84.64+0x600], R11 ;  /* 0x0006000b54007986 */ /* 0x0001e4000c101906 */
.L_x_43:
[----:B------:R-:W-:Y:S05]  /*1c00*/  BSYNC B0 ;  /* 0x0000000000007941 */ /* 0x000fea0003800000 */
.L_x_42:
[----:B------:R-:W-:Y:S01]  /*1c10*/  PREEXIT ;  /* 0x000000000000782d */ /* 0x000fe20000000000 */
[----:B------:R-:W-:Y:S05]  /*1c20*/  EXIT ;  /* 0x000000000000794d */ /* 0x000fea0003800000 */
.L_x_44:
        /* <DEDUP_REMOVED lines=13> */
.L_x_114:


//--------------------- .text._Z31router_gemm_kernel_float_outputI13__nv_bfloat16Li128ELi8ELi1ELi384ELi7168EEvPfPKT_S4_ --------------------------
	.section	.text._Z31router_gemm_kernel_float_outputI13__nv_bfloat16Li128ELi8ELi1ELi384ELi7168EEvPfPKT_S4_,"ax",@progbits
	.align	128
        .global         _Z31router_gemm_kernel_float_outputI13__nv_bfloat16Li128ELi8ELi1ELi384ELi7168EEvPfPKT_S4_
        .type           _Z31router_gemm_kernel_float_outputI13__nv_bfloat16Li128ELi8ELi1ELi384ELi7168EEvPfPKT_S4_,@function
        .size           _Z31router_gemm_kernel_float_outputI13__nv_bfloat16Li128ELi8ELi1ELi384ELi7168EEvPfPKT_S4_,(.L_x_115 - _Z31router_gemm_kernel_float_outputI13__nv_bfloat16Li128ELi8ELi1ELi384ELi7168EEvPfPKT_S4_)
        .other          _Z31router_gemm_kernel_float_outputI13__nv_bfloat16Li128ELi8ELi1ELi384ELi7168EEvPfPKT_S4_,@"STO_CUDA_ENTRY STV_DEFAULT"
_Z31router_gemm_kernel_float_outputI13__nv_bfloat16Li128ELi8ELi1ELi384ELi7168EEvPfPKT_S4_:
.text._Z31router_gemm_kernel_float_outputI13__nv_bfloat16Li128ELi8ELi1ELi384ELi7168EEvPfPKT_S4_:
        /* <DEDUP_REMOVED lines=27> */
[----:B------:R0:W4:Y:S04]  /*01b0*/  LDG.E.128 R8, desc[UR6][R60.64+0x3000] ;  /* 0x003000063c087981 */ /* 0x000128000c1e1d00 */
[----:B------:R-:W4:Y:S01]  /*01c0*/  LDG.E.128 R4, desc[UR6][R4.64+0x3000] ;  /* 0x0030000604047981 */ /* 0x000f22000c1e1d00 */
[----:B--2---:R-:W-:-:S02]  /*01d0*/  PRMT R3, R56, 0x7632, R3 ;  /* 0x0000763238037816 */ /* 0x004fc40000000003 */
[----:B0-----:R-:W-:Y:S02]  /*01e0*/  SHF.L.U32 R61, R56, 0x10, RZ ;  /* 0x00000010383d7819 */ /* 0x001fe400000006ff */
[----:B------:R-:W-:Y:S02]  /*01f0*/  SHF.L.U32 R3, R3, 0x10, RZ ;  /* 0x0000001003037819 */ /* 0x000fe400000006ff */
[C---:B-----5:R-:W-:Y:S01]  /*0200*/  PRMT R56, R52.reuse, 0x7632, R56 ;  /* 0x0000763234387816 */ /* 0x060fe20000000038 */
[----:B------:R-:W-:-:S04]  /*0210*/  IMAD.U32 R52, R52, 0x10000, RZ ;  /* 0x0001000034347824 */ /* 0x000fc800078e00ff */
[----:B------:R-:W-:Y:S02]  /*0220*/  IMAD.U32 R56, R56, 0x10000, RZ ;  /* 0x0001000038387824 */ /* 0x000fe400078e00ff */
[----:B------:R-:W-:Y:S01]  /*0230*/  FFMA.FTZ R60, R52, R61, RZ ;  /* 0x0000003d343c7223 */ /* 0x000fe200000100ff */
[----:B------:R-:W-:Y:S01]  /*0240*/  SHF.L.U32 R61, R57, 0x10, RZ ;  /* 0x00000010393d7819 */ /* 0x000fe200000006ff */
[----:B------:R-:W-:Y:S01]  /*0250*/  IMAD.U32 R52, R53, 0x10000, RZ ;  /* 0x0001000035347824 */ /* 0x000fe200078e00ff */
[----:B------:R-:W-:Y:S01]  /*0260*/  PRMT R57, R57, 0x7632, R57 ;  /* 0x0000763239397816 */ /* 0x000fe20000000039 */
[----:B------:R-:W-:Y:S01]  /*0270*/  FFMA.FTZ R3, R56, R3, R60 ;  /* 0x0000000338037223 */ /* 0x000fe2000001003c */
[----:B------:R-:W-:-:S03]  /*0280*/  PRMT R53, R53, 0x7632, R53 ;  /* 0x0000763235357816 */ /* 0x000fc60000000035 */
[----:B------:R-:W-:Y:S01]  /*0290*/  FFMA.FTZ R3, R52, R61, R3 ;  /* 0x0000003d34037223 */ /* 0x000fe20000010003 */
[----:B------:R-:W-:Y:S01]  /*02a0*/  SHF.L.U32 R52, R57, 0x10, RZ ;  /* 0x0000001039347819 */ /* 0x000fe200000006ff */
[----:B------:R-:W-:Y:S01]  /*02b0*/  IMAD.U32 R60, R53, 0x10000, RZ ;  /* 0x00010000353c7824 */ /* 0x000fe200078e00ff */
[----:B------:R-:W-:Y:S01]  /*02c0*/  PRMT R56, R58, 0x7632, R56 ;  /* 0x000076323a387816 */ /* 0x000fe20000000038 */
[----:B------:R-:W-:Y:S01]  /*02d0*/  IMAD.U32 R57, R54, 0x10000, RZ ;  /* 0x0001000036397824 */ /* 0x000fe200078e00ff */
[----:B------:R-:W-:Y:S01]  /*02e0*/  SHF.L.U32 R58, R58, 0x10, RZ ;  /* 0x000000103a3a7819 */ /* 0x000fe200000006ff */
[----:B------:R-:W-:Y:S01]  /*02f0*/  FFMA.FTZ R52, R60, R52, R3 ;  /* 0x000000343c347223 */ /* 0x000fe20000010003 */
[----:B------:R-:W-:Y:S02]  /*0300*/  PRMT R53, R54, 0x7632, R53 ;  /* 0x0000763236357816 */ /* 0x000fe40000000035 */
[----:B------:R-:W-:Y:S01]  /*0310*/  SHF.L.U32 R56, R56, 0x10, RZ ;  /* 0x0000001038387819 */ /* 0x000fe200000006ff */
[----:B------:R-:W-:-:S02]  /*0320*/  FFMA.FTZ R58, R57, R58, R52 ;  /* 0x0000003a393a7223 */ /* 0x000fc40000010034 */
[----:B------:R-:W-:Y:S01]  /*0330*/  IMAD.U32 R53, R53, 0x10000, RZ ;  /* 0x0001000035357824 */ /* 0x000fe200078e00ff */
        /* <DEDUP_REMOVED lines=8> */
[----:B---3--:R-:W-:Y:S01]  /*03c0*/  PRMT R54, R44, 0x7632, R54 ;  /* 0x000076322c367816 */ /* 0x008fe20000000036 */
[----:B----4-:R-:W-:Y:S01]  /*03d0*/  IMAD.U32 R53, R48, 0x10000, RZ ;  /* 0x0001000030357824 */ /* 0x010fe200078e00ff */
        /* <DEDUP_REMOVED lines=14> */
[C---:B------:R-:W-:Y:S02]  /*04c0*/  PRMT R45, R46.reuse, 0x7632, R45 ;  /* 0x000076322e2d7816 */ /* 0x040fe4000000002d */
[----:B------:R-:W-:Y:S01]  /*04d0*/  SHF.L.U32 R53, R46, 0x10, RZ ;  /* 0x000000102e357819 */ /* 0x000fe200000006ff */
[----:B------:R-:W-:Y:S01]  /*04e0*/  FFMA.FTZ R49, R49, R44, R48 ;  /* 0x0000002c31317223 */ /* 0x000fe20000010030 */
[C---:B------:R-:W-:Y:S01]  /*04f0*/  PRMT R3, R50.reuse, 0x7632, R3 ;  /* 0x0000763232037816 */ /* 0x040fe20000000003 */
[----:B------:R-:W-:Y:S01]  /*0500*/  IMAD.U32 R50, R50, 0x10000, RZ ;  /* 0x0001000032327824 */ /* 0x000fe200078e00ff */
[----:B------:R-:W-:-:S03]  /*0510*/  SHF.L.U32 R46, R45, 0x10, RZ ;  /* 0x000000102d2e7819 */ /* 0x000fc600000006ff */
[----:B------:R-:W-:Y:S02]  /*0520*/  IMAD.U32 R3, R3, 0x10000, RZ ;  /* 0x0001000003037824 */ /* 0x000fe400078e00ff */
[----:B------:R-:W-:Y:S01]  /*0530*/  FFMA.FTZ R50, R50, R53, R49 ;  /* 0x0000003532327223 */ /* 0x000fe20000010031 */
        /* <DEDUP_REMOVED lines=151> */
[--C-:B------:R-:W-:Y:S01]  /*0eb0*/  FFMA.FTZ R13, R9, R14, R8.reuse ;  /* 0x0000000e090d7223 */ /* 0x100fe20000010008 */
        /* <DEDUP_REMOVED lines=8> */
[----:B------:R-:W-:Y:S01]  /*0f40*/  PRMT R4, R11, 0x7632, R4 ;  /* 0x000076320b047816 */ /* 0x000fe20000000004 */
[----:B------:R-:W-:Y:S01]  /*0f50*/  IMAD.U32 R6, R7, 0x10000, RZ ;  /* 0x0001000007067824 */ /* 0x000fe200078e00ff */
[----:B------:R-:W-:Y:S01]  /*0f60*/  SHF.L.U32 R11, R11, 0x10, RZ ;  /* 0x000000100b0b7819 */ /* 0x000fe200000006ff */
[----:B------:R-:W-:Y:S01]  /*0f70*/  FFMA.FTZ R8, R3, R8, R10 ;  /* 0x0000000803087223 */ /* 0x000fe2000001000a */
[----:B------:R-:W-:Y:S01]  /*0f80*/  PRMT R5, R7, 0x7632, R5 ;  /* 0x0000763207057816 */ /* 0x000fe20000000005 */
[----:B------:R-:W-:Y:S02]  /*0f90*/  IMAD.U32 R4, R4, 0x10000, RZ ;  /* 0x0001000004047824 */ /* 0x000fe400078e00ff */
[----:B------:R-:W-:Y:S01]  /*0fa0*/  FFMA.FTZ R11, R11, R6, R8 ;  /* 0x000000060b0b7223 */ /* 0x000fe20000010008 */
[----:B------:R-:W-:-:S05]  /*0fb0*/  SHF.L.U32 R5, R5, 0x10, RZ ;  /* 0x0000001005057819 */ /* 0x000fca00000006ff */
[----:B------:R-:W-:-:S05]  /*0fc0*/  FFMA.FTZ R4, R4, R5, R11 ;  /* 0x0000000504047223 */ /* 0x000fca000001000b */
[----:B------:R-:W0:Y:S02]  /*0fd0*/  SHFL.BFLY PT, R3, R4, 0x10, 0x1f ;  /* 0x0e001f0004037f89 */ /* 0x000e2400000e0000 */
[----:B0-----:R-:W-:-:S05]  /*0fe0*/  FADD.FTZ R3, R4, R3 ;  /* 0x0000000304037221 */ /* 0x001fca0000010000 */
[----:B------:R-:W0:Y:S02]  /*0ff0*/  SHFL.BFLY PT, R6, R3, 0x8, 0x1f ;  /* 0x0d001f0003067f89 */ /* 0x000e2400000e0000 */
[----:B0-----:R-:W-:-:S05]  /*1000*/  FADD.FTZ R6, R3, R6 ;  /* 0x0000000603067221 */ /* 0x001fca0000010000 */
[----:B------:R-:W0:Y:S01]  /*1010*/  SHFL.BFLY PT, R5, R6, 0x4, 0x1f ;  /* 0x0c801f0006057f89 */ /* 0x000e2200000e0000 */
[----:B------:R-:W-:Y:S01]  /*1020*/  LOP3.LUT P0, RZ, R0, 0x1f, RZ, 0xc0, !PT ;  /* 0x0000001f00ff7812 */ /* 0x000fe2000780c0ff */
[----:B0-----:R-:W-:-:S05]  /*1030*/  FADD.FTZ R5, R6, R5 ;  /* 0x0000000506057221 */ /* 0x001fca0000010000 */
[----:B------:R-:W0:Y:S01]  /*1040*/  SHFL.BFLY PT, R8, R5, 0x2, 0x1f ;  /* 0x0c401f0005087f89 */ /* 0x000e2200000e0000 */
[----:B------:R-:W-:Y:S01]  /*1050*/  BSSY B0, `(.L_x_45) ;  /* 0x000000d000007945 */ /* 0x000fe20003800000 */
[----:B0-----:R-:W-:-:S05]  /*1060*/  FADD.FTZ R8, R5, R8 ;  /* 0x0000000805087221 */ /* 0x001fca0000010000 */
[----:B------:R0:W1:Y:S01]  /*1070*/  SHFL.BFLY PT, R7, R8, 0x1, 0x1f ;  /* 0x0c201f0008077f89 */ /* 0x00006200000e0000 */
[----:B------:R-:W-:Y:S05]  /*1080*/  @P0 BRA `(.L_x_46) ;  /* 0x0000000000240947 */ /* 0x000fea0003800000 */
[----:B------:R-:W2:Y:S01]  /*1090*/  S2UR UR5, SR_CgaCtaId ;  /* 0x00000000000579c3 */ /* 0x000ea20000008800 */
[----:B------:R-:W-:Y:S01]  /*10a0*/  SHF.R.S32.HI R3, RZ, 0x1f, R0 ;  /* 0x0000001fff037819 */ /* 0x000fe20000011400 */
[----:B------:R-:W-:Y:S01]  /*10b0*/  UMOV UR4, 0x400 ;  /* 0x0000040000047882 */ /* 0x000fe20000000000 */
[----:B01----:R-:W-:Y:S02]  /*10c0*/  FADD.FTZ R8, R8, R7 ;  /* 0x0000000708087221 */ /* 0x003fe40000010000 */
[----:B------:R-:W-:-:S04]  /*10d0*/  LEA.HI R3, R3, R0, RZ, 0x5 ;  /* 0x0000000003037211 */ /* 0x000fc800078f28ff */
[----:B------:R-:W-:Y:S01]  /*10e0*/  SHF.R.S32.HI R3, RZ, 0x5, R3 ;  /* 0x00000005ff037819 */ /* 0x000fe20000011403 */
[----:B--2---:R-:W-:-:S06]  /*10f0*/  ULEA UR4, UR5, UR4, 0x18 ;  /* 0x0000000405047291 */ /* 0x004fcc000f8ec03f */
[----:B------:R-:W-:-:S05]  /*1100*/  LEA R3, R3, UR4, 0x2 ;  /* 0x0000000403037c11 */ /* 0x000fca000f8e10ff */
[----:B------:R2:W-:Y:S02]  /*1110*/  STS [R3], R8 ;  /* 0x0000000803007388 */ /* 0x0005e40000000800 */
.L_x_46:
[----:B------:R-:W-:Y:S05]  /*1120*/  BSYNC B0 ;  /* 0x0000000000007941 */ /* 0x000fea0003800000 */
.L_x_45:
[----:B------:R-:W-:Y:S01]  /*1130*/  BAR.SYNC.DEFER_BLOCKING 0x0 ;  /* 0x0000000000007b1d */ /* 0x000fe20000010000 */
[----:B------:R-:W-:-:S05]  /*1140*/  ISETP.NE.AND P0, PT, R0, RZ, PT ;  /* 0x000000ff0000720c */ /* 0x000fca0003f05270 */
[----:B------:R-:W-:Y:S08]  /*1150*/  BSSY B0, `(.L_x_47) ;  /* 0x000000d000007945 */ /* 0x000ff00003800000 */
[----:B------:R-:W-:Y:S05]  /*1160*/  @P0 BRA `(.L_x_48) ;  /* 0x00000000002c0947 */ /* 0x000fea0003800000 */
[----:B------:R-:W3:Y:S01]  /*1170*/  S2UR UR5, SR_CgaCtaId ;  /* 0x00000000000579c3 */ /* 0x000ee20000008800 */
[----:B------:R-:W-:-:S07]  /*1180*/  UMOV UR4, 0x400 ;  /* 0x0000040000047882 */ /* 0x000fce0000000000 */
[----:B------:R-:W2:Y:S01]  /*1190*/  LDC.64 R4, c[0x0][0x210] ;  /* 0x00008400ff047b82 */ /* 0x000ea20000000a00 */
[----:B---3--:R-:W-:Y:S01]  /*11a0*/  ULEA UR4, UR5, UR4, 0x18 ;  /* 0x0000000405047291 */ /* 0x008fe2000f8ec03f */
[----:B--2---:R-:W-:-:S08]  /*11b0*/  IMAD.WIDE R2, R2, 0x4, R4 ;  /* 0x0000000402027825 */ /* 0x004fd000078e0204 */
[----:B0-----:R-:W0:Y:S02]  /*11c0*/  LDS.128 R8, [UR4] ;  /* 0x00000004ff087984 */ /* 0x001e240008000c00 */
[----:B0-----:R-:W-:-:S04]  /*11d0*/  FADD.FTZ R8, RZ, R8 ;  /* 0x00000008ff087221 */ /* 0x001fc80000010000 */
[----:B------:R-:W-:-:S04]  /*11e0*/  FADD.FTZ R9, R8, R9 ;  /* 0x0000000908097221 */ /* 0x000fc80000010000 */
[----:B------:R-:W-:-:S04]  /*11f0*/  FADD.FTZ R10, R9, R10 ;  /* 0x0000000a090a7221 */ /* 0x000fc80000010000 */
[----:B------:R-:W-:-:S05]  /*1200*/  FADD.FTZ R11, R10, R11 ;  /* 0x0000000b0a0b7221 */ /* 0x000fca0000010000 */
[----:B------:R3:W-:Y:S02]  /*1210*/  STG.E desc[UR6][R2.64], R11 ;  /* 0x0000000b02007986 */ /* 0x0007e4000c101906 */
.L_x_48:
[----:B------:R-:W-:Y:S05]  /*1220*/  BSYNC B0 ;  /* 0x0000000000007941 */ /* 0x000fea0003800000 */
.L_x_47:
[----:B------:R-:W-:Y:S01]  /*1230*/  PREEXIT ;  /* 0x000000000000782d */ /* 0x000fe20000000000 */
[----:B------:R-:W-:Y:S05]  /*1240*/  EXIT ;  /* 0x000000000000794d */ /* 0x000fea0003800000 */
.L_x_49:
        /* <DEDUP_REMOVED lines=11> */
.L_x_115:


//--------------------- .text._Z31router_gemm_kernel_float_outputI13__nv_bfloat16Li128ELi8ELi16ELi256ELi7168EEvPfPKT_S4_ --------------------------
	.section	.text._Z31router_gemm_kernel_float_outputI13__nv_bfloat16Li128ELi8ELi16ELi256ELi7168EEvPfPKT_S4_,"ax",@progbits
	.align	128
        .global         _Z31router_gemm_kernel_float_outputI13__nv_bfloat16Li128ELi8ELi16ELi256ELi7168EEvPfPKT_S4_
        .type           _Z31router_gemm_kernel_float_outputI13__nv_bfloat16Li128ELi8ELi16ELi256ELi7168EEvPfPKT_S4_,@function
        .size           _Z31router_gemm_kernel_float_outputI13__nv_bfloat16Li128ELi8ELi16ELi256ELi7168EEvPfPKT_S4_,(.L_x_116 - _Z31router_gemm_kernel_float_outputI13__nv_bfloat16Li128ELi8ELi16ELi256ELi7168EEvPfPKT_S4_)
        .other          _Z31router_gemm_kernel_float_outputI13__nv_bfloat16Li128ELi8ELi16ELi256ELi7168EEvPfPKT_S4_,@"STO_CUDA_ENTRY STV_DEFAULT"
_Z31router_gemm_kernel_float_outputI13__nv_bfloat16Li128ELi8ELi16ELi256ELi7168EEvPfPKT_S4_:
.text._Z31router_gemm_kernel_float_outputI13__nv_bfloat16Li128ELi8ELi16ELi256ELi7168EEvPfPKT_S4_:
        /* <DEDUP_REMOVED lines=2744> */
.L_x_51:
[----:B------:R-:W-:Y:S05]  /*ab80*/  BSYNC B0 ;  /* 0x0000000000007941 */ /* 0x000fea0003800000 */
.L_x_50:
[----:B------:R-:W-:Y:S01]  /*ab90*/  PREEXIT ;  /* 0x000000000000782d */ /* 0x000fe20000000000 */
[----:B------:R-:W-:Y:S05]  /*aba0*/  EXIT ;  /* 0x000000000000794d */ /* 0x000fea0003800000 */
.L_x_52:
        /* <DEDUP_REMOVED lines=13> */
.L_x_116:


//--------------------- .text._Z31router_gemm_kernel_float_outputI13__nv_bfloat16Li128ELi8ELi15ELi256ELi7168EEvPfPKT_S4_ --------------------------
	.section	.text._Z31router_gemm_kernel_float_outputI13__nv_bfloat16Li128ELi8ELi15ELi256ELi7168EEvPfPKT_S4_,"ax",@progbits
	.align	128
        .global         _Z31router_gemm_kernel_float_outputI13__nv_bfloat16Li128ELi8ELi15ELi256ELi7168EEvPfPKT_S4_
        .type           _Z31router_gemm_kernel_float_outputI13__nv_bfloat16Li128ELi8ELi15ELi256ELi7168EEvPfPKT_S4_,@function
        .size           _Z31router_gemm_kernel_float_outputI13__nv_bfloat16Li128ELi8ELi15ELi256ELi7168EEvPfPKT_S4_,(.L_x_117 - _Z31router_gemm_kernel_float_outputI13__nv_bfloat16Li128ELi8ELi15ELi256ELi7168EEvPfPKT_S4_)
        .other          _Z31router_gemm_kernel_float_outputI13__nv_bfloat16Li128ELi8ELi15ELi256ELi7168EEvPfPKT_S4_,@"STO_CUDA_ENTRY STV_DEFAULT"
_Z31router_gemm_kernel_float_outputI13__nv_bfloat16Li128ELi8ELi15ELi256ELi7168EEvPfPKT_S4_:
.text._Z31router_gemm_kernel_float_outputI13__nv_bfloat16Li128ELi8ELi15ELi256ELi7168EEvPfPKT_S4_:
        /* <DEDUP_REMOVED lines=2580> */
.L_x_54:
[----:B------:R-:W-:Y:S05]  /*a140*/  BSYNC B0 ;  /* 0x0000000000007941 */ /* 0x000fea0003800000 */
.L_x_53:
[----:B------:R-:W-:Y:S01]  /*a150*/  PREEXIT ;  /* 0x000000000000782d */ /* 0x000fe20000000000 */
[----:B------:R-:W-:Y:S05]  /*a160*/  EXIT ;  /* 0x000000000000794d */ /* 0x000fea0003800000 */
.L_x_55:
        /* <DEDUP_REMOVED lines=9> */
.L_x_117:


//--------------------- .text._Z31router_gemm_kernel_float_outputI13__nv_bfloat16Li128ELi8ELi14ELi256ELi7168EEvPfPKT_S4_ --------------------------
	.section	.text._Z31router_gemm_kernel_float_outputI13__nv_bfloat16Li128ELi8ELi14ELi256ELi7168EEvPfPKT_S4_,"ax",@progbits
	.align	128
        .global         _Z31router_gemm_kernel_float_outputI13__nv_bfloat16Li128ELi8ELi14ELi256ELi7168EEvPfPKT_S4_
        .type           _Z31router_gemm_kernel_float_outputI13__nv_bfloat16Li128ELi8ELi14ELi256ELi7168EEvPfPKT_S4_,@function
        .size           _Z31router_gemm_kernel_float_outputI13__nv_bfloat16Li128ELi8ELi14ELi256ELi7168EEvPfPKT_S4_,(.L_x_118 - _Z31router_gemm_kernel_float_outputI13__nv_bfloat16Li128ELi8ELi14ELi256ELi7168EEvPfPKT_S4_)
        .other          _Z31router_gemm_kernel_float_outputI13__nv_bfloat16Li128ELi8ELi14ELi256ELi7168EEvPfPKT_S4_,@"STO_CUDA_ENTRY STV_DEFAULT"
_Z31router_gemm_kernel_float_outputI13__nv_bfloat16Li128ELi8ELi14ELi256ELi7168EEvPfPKT_S4_:
.text._Z31router_gemm_kernel_float_outputI13__nv_bfloat16Li128ELi8ELi14ELi256ELi7168EEvPfPKT_S4_:
        /* <DEDUP_REMOVED lines=2416> */
.L_x_57:
[----:B------:R-:W-:Y:S05]  /*9700*/  BSYNC B0 ;  /* 0x0000000000007941 */ /* 0x000fea0003800000 */
.L_x_56:
[----:B------:R-:W-:Y:S01]  /*9710*/  PREEXIT ;  /* 0x000000000000782d */ /* 0x000fe20000000000 */
[----:B------:R-:W-:Y:S05]  /*9720*/  EXIT ;  /* 0x000000000000794d */ /* 0x000fea0003800000 */
.L_x_58:
        /* <DEDUP_REMOVED lines=13> */
.L_x_118:


//--------------------- .text._Z31router_gemm_kernel_float_outputI13__nv_bfloat16Li128ELi8ELi13ELi256ELi7168EEvPfPKT_S4_ --------------------------
	.section	.text._Z31router_gemm_kernel_float_outputI13__nv_bfloat16Li128ELi8ELi13ELi256ELi7168EEvPfPKT_S4_,"ax",@progbits
	.align	128
        .global         _Z31router_gemm_kernel_float_outputI13__nv_bfloat16Li128ELi8ELi13ELi256ELi7168EEvPfPKT_S4_
        .type           _Z31router_gemm_kernel_float_outputI13__nv_bfloat16Li128ELi8ELi13ELi256ELi7168EEvPfPKT_S4_,@function
        .size           _Z31router_gemm_kernel_float_outputI13__nv_bfloat16Li128ELi8ELi13ELi256ELi7168EEvPfPKT_S4_,(.L_x_119 - _Z31router_gemm_kernel_float_outputI13__nv_bfloat16Li128ELi8ELi13ELi256ELi7168EEvPfPKT_S4_)
        .other          _Z31router_gemm_kernel_float_outputI13__nv_bfloat16Li128ELi8ELi13ELi256ELi7168EEvPfPKT_S4_,@"STO_CUDA_ENTRY STV_DEFAULT"
_Z31router_gemm_kernel_float_outputI13__nv_bfloat16Li128ELi8ELi13ELi256ELi7168EEvPfPKT_S4_:
.text._Z31router_gemm_kernel_float_outputI13__nv_bfloat16Li128ELi8ELi13ELi256ELi7168EEvPfPKT_S4_:
        /* <DEDUP_REMOVED lines=2252> */
.L_x_60:
[----:B------:R-:W-:Y:S05]  /*8cc0*/  BSYNC B0 ;  /* 0x0000000000007941 */ /* 0x000fea0003800000 */
.L_x_59:
[----:B------:R-:W-:Y:S01]  /*8cd0*/  PREEXIT ;  /* 0x000000000000782d */ /* 0x000fe20000000000 */
[----:B------:R-:W-:Y:S05]  /*8ce0*/  EXIT ;  /* 0x000000000000794d */ /* 0x000fea0003800000 */
.L_x_61:
        /* <DEDUP_REMOVED lines=9> */
.L_x_119:


//--------------------- .text._Z31router_gemm_kernel_float_outputI13__nv_bfloat16Li128ELi8ELi12ELi256ELi7168EEvPfPKT_S4_ --------------------------
	.section	.text._Z31router_gemm_kernel_float_outputI13__nv_bfloat16Li128ELi8ELi12ELi256ELi7168EEvPfPKT_S4_,"ax",@progbits
	.align	128
        .global         _Z31router_gemm_kernel_float_outputI13__nv_bfloat16Li128ELi8ELi12ELi256ELi7168EEvPfPKT_S4_
        .type           _Z31router_gemm_kernel_float_outputI13__nv_bfloat16Li128ELi8ELi12ELi256ELi7168EEvPfPKT_S4_,@function
        .size           _Z31router_gemm_kernel_float_outputI13__nv_bfloat16Li128ELi8ELi12ELi256ELi7168EEvPfPKT_S4_,(.L_x_120 - _Z31router_gemm_kernel_float_outputI13__nv_bfloat16Li128ELi8ELi12ELi256ELi7168EEvPfPKT_S4_)
        .other          _Z31router_gemm_kernel_float_outputI13__nv_bfloat16Li128ELi8ELi12ELi256ELi7168EEvPfPKT_S4_,@"STO_CUDA_ENTRY STV_DEFAULT"
_Z31router_gemm_kernel_float_outputI13__nv_bfloat16Li128ELi8ELi12ELi256ELi7168EEvPfPKT_S4_:
.text._Z31router_gemm_kernel_float_outputI13__nv_bfloat16Li128ELi8ELi12ELi256ELi7168EEvPfPKT_S4_:
        /* <DEDUP_REMOVED lines=2088> */
.L_x_63:
[----:B------:R-:W-:Y:S05]  /*8280*/  BSYNC B0 ;  /* 0x0000000000007941 */ /* 0x000fea0003800000 */
.L_x_62:
[----:B------:R-:W-:Y:S01]  /*8290*/  PREEXIT ;  /* 0x000000000000782d */ /* 0x000fe20000000000 */
[----:B------:R-:W-:Y:S05]  /*82a0*/  EXIT ;  /* 0x000000000000794d */ /* 0x000fea0003800000 */
.L_x_64:
        /* <DEDUP_REMOVED lines=13> */
.L_x_120:


//--------------------- .text._Z31router_gemm_kernel_float_outputI13__nv_bfloat16Li128ELi8ELi11ELi256ELi7168EEvPfPKT_S4_ --------------------------
	.section	.text._Z31router_gemm_kernel_float_outputI13__nv_bfloat16Li128ELi8ELi11ELi256ELi7168EEvPfPKT_S4_,"ax",@progbits
	.align	128
        .global         _Z31router_gemm_kernel_float_outputI13__nv_bfloat16Li128ELi8ELi11ELi256ELi7168EEvPfPKT_S4_
        .type           _Z31router_gemm_kernel_float_outputI13__nv_bfloat16Li128ELi8ELi11ELi256ELi7168EEvPfPKT_S4_,@function
        .size           _Z31router_gemm_kernel_float_outputI13__nv_bfloat16Li128ELi8ELi11ELi256ELi7168EEvPfPKT_S4_,(.L_x_121 - _Z31router_gemm_kernel_float_outputI13__nv_bfloat16Li128ELi8ELi11ELi256ELi7168EEvPfPKT_S4_)
        .other          _Z31router_gemm_kernel_float_outputI13__nv_bfloat16Li128ELi8ELi11ELi256ELi7168EEvPfPKT_S4_,@"STO_CUDA_ENTRY STV_DEFAULT"
_Z31router_gemm_kernel_float_outputI13__nv_bfloat16Li128ELi8ELi11ELi256ELi7168EEvPfPKT_S4_:
.text._Z31router_gemm_kernel_float_outputI13__nv_bfloat16Li128ELi8ELi11ELi256ELi7168EEvPfPKT_S4_:
        /* <DEDUP_REMOVED lines=1924> */
.L_x_66:
[----:B------:R-:W-:Y:S05]  /*7840*/  BSYNC B0 ;  /* 0x0000000000007941 */ /* 0x000fea0003800000 */
.L_x_65:
[----:B------:R-:W-:Y:S01]  /*7850*/  PREEXIT ;  /* 0x000000000000782d */ /* 0x000fe20000000000 */
[----:B------:R-:W-:Y:S05]  /*7860*/  EXIT ;  /* 0x000000000000794d */ /* 0x000fea0003800000 */
.L_x_67:
        /* <DEDUP_REMOVED lines=9> */
.L_x_121:


//--------------------- .text._Z31router_gemm_kernel_float_outputI13__nv_bfloat16Li128ELi8ELi10ELi256ELi7168EEvPfPKT_S4_ --------------------------
	.section	.text._Z31router_gemm_kernel_float_outputI13__nv_bfloat16Li128ELi8ELi10ELi256ELi7168EEvPfPKT_S4_,"ax",@progbits
	.align	128
        .global         _Z31router_gemm_kernel_float_outputI13__nv_bfloat16Li128ELi8ELi10ELi256ELi7168EEvPfPKT_S4_
        .type           _Z31router_gemm_kernel_float_outputI13__nv_bfloat16Li128ELi8ELi10ELi256ELi7168EEvPfPKT_S4_,@function
        .size           _Z31router_gemm_kernel_float_outputI13__nv_bfloat16Li128ELi8ELi10ELi256ELi7168EEvPfPKT_S4_,(.L_x_122 - _Z31router_gemm_kernel_float_outputI13__nv_bfloat16Li128ELi8ELi10ELi256ELi7168EEvPfPKT_S4_)
        .other          _Z31router_gemm_kernel_float_outputI13__nv_bfloat16Li128ELi8ELi10ELi256ELi7168EEvPfPKT_S4_,@"STO_CUDA_ENTRY STV_DEFAULT"
_Z31router_gemm_kernel_float_outputI13__nv_bfloat16Li128ELi8ELi10ELi256ELi7168EEvPfPKT_S4_:
.text._Z31router_gemm_kernel_float_outputI13__nv_bfloat16Li128ELi8ELi10ELi256ELi7168EEvPfPKT_S4_:
        /* <DEDUP_REMOVED lines=1760> */
.L_x_69:
[----:B------:R-:W-:Y:S05]  /*6e00*/  BSYNC B0 ;  /* 0x0000000000007941 */ /* 0x000fea0003800000 */
.L_x_68:
[----:B------:R-:W-:Y:S01]  /*6e10*/  PREEXIT ;  /* 0x000000000000782d */ /* 0x000fe20000000000 */
[----:B------:R-:W-:Y:S05]  /*6e20*/  EXIT ;  /* 0x000000000000794d */ /* 0x000fea0003800000 */
.L_x_70:
        /* <DEDUP_REMOVED lines=13> */
.L_x_122:


//--------------------- .text._Z31router_gemm_kernel_float_outputI13__nv_bfloat16Li128ELi8ELi9ELi256ELi7168EEvPfPKT_S4_ --------------------------
	.section	.text._Z31router_gemm_kernel_float_outputI13__nv_bfloat16Li128ELi8ELi9ELi256ELi7168EEvPfPKT_S4_,"ax",@progbits
	.align	128
        .global         _Z31router_gemm_kernel_float_outputI13__nv_bfloat16Li128ELi8ELi9ELi256ELi7168EEvPfPKT_S4_
        .type           _Z31router_gemm_kernel_float_outputI13__nv_bfloat16Li128ELi8ELi9ELi256ELi7168EEvPfPKT_S4_,@function
        .size           _Z31router_gemm_kernel_float_outputI13__nv_bfloat16Li128ELi8ELi9ELi256ELi7168EEvPfPKT_S4_,(.L_x_123 - _Z31router_gemm_kernel_float_outputI13__nv_bfloat16Li128ELi8ELi9ELi256ELi7168EEvPfPKT_S4_)
        .other          _Z31router_gemm_kernel_float_outputI13__nv_bfloat16Li128ELi8ELi9ELi256ELi7168EEvPfPKT_S4_,@"STO_CUDA_ENTRY STV_DEFAULT"
_Z31router_gemm_kernel_float_outputI13__nv_bfloat16Li128ELi8ELi9ELi256ELi7168EEvPfPKT_S4_:
.text._Z31router_gemm_kernel_float_outputI13__nv_bfloat16Li128ELi8ELi9ELi256ELi7168EEvPfPKT_S4_:
        /* <DEDUP_REMOVED lines=1596> */
.L_x_72:
[----:B------:R-:W-:Y:S05]  /*63c0*/  BSYNC B0 ;  /* 0x0000000000007941 */ /* 0x000fea0003800000 */
.L_x_71:
[----:B------:R-:W-:Y:S01]  /*63d0*/  PREEXIT ;  /* 0x000000000000782d */ /* 0x000fe20000000000 */
[----:B------:R-:W-:Y:S05]  /*63e0*/  EXIT ;  /* 0x000000000000794d */ /* 0x000fea0003800000 */
.L_x_73:
        /* <DEDUP_REMOVED lines=9> */
.L_x_123:


//--------------------- .text._Z31router_gemm_kernel_float_outputI13__nv_bfloat16Li128ELi8ELi8ELi256ELi7168EEvPfPKT_S4_ --------------------------
	.section	.text._Z31router_gemm_kernel_float_outputI13__nv_bfloat16Li128ELi8ELi8ELi256ELi7168EEvPfPKT_S4_,"ax",@progbits
	.align	128
        .global         _Z31router_gemm_kernel_float_outputI13__nv_bfloat16Li128ELi8ELi8ELi256ELi7168EEvPfPKT_S4_
        .type           _Z31router_gemm_kernel_float_outputI13__nv_bfloat16Li128ELi8ELi8ELi256ELi7168EEvPfPKT_S4_,@function
        .size           _Z31router_gemm_kernel_float_outputI13__nv_bfloat16Li128ELi8ELi8ELi256ELi7168EEvPfPKT_S4_,(.L_x_124 - _Z31router_gemm_kernel_float_outputI13__nv_bfloat16Li128ELi8ELi8ELi256ELi7168EEvPfPKT_S4_)
        .other          _Z31router_gemm_kernel_float_outputI13__nv_bfloat16Li128ELi8ELi8ELi256ELi7168EEvPfPKT_S4_,@"STO_CUDA_ENTRY STV_DEFAULT"
_Z31router_gemm_kernel_float_outputI13__nv_bfloat16Li128ELi8ELi8ELi256ELi7168EEvPfPKT_S4_:
.text._Z31router_gemm_kernel_float_outputI13__nv_bfloat16Li128ELi8ELi8ELi256ELi7168EEvPfPKT_S4_:
        /* <DEDUP_REMOVED lines=1432> */
.L_x_75:
[----:B------:R-:W-:Y:S05]  /*5980*/  BSYNC B0 ;  /* 0x0000000000007941 */ /* 0x000fea0003800000 */
.L_x_74:
[----:B------:R-:W-:Y:S01]  /*5990*/  PREEXIT ;  /* 0x000000000000782d */ /* 0x000fe20000000000 */
[----:B------:R-:W-:Y:S05]  /*59a0*/  EXIT ;  /* 0x000000000000794d */ /* 0x000fea0003800000 */
.L_x_76:
        /* <DEDUP_REMOVED lines=13> */
.L_x_124:


//--------------------- .text._Z31router_gemm_kernel_float_outputI13__nv_bfloat16Li128ELi8ELi7ELi256ELi7168EEvPfPKT_S4_ --------------------------
	.section	.text._Z31router_gemm_kernel_float_outputI13__nv_bfloat16Li128ELi8ELi7ELi256ELi7168EEvPfPKT_S4_,"ax",@progbits
	.align	128
        .global         _Z31router_gemm_kernel_float_outputI13__nv_bfloat16Li128ELi8ELi7ELi256ELi7168EEvPfPKT_S4_
        .type           _Z31router_gemm_kernel_float_outputI13__nv_bfloat16Li128ELi8ELi7ELi256ELi7168EEvPfPKT_S4_,@function
        .size           _Z31router_gemm_kernel_float_outputI13__nv_bfloat16Li128ELi8ELi7ELi256ELi7168EEvPfPKT_S4_,(.L_x_125 - _Z31router_gemm_kernel_float_outputI13__nv_bfloat16Li128ELi8ELi7ELi256ELi7168EEvPfPKT_S4_)
        .other          _Z31router_gemm_kernel_float_outputI13__nv_bfloat16Li128ELi8ELi7ELi256ELi7168EEvPfPKT_S4_,@"STO_CUDA_ENTRY STV_DEFAULT"
_Z31router_gemm_kernel_float_outputI13__nv_bfloat16Li128ELi8ELi7ELi256ELi7168EEvPfPKT_S4_:
.text._Z31router_gemm_kernel_float_outputI13__nv_bfloat16Li128ELi8ELi7ELi256ELi7168EEvPfPKT_S4_:
        /* <DEDUP_REMOVED lines=1268> */
.L_x_78:
[----:B------:R-:W-:Y:S05]  /*4f40*/  BSYNC B0 ;  /* 0x0000000000007941 */ /* 0x000fea0003800000 */
.L_x_77:
[----:B------:R-:W-:Y:S01]  /*4f50*/  PREEXIT ;  /* 0x000000000000782d */ /* 0x000fe20000000000 */
[----:B------:R-:W-:Y:S05]  /*4f60*/  EXIT ;  /* 0x000000000000794d */ /* 0x000fea0003800000 */
.L_x_79:
        /* <DEDUP_REMOVED lines=9> */
.L_x_125:


//--------------------- .text._Z31router_gemm_kernel_float_outputI13__nv_bfloat16Li128ELi8ELi6ELi256ELi7168EEvPfPKT_S4_ --------------------------
	.section	.text._Z31router_gemm_kernel_float_outputI13__nv_bfloat16Li128ELi8ELi6ELi256ELi7168EEvPfPKT_S4_,"ax",@progbits
	.align	128
        .global         _Z31router_gemm_kernel_float_outputI13__nv_bfloat16Li128ELi8ELi6ELi256ELi7168EEvPfPKT_S4_
        .type           _Z31router_gemm_kernel_float_outputI13__nv_bfloat16Li128ELi8ELi6ELi256ELi7168EEvPfPKT_S4_,@function
        .size           _Z31router_gemm_kernel_float_outputI13__nv_bfloat16Li128ELi8ELi6ELi256ELi7168EEvPfPKT_S4_,(.L_x_126 - _Z31router_gemm_kernel_float_outputI13__nv_bfloat16Li128ELi8ELi6ELi256ELi7168EEvPfPKT_S4_)
        .other          _Z31router_gemm_kernel_float_outputI13__nv_bfloat16Li128ELi8ELi6ELi256ELi7168EEvPfPKT_S4_,@"STO_CUDA_ENTRY STV_DEFAULT"
_Z31router_gemm_kernel_float_outputI13__nv_bfloat16Li128ELi8ELi6ELi256ELi7168EEvPfPKT_S4_:
.text._Z31router_gemm_kernel_float_outputI13__nv_bfloat16Li128ELi8ELi6ELi256ELi7168EEvPfPKT_S4_:
        /* <DEDUP_REMOVED lines=1104> */
.L_x_81:
[----:B------:R-:W-:Y:S05]  /*4500*/  BSYNC B0 ;  /* 0x0000000000007941 */ /* 0x000fea0003800000 */
.L_x_80:
[----:B------:R-:W-:Y:S01]  /*4510*/  PREEXIT ;  /* 0x000000000000782d */ /* 0x000fe20000000000 */
[----:B------:R-:W-:Y:S05]  /*4520*/  EXIT ;  /* 0x000000000000794d */ /* 0x000fea0003800000 */
.L_x_82:
        /* <DEDUP_REMOVED lines=13> */
.L_x_126:


//--------------------- .text._Z31router_gemm_kernel_float_outputI13__nv_bfloat16Li128ELi8ELi5ELi256ELi7168EEvPfPKT_S4_ --------------------------
	.section	.text._Z31router_gemm_kernel_float_outputI13__nv_bfloat16Li128ELi8ELi5ELi256ELi7168EEvPfPKT_S4_,"ax",@progbits
	.align	128
        .global         _Z31router_gemm_kernel_float_outputI13__nv_bfloat16Li128ELi8ELi5ELi256ELi7168EEvPfPKT_S4_
        .type           _Z31router_gemm_kernel_float_outputI13__nv_bfloat16Li128ELi8ELi5ELi256ELi7168EEvPfPKT_S4_,@function
        .size           _Z31router_gemm_kernel_float_outputI13__nv_bfloat16Li128ELi8ELi5ELi256ELi7168EEvPfPKT_S4_,(.L_x_127 - _Z31router_gemm_kernel_float_outputI13__nv_bfloat16Li128ELi8ELi5ELi256ELi7168EEvPfPKT_S4_)
        .other          _Z31router_gemm_kernel_float_outputI13__nv_bfloat16Li128ELi8ELi5ELi256ELi7168EEvPfPKT_S4_,@"STO_CUDA_ENTRY STV_DEFAULT"
_Z31router_gemm_kernel_float_outputI13__nv_bfloat16Li128ELi8ELi5ELi256ELi7168EEvPfPKT_S4_:
.text._Z31router_gemm_kernel_float_outputI13__nv_bfloat16Li128ELi8ELi5ELi256ELi7168EEvPfPKT_S4_:
        /* <DEDUP_REMOVED lines=940> */
.L_x_84:
[----:B------:R-:W-:Y:S05]  /*3ac0*/  BSYNC B0 ;  /* 0x0000000000007941 */ /* 0x000fea0003800000 */
.L_x_83:
[----:B------:R-:W-:Y:S01]  /*3ad0*/  PREEXIT ;  /* 0x000000000000782d */ /* 0x000fe20000000000 */
[----:B------:R-:W-:Y:S05]  /*3ae0*/  EXIT ;  /* 0x000000000000794d */ /* 0x000fea0003800000 */
.L_x_85:
        /* <DEDUP_REMOVED lines=9> */
.L_x_127:


//--------------------- .text._Z31router_gemm_kernel_float_outputI13__nv_bfloat16Li128ELi8ELi4ELi256ELi7168EEvPfPKT_S4_ --------------------------
	.section	.text._Z31router_gemm_kernel_float_outputI13__nv_bfloat16Li128ELi8ELi4ELi256ELi7168EEvPfPKT_S4_,"ax",@progbits
	.align	128
        .global         _Z31router_gemm_kernel_float_outputI13__nv_bfloat16Li128ELi8ELi4ELi256ELi7168EEvPfPKT_S4_
        .type           _Z31router_gemm_kernel_float_outputI13__nv_bfloat16Li128ELi8ELi4ELi256ELi7168EEvPfPKT_S4_,@function
        .size           _Z31router_gemm_kernel_float_outputI13__nv_bfloat16Li128ELi8ELi4ELi256ELi7168EEvPfPKT_S4_,(.L_x_128 - _Z31router_gemm_kernel_float_outputI13__nv_bfloat16Li128ELi8ELi4ELi256ELi7168EEvPfPKT_S4_)
        .other          _Z31router_gemm_kernel_float_outputI13__nv_bfloat16Li128ELi8ELi4ELi256ELi7168EEvPfPKT_S4_,@"STO_CUDA_ENTRY STV_DEFAULT"
_Z31router_gemm_kernel_float_outputI13__nv_bfloat16Li128ELi8ELi4ELi256ELi7168EEvPfPKT_S4_:
.text._Z31router_gemm_kernel_float_outputI13__nv_bfloat16Li128ELi8ELi4ELi256ELi7168EEvPfPKT_S4_:
        /* <DEDUP_REMOVED lines=776> */
.L_x_87:
[----:B------:R-:W-:Y:S05]  /*3080*/  BSYNC B0 ;  /* 0x0000000000007941 */ /* 0x000fea0003800000 */
.L_x_86:
[----:B------:R-:W-:Y:S01]  /*3090*/  PREEXIT ;  /* 0x000000000000782d */ /* 0x000fe20000000000 */
[----:B------:R-:W-:Y:S05]  /*30a0*/  EXIT ;  /* 0x000000000000794d */ /* 0x000fea0003800000 */
.L_x_88:
        /* <DEDUP_REMOVED lines=13> */
.L_x_128:


//--------------------- .text._Z31router_gemm_kernel_float_outputI13__nv_bfloat16Li128ELi8ELi3ELi256ELi7168EEvPfPKT_S4_ --------------------------
	.section	.text._Z31router_gemm_kernel_float_outputI13__nv_bfloat16Li128ELi8ELi3ELi256ELi7168EEvPfPKT_S4_,"ax",@progbits
	.align	128
        .global         _Z31router_gemm_kernel_float_outputI13__nv_bfloat16Li128ELi8ELi3ELi256ELi7168EEvPfPKT_S4_
        .type           _Z31router_gemm_kernel_float_outputI13__nv_bfloat16Li128ELi8ELi3ELi256ELi7168EEvPfPKT_S4_,@function
        .size           _Z31router_gemm_kernel_float_outputI13__nv_bfloat16Li128ELi8ELi3ELi256ELi7168EEvPfPKT_S4_,(.L_x_129 - _Z31router_gemm_kernel_float_outputI13__nv_bfloat16Li128ELi8ELi3ELi256ELi7168EEvPfPKT_S4_)
        .other          _Z31router_gemm_kernel_float_outputI13__nv_bfloat16Li128ELi8ELi3ELi256ELi7168EEvPfPKT_S4_,@"STO_CUDA_ENTRY STV_DEFAULT"
_Z31router_gemm_kernel_float_outputI13__nv_bfloat16Li128ELi8ELi3ELi256ELi7168EEvPfPKT_S4_:
.text._Z31router_gemm_kernel_float_outputI13__nv_bfloat16Li128ELi8ELi3ELi256ELi7168EEvPfPKT_S4_:
        /* <DEDUP_REMOVED lines=612> */
.L_x_90:
[----:B------:R-:W-:Y:S05]  /*2640*/  BSYNC B0 ;  /* 0x0000000000007941 */ /* 0x000fea0003800000 */
.L_x_89:
[----:B------:R-:W-:Y:S01]  /*2650*/  PREEXIT ;  /* 0x000000000000782d */ /* 0x000fe20000000000 */
[----:B------:R-:W-:Y:S05]  /*2660*/  EXIT ;  /* 0x000000000000794d */ /* 0x000fea0003800000 */
.L_x_91:
        /* <DEDUP_REMOVED lines=9> */
.L_x_129:


//--------------------- .text._Z31router_gemm_kernel_float_outputI13__nv_bfloat16Li128ELi8ELi2ELi256ELi7168EEvPfPKT_S4_ --------------------------
	.section	.text._Z31router_gemm_kernel_float_outputI13__nv_bfloat16Li128ELi8ELi2ELi256ELi7168EEvPfPKT_S4_,"ax",@progbits
	.align	128
        .global         _Z31router_gemm_kernel_float_outputI13__nv_bfloat16Li128ELi8ELi2ELi256ELi7168EEvPfPKT_S4_
        .type           _Z31router_gemm_kernel_float_outputI13__nv_bfloat16Li128ELi8ELi2ELi256ELi7168EEvPfPKT_S4_,@function
        .size           _Z31router_gemm_kernel_float_outputI13__nv_bfloat16Li128ELi8ELi2ELi256ELi7168EEvPfPKT_S4_,(.L_x_130 - _Z31router_gemm_kernel_float_outputI13__nv_bfloat16Li128ELi8ELi2ELi256ELi7168EEvPfPKT_S4_)
        .other          _Z31router_gemm_kernel_float_outputI13__nv_bfloat16Li128ELi8ELi2ELi256ELi7168EEvPfPKT_S4_,@"STO_CUDA_ENTRY STV_DEFAULT"
_Z31router_gemm_kernel_float_outputI13__nv_bfloat16Li128ELi8ELi2ELi256ELi7168EEvPfPKT_S4_:
.text._Z31router_gemm_kernel_float_outputI13__nv_bfloat16Li128ELi8ELi2ELi256ELi7168EEvPfPKT_S4_:
        /* <DEDUP_REMOVED lines=448> */
.L_x_93:
[----:B------:R-:W-:Y:S05]  /*1c00*/  BSYNC B0 ;  /* 0x0000000000007941 */ /* 0x000fea0003800000 */
.L_x_92:
[----:B------:R-:W-:Y:S01]  /*1c10*/  PREEXIT ;  /* 0x000000000000782d */ /* 0x000fe20000000000 */
[----:B------:R-:W-:Y:S05]  /*1c20*/  EXIT ;  /* 0x000000000000794d */ /* 0x000fea0003800000 */
.L_x_94:
        /* <DEDUP_REMOVED lines=13> */
.L_x_130:


//--------------------- .text._Z31router_gemm_kernel_float_outputI13__nv_bfloat16Li128ELi8ELi1ELi256ELi7168EEvPfPKT_S4_ --------------------------
	.section	.text._Z31router_gemm_kernel_float_outputI13__nv_bfloat16Li128ELi8ELi1ELi256ELi7168EEvPfPKT_S4_,"ax",@progbits
	.align	128
        .global         _Z31router_gemm_kernel_float_outputI13__nv_bfloat16Li128ELi8ELi1ELi256ELi7168EEvPfPKT_S4_
        .type           _Z31router_gemm_kernel_float_outputI13__nv_bfloat16Li128ELi8ELi1ELi256ELi7168EEvPfPKT_S4_,@function
        .size           _Z31router_gemm_kernel_float_outputI13__nv_bfloat16Li128ELi8ELi1ELi256ELi7168EEvPfPKT_S4_,(.L_x_131 - _Z31router_gemm_kernel_float_outputI13__nv_bfloat16Li128ELi8ELi1ELi256ELi7168EEvPfPKT_S4_)
        .other          _Z31router_gemm_kernel_float_outputI13__nv_bfloat16Li128ELi8ELi1ELi256ELi7168EEvPfPKT_S4_,@"STO_CUDA_ENTRY STV_DEFAULT"
_Z31router_gemm_kernel_float_outputI13__nv_bfloat16Li128ELi8ELi1ELi256ELi7168EEvPfPKT_S4_:
.text._Z31router_gemm_kernel_float_outputI13__nv_bfloat16Li128ELi8ELi1ELi256ELi7168EEvPfPKT_S4_:
        /* <DEDUP_REMOVED lines=274> */
.L_x_96:
[----:B------:R-:W-:Y:S05]  /*1120*/  BSYNC B0 ;  /* 0x0000000000007941 */ /* 0x000fea0003800000 */
.L_x_95:
        /* <DEDUP_REMOVED lines=15> */
.L_x_98:
[----:B------:R-:W-:Y:S05]  /*1220*/  BSYNC B0 ;  /* 0x0000000000007941 */ /* 0x000fea0003800000 */
.L_x_97:
[----:B------:R-:W-:Y:S01]  /*1230*/  PREEXIT ;  /* 0x000000000000782d */ /* 0x000fe20000000000 */
[----:B------:R-:W-:Y:S05]  /*1240*/  EXIT ;  /* 0x000000000000794d */ /* 0x000fea0003800000 */
.L_x_99:
        /* <DEDUP_REMOVED lines=11> */
.L_x_131:


//--------------------- .nv.shared._Z31router_gemm_kernel_float_outputI13__nv_bfloat16Li128ELi8ELi16ELi384ELi7168EEvPfPKT_S4_ --------------------------
	.section	.nv.shared._Z31router_gemm_kernel_float_outputI13__nv_bfloat16Li128ELi8ELi16ELi384ELi7168EEvPfPKT_S4_,"aw",@nobits
	.sectionflags	@""
	.align	4
.nv.shared._Z31router_gemm_kernel_float_outputI13__nv_bfloat16Li128ELi8ELi16ELi384ELi7168EEvPfPKT_S4_:
	.zero		1280


//--------------------- .nv.shared.reserved.0     --------------------------
	.section	.nv.shared.reserved.0,"aw",@nobits
	.weak		__nv_reservedSMEM_offset_0_alias
	.size		__nv_reservedSMEM_offset_0_alias, 0, 0
	.other		__nv_reservedSMEM_offset_0_alias,@"STO_CUDA_RESERVED_SHARED STV_DEFAULT"
__nv_reservedSMEM_offset_0_alias:
	.zero		0


//--------------------- .nv.global                --------------------------
	.section	.nv.global,"aw",@nobits
.nv.global:
	.type		_ZN65_INTERNAL_cc3c4f23_29_dsv3_router_gemm_float_out_cu_fbd5a737_32254cuda3std3__48in_placeE,@object
	.size		_ZN65_INTERNAL_cc3c4f23_29_dsv3_router_gemm_float_out_cu_fbd5a737_32254cuda3std3__48in_placeE,(_ZN65_INTERNAL_cc3c4f23_29_dsv3_router_gemm_float_out_cu_fbd5a737_32254cuda3std6ranges3__45__cpo8distanceE - _ZN65_INTERNAL_cc3c4f23_29_dsv3_router_gemm_float_out_cu_fbd5a737_32254cuda3std3__48in_placeE)
_ZN65_INTERNAL_cc3c4f23_29_dsv3_router_gemm_float_out_cu_fbd5a737_32254cuda3std3__48in_placeE:
	.zero		1
	.type		_ZN65_INTERNAL_cc3c4f23_29_dsv3_router_gemm_float_out_cu_fbd5a737_32254cuda3std6ranges3__45__cpo8distanceE,@object
	.size		_ZN65_INTERNAL_cc3c4f23_29_dsv3_router_gemm_float_out_cu_fbd5a737_32254cuda3std6ranges3__45__cpo8distanceE,(_ZN65_INTERNAL_cc3c4f23_29_dsv3_router_gemm_float_out_cu_fbd5a737_32254cuda3std3__45__cpo6cbeginE - _ZN65_INTERNAL_cc3c4f23_29_dsv3_router_gemm_float_out_cu_fbd5a737_32254cuda3std6ranges3__45__cpo8distanceE)
_ZN65_INTERNAL_cc3c4f23_29_dsv3_router_gemm_float_out_cu_fbd5a737_32254cuda3std6ranges3__45__cpo8distanceE:
	.zero		1
	.type		_ZN65_INTERNAL_cc3c4f23_29_dsv3_router_gemm_float_out_cu_fbd5a737_32254cuda3std3__45__cpo6cbeginE,@object
	.size		_ZN65_INTERNAL_cc3c4f23_29_dsv3_router_gemm_float_out_cu_fbd5a737_32254cuda3std3__45__cpo6cbeginE,(_ZN65_INTERNAL_cc3c4f23_29_dsv3_router_gemm_float_out_cu_fbd5a737_32254cuda3std6ranges3__45__cpo7advanceE - _ZN65_INTERNAL_cc3c4f23_29_dsv3_router_gemm_float_out_cu_fbd5a737_32254cuda3std3__45__cpo6cbeginE)
_ZN65_INTERNAL_cc3c4f23_29_dsv3_router_gemm_float_out_cu_fbd5a737_32254cuda3std3__45__cpo6cbeginE:
	.zero		1
	.type		_ZN65_INTERNAL_cc3c4f23_29_dsv3_router_gemm_float_out_cu_fbd5a737_32254cuda3std6ranges3__45__cpo7advanceE,@object
	.size		_ZN65_INTERNAL_cc3c4f23_29_dsv3_router_gemm_float_out_cu_fbd5a737_32254cuda3std6ranges3__45__cpo7advanceE,(_ZN65_INTERNAL_cc3c4f23_29_dsv3_router_gemm_float_out_cu_fbd5a737_32254cuda3std3__45__cpo7crbeginE - _ZN65_INTERNAL_cc3c4f23_29_dsv3_router_gemm_float_out_cu_fbd5a737_32254cuda3std6ranges3__45__cpo7advanceE)
_ZN65_INTERNAL_cc3c4f23_29_dsv3_router_gemm_float_out_cu_fbd5a737_32254cuda3std6ranges3__45__cpo7advanceE:
	.zero		1
	.type		_ZN65_INTERNAL_cc3c4f23_29_dsv3_router_gemm_float_out_cu_fbd5a737_32254cuda3std3__45__cpo7crbeginE,@object
	.size		_ZN65_INTERNAL_cc3c4f23_29_dsv3_router_gemm_float_out_cu_fbd5a737_32254cuda3std3__45__cpo7crbeginE,(_ZN65_INTERNAL_cc3c4f23_29_dsv3_router_gemm_float_out_cu_fbd5a737_32254cuda3std6ranges3__45__cpo4dataE - _ZN65_INTERNAL_cc3c4f23_29_dsv3_router_gemm_float_out_cu_fbd5a737_32254cuda3std3__45__cpo7crbeginE)
_ZN65_INTERNAL_cc3c4f23_29_dsv3_router_gemm_float_out_cu_fbd5a737_32254cuda3std3__45__cpo7crbeginE:
	.zero		1
	.type		_ZN65_INTERNAL_cc3c4f23_29_dsv3_router_gemm_float_out_cu_fbd5a737_32254cuda3std6ranges3__45__cpo4dataE,@object
	.size		_ZN65_INTERNAL_cc3c4f23_29_dsv3_router_gemm_float_out_cu_fbd5a737_32254cuda3std6ranges3__45__cpo4dataE,(_ZN65_INTERNAL_cc3c4f23_29_dsv3_router_gemm_float_out_cu_fbd5a737_32254cuda3std6ranges3__45__cpo5beginE - _ZN65_INTERNAL_cc3c4f23_29_dsv3_router_gemm_float_out_cu_fbd5a737_32254cuda3std6ranges3__45__cpo4dataE)
_ZN65_INTERNAL_cc3c4f23_29_dsv3_router_gemm_float_out_cu_fbd5a737_32254cuda3std6ranges3__45__cpo4dataE:
	.zero		1
	.type		_ZN65_INTERNAL_cc3c4f23_29_dsv3_router_gemm_float_out_cu_fbd5a737_32254cuda3std6ranges3__45__cpo5beginE,@object
	.size		_ZN65_INTERNAL_cc3c4f23_29_dsv3_router_gemm_float_out_cu_fbd5a737_32254cuda3std6ranges3__45__cpo5beginE,(_ZN65_INTERNAL_cc3c4f23_29_dsv3_router_gemm_float_out_cu_fbd5a737_32254cuda3std3__467_GLOBAL__N__cc3c4f23_29_dsv3_router_gemm_float_out_cu_fbd5a737_32256ignoreE - _ZN65_INTERNAL_cc3c4f23_29_dsv3_router_gemm_float_out_cu_fbd5a737_32254cuda3std6ranges3__45__cpo5beginE)
_ZN65_INTERNAL_cc3c4f23_29_dsv3_router_gemm_float_out_cu_fbd5a737_32254cuda3std6ranges3__45__cpo5beginE:
	.zero		1
	.type		_ZN65_INTERNAL_cc3c4f23_29_dsv3_router_gemm_float_out_cu_fbd5a737_32254cuda3std3__467_GLOBAL__N__cc3c4f23_29_dsv3_router_gemm_float_out_cu_fbd5a737_32256ignoreE,@object
	.size		_ZN65_INTERNAL_cc3c4f23_29_dsv3_router_gemm_float_out_cu_fbd5a737_32254cuda3std3__467_GLOBAL__N__cc3c4f23_29_dsv3_router_gemm_float_out_cu_fbd5a737_32256ignoreE,(_ZN65_INTERNAL_cc3c4f23_29_dsv3_router_gemm_float_out_cu_fbd5a737_32254cuda3std6ranges3__45__cpo4sizeE - _ZN65_INTERNAL_cc3c4f23_29_dsv3_router_gemm_float_out_cu_fbd5a737_32254cuda3std3__467_GLOBAL__N__cc3c4f23_29_dsv3_router_gemm_float_out_cu_fbd5a737_32256ignoreE)
_ZN65_INTERNAL_cc3c4f23_29_dsv3_router_gemm_float_out_cu_fbd5a737_32254cuda3std3__467_GLOBAL__N__cc3c4f23_29_dsv3_router_gemm_float_out_cu_fbd5a737_32256ignoreE:
	.zero		1
	.type		_ZN65_INTERNAL_cc3c4f23_29_dsv3_router_gemm_float_out_cu_fbd5a737_32254cuda3std6ranges3__45__cpo4sizeE,@object
	.size		_ZN65_INTERNAL_cc3c4f23_29_dsv3_router_gemm_float_out_cu_fbd5a737_32254cuda3std6ranges3__45__cpo4sizeE,(_ZN65_INTERNAL_cc3c4f23_29_dsv3_router_gemm_float_out_cu_fbd5a737_32254cuda3std3__45__cpo5beginE - _ZN65_INTERNAL_cc3c4f23_29_dsv3_router_gemm_float_out_cu_fbd5a737_32254cuda3std6ranges3__45__cpo4sizeE)
_ZN65_INTERNAL_cc3c4f23_29_dsv3_router_gemm_float_out_cu_fbd5a737_32254cuda3std6ranges3__45__cpo4sizeE:
	.zero		1
	.type		_ZN65_INTERNAL_cc3c4f23_29_dsv3_router_gemm_float_out_cu_fbd5a737_32254cuda3std3__45__cpo5beginE,@object
	.size		_ZN65_INTERNAL_cc3c4f23_29_dsv3_router_gemm_float_out_cu_fbd5a737_32254cuda3std3__45__cpo5beginE,(_ZN65_INTERNAL_cc3c4f23_29_dsv3_router_gemm_float_out_cu_fbd5a737_32254cuda3std6ranges3__45__cpo6cbeginE - _ZN65_INTERNAL_cc3c4f23_29_dsv3_router_gemm_float_out_cu_fbd5a737_32254cuda3std3__45__cpo5beginE)
_ZN65_INTERNAL_cc3c4f23_29_dsv3_router_gemm_float_out_cu_fbd5a737_32254cuda3std3__45__cpo5beginE:
	.zero		1
	.type		_ZN65_INTERNAL_cc3c4f23_29_dsv3_router_gemm_float_out_cu_fbd5a737_32254cuda3std6ranges3__45__cpo6cbeginE,@object
	.size		_ZN65_INTERNAL_cc3c4f23_29_dsv3_router_gemm_float_out_cu_fbd5a737_32254cuda3std6ranges3__45__cpo6cbeginE,(_ZN65_INTERNAL_cc3c4f23_29_dsv3_router_gemm_float_out_cu_fbd5a737_32254cuda3std3__45__cpo6rbeginE - _ZN65_INTERNAL_cc3c4f23_29_dsv3_router_gemm_float_out_cu_fbd5a737_32254cuda3std6ranges3__45__cpo6cbeginE)
_ZN65_INTERNAL_cc3c4f23_29_dsv3_router_gemm_float_out_cu_fbd5a737_32254cuda3std6ranges3__45__cpo6cbeginE:
	.zero		1
	.type		_ZN65_INTERNAL_cc3c4f23_29_dsv3_router_gemm_float_out_cu_fbd5a737_32254cuda3std3__45__cpo6rbeginE,@object
	.size		_ZN65_INTERNAL_cc3c4f23_29_dsv3_router_gemm_float_out_cu_fbd5a737_32254cuda3std3__45__cpo6rbeginE,(_ZN65_INTERNAL_cc3c4f23_29_dsv3_router_gemm_float_out_cu_fbd5a737_32254cuda3std6ranges3__45__cpo4nextE - _ZN65_INTERNAL_cc3c4f23_29_dsv3_router_gemm_float_out_cu_fbd5a737_32254cuda3std3__45__cpo6rbeginE)
_ZN65_INTERNAL_cc3c4f23_29_dsv3_router_gemm_float_out_cu_fbd5a737_32254cuda3std3__45__cpo6rbeginE:
	.zero		1
	.type		_ZN65_INTERNAL_cc3c4f23_29_dsv3_router_gemm_float_out_cu_fbd5a737_32254cuda3std6ranges3__45__cpo4nextE,@object
	.size		_ZN65_INTERNAL_cc3c4f23_29_dsv3_router_gemm_float_out_cu_fbd5a737_32254cuda3std6ranges3__45__cpo4nextE,(_ZN65_INTERNAL_cc3c4f23_29_dsv3_router_gemm_float_out_cu_fbd5a737_32254cuda3std6ranges3__45__cpo4swapE - _ZN65_INTERNAL_cc3c4f23_29_dsv3_router_gemm_float_out_cu_fbd5a737_32254cuda3std6ranges3__45__cpo4nextE)
_ZN65_INTERNAL_cc3c4f23_29_dsv3_router_gemm_float_out_cu_fbd5a737_32254cuda3std6ranges3__45__cpo4nextE:
	.zero		1
	.type		_ZN65_INTERNAL_cc3c4f23_29_dsv3_router_gemm_float_out_cu_fbd5a737_32254cuda3std6ranges3__45__cpo4swapE,@object
	.size		_ZN65_INTERNAL_cc3c4f23_29_dsv3_router_gemm_float_out_cu_fbd5a737_32254cuda3std6ranges3__45__cpo4swapE,(_ZN65_INTERNAL_cc3c4f23_29_dsv3_router_gemm_float_out_cu_fbd5a737_32254cuda3std3__420unreachable_sentinelE - _ZN65_INTERNAL_cc3c4f23_29_dsv3_router_gemm_float_out_cu_fbd5a737_32254cuda3std6ranges3__45__cpo4swapE)
_ZN65_INTERNAL_cc3c4f23_29_dsv3_router_gemm_float_out_cu_fbd5a737_32254cuda3std6ranges3__45__cpo4swapE:
	.zero		1
	.type		_ZN65_INTERNAL_cc3c4f23_29_dsv3_router_gemm_float_out_cu_fbd5a737_32254cuda3std3__420unreachable_sentinelE,@object
	.size		_ZN65_INTERNAL_cc3c4f23_29_dsv3_router_gemm_float_out_cu_fbd5a737_32254cuda3std3__420unreachable_sentinelE,(_ZN65_INTERNAL_cc3c4f23_29_dsv3_router_gemm_float_out_cu_fbd5a737_32256thrust23THRUST_300001_SM_900_NS6system6detail10sequential3seqE - _ZN65_INTERNAL_cc3c4f23_29_dsv3_router_gemm_float_out_cu_fbd5a737_32254cuda3std3__420unreachable_sentinelE)
_ZN65_INTERNAL_cc3c4f23_29_dsv3_router_gemm_float_out_cu_fbd5a737_32254cuda3std3__420unreachable_sentinelE:
	.zero		1
	.type		_ZN65_INTERNAL_cc3c4f23_29_dsv3_router_gemm_float_out_cu_fbd5a737_32256thrust23THRUST_300001_SM_900_NS6system6detail10sequential3seqE,@object
	.size		_ZN65_INTERNAL_cc3c4f23_29_dsv3_router_gemm_float_out_cu_fbd5a737_32256thrust23THRUST_300001_SM_900_NS6system6detail10sequential3seqE,(_ZN65_INTERNAL_cc3c4f23_29_dsv3_router_gemm_float_out_cu_fbd5a737_32254cuda3std3__45__cpo4cendE - _ZN65_INTERNAL_cc3c4f23_29_dsv3_router_gemm_float_out_cu_fbd5a737_32256thrust23THRUST_300001_SM_900_NS6system6detail10sequential3seqE)
_ZN65_INTERNAL_cc3c4f23_29_dsv3_router_gemm_float_out_cu_fbd5a737_32256thrust23THRUST_300001_SM_900_NS6system6detail10sequential3seqE:
	.zero		1
	.type		_ZN65_INTERNAL_cc3c4f23_29_dsv3_router_gemm_float_out_cu_fbd5a737_32254cuda3std3__45__cpo4cendE,@object
	.size		_ZN65_INTERNAL_cc3c4f23_29_dsv3_router_gemm_float_out_cu_fbd5a737_32254cuda3std3__45__cpo4cendE,(_ZN65_INTERNAL_cc3c4f23_29_dsv3_router_gemm_float_out_cu_fbd5a737_32254cuda3std6ranges3__45__cpo9iter_swapE - _ZN65_INTERNAL_cc3c4f23_29_dsv3_router_gemm_float_out_cu_fbd5a737_32254cuda3std3__45__cpo4cendE)
_ZN65_INTERNAL_cc3c4f23_29_dsv3_router_gemm_float_out_cu_fbd5a737_32254cuda3std3__45__cpo4cendE:
	.zero		1
	.type		_ZN65_INTERNAL_cc3c4f23_29_dsv3_router_gemm_float_out_cu_fbd5a737_32254cuda3std6ranges3__45__cpo9iter_swapE,@object
	.size		_ZN65_INTERNAL_cc3c4f23_29_dsv3_router_gemm_float_out_cu_fbd5a737_32254cuda3std6ranges3__45__cpo9iter_swapE,(_ZN65_INTERNAL_cc3c4f23_29_dsv3_router_gemm_float_out_cu_fbd5a737_32254cuda3std3__45__cpo5crendE - _ZN65_INTERNAL_cc3c4f23_29_dsv3_router_gemm_float_out_cu_fbd5a737_32254cuda3std6ranges3__45__cpo9iter_swapE)
_ZN65_INTERNAL_cc3c4f23_29_dsv3_router_gemm_float_out_cu_fbd5a737_32254cuda3std6ranges3__45__cpo9iter_swapE:
	.zero		1
	.type		_ZN65_INTERNAL_cc3c4f23_29_dsv3_router_gemm_float_out_cu_fbd5a737_32254cuda3std3__45__cpo5crendE,@object
	.size		_ZN65_INTERNAL_cc3c4f23_29_dsv3_router_gemm_float_out_cu_fbd5a737_32254cuda3std3__45__cpo5crendE,(_ZN65_INTERNAL_cc3c4f23_29_dsv3_router_gemm_float_out_cu_fbd5a737_32254cuda3std6ranges3__45__cpo5cdataE - _ZN65_INTERNAL_cc3c4f23_29_dsv3_router_gemm_float_out_cu_fbd5a737_32254cuda3std3__45__cpo5crendE)
_ZN65_INTERNAL_cc3c4f23_29_dsv3_router_gemm_float_out_cu_fbd5a737_32254cuda3std3__45__cpo5crendE:
	.zero		1
	.type		_ZN65_INTERNAL_cc3c4f23_29_dsv3_router_gemm_float_out_cu_fbd5a737_32254cuda3std6ranges3__45__cpo5cdataE,@object
	.size		_ZN65_INTERNAL_cc3c4f23_29_dsv3_router_gemm_float_out_cu_fbd5a737_32254cuda3std6ranges3__45__cpo5cdataE,(_ZN65_INTERNAL_cc3c4f23_29_dsv3_router_gemm_float_out_cu_fbd5a737_32254cuda3std6ranges3__45__cpo3endE - _ZN65_INTERNAL_cc3c4f23_29_dsv3_router_gemm_float_out_cu_fbd5a737_32254cuda3std6ranges3__45__cpo5cdataE)
_ZN65_INTERNAL_cc3c4f23_29_dsv3_router_gemm_float_out_cu_fbd5a737_32254cuda3std6ranges3__45__cpo5cdataE:
	.zero		1
	.type		_ZN65_INTERNAL_cc3c4f23_29_dsv3_router_gemm_float_out_cu_fbd5a737_32254cuda3std6ranges3__45__cpo3endE,@object
	.size		_ZN65_INTERNAL_cc3c4f23_29_dsv3_router_gemm_float_out_cu_fbd5a737_32254cuda3std6ranges3__45__cpo3endE,(_ZN65_INTERNAL_cc3c4f23_29_dsv3_router_gemm_float_out_cu_fbd5a737_32254cuda3std3__419piecewise_constructE - _ZN65_INTERNAL_cc3c4f23_29_dsv3_router_gemm_float_out_cu_fbd5a737_32254cuda3std6ranges3__45__cpo3endE)
_ZN65_INTERNAL_cc3c4f23_29_dsv3_router_gemm_float_out_cu_fbd5a737_32254cuda3std6ranges3__45__cpo3endE:
	.zero		1
	.type		_ZN65_INTERNAL_cc3c4f23_29_dsv3_router_gemm_float_out_cu_fbd5a737_32254cuda3std3__419piecewise_constructE,@object
	.size		_ZN65_INTERNAL_cc3c4f23_29_dsv3_router_gemm_float_out_cu_fbd5a737_32254cuda3std3__419piecewise_constructE,(_ZN65_INTERNAL_cc3c4f23_29_dsv3_router_gemm_float_out_cu_fbd5a737_32254cuda3std6ranges3__45__cpo5ssizeE - _ZN65_INTERNAL_cc3c4f23_29_dsv3_router_gemm_float_out_cu_fbd5a737_32254cuda3std3__419piecewise_constructE)
_ZN65_INTERNAL_cc3c4f23_29_dsv3_router_gemm_float_out_cu_fbd5a737_32254cuda3std3__419piecewise_constructE:
	.zero		1
	.type		_ZN65_INTERNAL_cc3c4f23_29_dsv3_router_gemm_float_out_cu_fbd5a737_32254cuda3std6ranges3__45__cpo5ssizeE,@object
	.size		_ZN65_INTERNAL_cc3c4f23_29_dsv3_router_gemm_float_out_cu_fbd5a737_32254cuda3std6ranges3__45__cpo5ssizeE,(_ZN65_INTERNAL_cc3c4f23_29_dsv3_router_gemm_float_out_cu_fbd5a737_32254cuda3std3__45__cpo3endE - _ZN65_INTERNAL_cc3c4f23_29_dsv3_router_gemm_float_out_cu_fbd5a737_32254cuda3std6ranges3__45__cpo5ssizeE)
_ZN65_INTERNAL_cc3c4f23_29_dsv3_router_gemm_float_out_cu_fbd5a737_32254cuda3std6ranges3__45__cpo5ssizeE:
	.zero		1
	.type		_ZN65_INTERNAL_cc3c4f23_29_dsv3_router_gemm_float_out_cu_fbd5a737_32254cuda3std3__45__cpo3endE,@object
	.size		_ZN65_INTERNAL_cc3c4f23_29_dsv3_router_gemm_float_out_cu_fbd5a737_32254cuda3std3__45__cpo3endE,(_ZN65_INTERNAL_cc3c4f23_29_dsv3_router_gemm_float_out_cu_fbd5a737_32254cuda3std6ranges3__45__cpo4cendE - _ZN65_INTERNAL_cc3c4f23_29_dsv3_router_gemm_float_out_cu_fbd5a737_32254cuda3std3__45__cpo3endE)
_ZN65_INTERNAL_cc3c4f23_29_dsv3_router_gemm_float_out_cu_fbd5a737_32254cuda3std3__45__cpo3endE:
	.zero		1
	.type		_ZN65_INTERNAL_cc3c4f23_29_dsv3_router_gemm_float_out_cu_fbd5a737_32254cuda3std6ranges3__45__cpo4cendE,@object
	.size		_ZN65_INTERNAL_cc3c4f23_29_dsv3_router_gemm_float_out_cu_fbd5a737_32254cuda3std6ranges3__45__cpo4cendE,(_ZN65_INTERNAL_cc3c4f23_29_dsv3_router_gemm_float_out_cu_fbd5a737_32254cuda3std3__45__cpo4rendE - _ZN65_INTERNAL_cc3c4f23_29_dsv3_router_gemm_float_out_cu_fbd5a737_32254cuda3std6ranges3__45__cpo4cendE)
_ZN65_INTERNAL_cc3c4f23_29_dsv3_router_gemm_float_out_cu_fbd5a737_32254cuda3std6ranges3__45__cpo4cendE:
	.zero		1
	.type		_ZN65_INTERNAL_cc3c4f23_29_dsv3_router_gemm_float_out_cu_fbd5a737_32254cuda3std3__45__cpo4rendE,@object
	.size		_ZN65_INTERNAL_cc3c4f23_29_dsv3_router_gemm_float_out_cu_fbd5a737_32254cuda3std3__45__cpo4rendE,(_ZN65_INTERNAL_cc3c4f23_29_dsv3_router_gemm_float_out_cu_fbd5a737_32254cuda3std6ranges3__45__cpo4prevE - _ZN65_INTERNAL_cc3c4f23_29_dsv3_router_gemm_float_out_cu_fbd5a737_32254cuda3std3__45__cpo4rendE)
_ZN65_INTERNAL_cc3c4f23_29_dsv3_router_gemm_float_out_cu_fbd5a737_32254cuda3std3__45__cpo4rendE:
	.zero		1
	.type		_ZN65_INTERNAL_cc3c4f23_29_dsv3_router_gemm_float_out_cu_fbd5a737_32254cuda3std6ranges3__45__cpo4prevE,@object
	.size		_ZN65_INTERNAL_cc3c4f23_29_dsv3_router_gemm_float_out_cu_fbd5a737_32254cuda3std6ranges3__45__cpo4prevE,(_ZN65_INTERNAL_cc3c4f23_29_dsv3_router_gemm_float_out_cu_fbd5a737_32254cuda3std6ranges3__45__cpo9iter_moveE - _ZN65_INTERNAL_cc3c4f23_29_dsv3_router_gemm_float_out_cu_fbd5a737_32254cuda3std6ranges3__45__cpo4prevE)
_ZN65_INTERNAL_cc3c4f23_29_dsv3_router_gemm_float_out_cu_fbd5a737_32254cuda3std6ranges3__45__cpo4prevE:
	.zero		1
	.type		_ZN65_INTERNAL_cc3c4f23_29_dsv3_router_gemm_float_out_cu_fbd5a737_32254cuda3std6ranges3__45__cpo9iter_moveE,@object
	.size		_ZN65_INTERNAL_cc3c4f23_29_dsv3_router_gemm_float_out_cu_fbd5a737_32254cuda3std6ranges3__45__cpo9iter_moveE,(.L_13 - _ZN65_INTERNAL_cc3c4f23_29_dsv3_router_gemm_float_out_cu_fbd5a737_32254cuda3std6ranges3__45__cpo9iter_moveE)
_ZN65_INTERNAL_cc3c4f23_29_dsv3_router_gemm_float_out_cu_fbd5a737_32254cuda3std6ranges3__45__cpo9iter_moveE:
	.zero		1
.L_13:


//--------------------- .nv.shared._Z31router_gemm_kernel_float_outputI13__nv_bfloat16Li128ELi8ELi15ELi384ELi7168EEvPfPKT_S4_ --------------------------
	.section	.nv.shared._Z31router_gemm_kernel_float_outputI13__nv_bfloat16Li128ELi8ELi15ELi384ELi7168EEvPfPKT_S4_,"aw",@nobits
	.sectionflags	@""
	.align	4
.nv.shared._Z31router_gemm_kernel_float_outputI13__nv_bfloat16Li128ELi8ELi15ELi384ELi7168EEvPfPKT_S4_:
	.zero		1264


//--------------------- .nv.shared._Z31router_gemm_kernel_float_outputI13__nv_bfloat16Li128ELi8ELi14ELi384ELi7168EEvPfPKT_S4_ --------------------------
	.section	.nv.shared._Z31router_gemm_kernel_float_outputI13__nv_bfloat16Li128ELi8ELi14ELi384ELi7168EEvPfPKT_S4_,"aw",@nobits
	.sectionflags	@""
	.align	4
.nv.shared._Z31router_gemm_kernel_float_outputI13__nv_bfloat16Li128ELi8ELi14ELi384ELi7168EEvPfPKT_S4_:
	.zero		1248


//--------------------- .nv.shared._Z31router_gemm_kernel_float_outputI13__nv_bfloat16Li128ELi8ELi13ELi384ELi7168EEvPfPKT_S4_ --------------------------
	.section	.nv.shared._Z31router_gemm_kernel_float_outputI13__nv_bfloat16Li128ELi8ELi13ELi384ELi7168EEvPfPKT_S4_,"aw",@nobits
	.sectionflags	@""
	.align	4
.nv.shared._Z31router_gemm_kernel_float_outputI13__nv_bfloat16Li128ELi8ELi13ELi384ELi7168EEvPfPKT_S4_:
	.zero		1232


//--------------------- .nv.shared._Z31router_gemm_kernel_float_outputI13__nv_bfloat16Li128ELi8ELi12ELi384ELi7168EEvPfPKT_S4_ --------------------------
	.section	.nv.shared._Z31router_gemm_kernel_float_outputI13__nv_bfloat16Li128ELi8ELi12ELi384ELi7168EEvPfPKT_S4_,"aw",@nobits
	.sectionflags	@""
	.align	4
.nv.shared._Z31router_gemm_kernel_float_outputI13__nv_bfloat16Li128ELi8ELi12ELi384ELi7168EEvPfPKT_S4_:
	.zero		1216


//--------------------- .nv.shared._Z31router_gemm_kernel_float_outputI13__nv_bfloat16Li128ELi8ELi11ELi384ELi7168EEvPfPKT_S4_ --------------------------
	.section	.nv.shared._Z31router_gemm_kernel_float_outputI13__nv_bfloat16Li128ELi8ELi11ELi384ELi7168EEvPfPKT_S4_,"aw",@nobits
	.sectionflags	@""
	.align	4
.nv.shared._Z31router_gemm_kernel_float_outputI13__nv_bfloat16Li128ELi8ELi11ELi384ELi7168EEvPfPKT_S4_:
	.zero		1200


//--------------------- .nv.shared._Z31router_gemm_kernel_float_outputI13__nv_bfloat16Li128ELi8ELi10ELi384ELi7168EEvPfPKT_S4_ --------------------------
	.section	.nv.shared._Z31router_gemm_kernel_float_outputI13__nv_bfloat16Li128ELi8ELi10ELi384ELi7168EEvPfPKT_S4_,"aw",@nobits
	.sectionflags	@""
	.align	4
.nv.shared._Z31router_gemm_kernel_float_outputI13__nv_bfloat16Li128ELi8ELi10ELi384ELi7168EEvPfPKT_S4_:
	.zero		1184


//--------------------- .nv.shared._Z31router_gemm_kernel_float_outputI13__nv_bfloat16Li128ELi8ELi9ELi384ELi7168EEvPfPKT_S4_ --------------------------
	.section	.nv.shared._Z31router_gemm_kernel_float_outputI13__nv_bfloat16Li128ELi8ELi9ELi384ELi7168EEvPfPKT_S4_,"aw",@nobits
	.sectionflags	@""
	.align	4
.nv.shared._Z31router_gemm_kernel_float_outputI13__nv_bfloat16Li128ELi8ELi9ELi384ELi7168EEvPfPKT_S4_:
	.zero		1168


//--------------------- .nv.shared._Z31router_gemm_kernel_float_outputI13__nv_bfloat16Li128ELi8ELi8ELi384ELi7168EEvPfPKT_S4_ --------------------------
	.section	.nv.shared._Z31router_gemm_kernel_float_outputI13__nv_bfloat16Li128ELi8ELi8ELi384ELi7168EEvPfPKT_S4_,"aw",@nobits
	.sectionflags	@""
	.align	4
.nv.shared._Z31router_gemm_kernel_float_outputI13__nv_bfloat16Li128ELi8ELi8ELi384ELi7168EEvPfPKT_S4_:
	.zero		1152


//--------------------- .nv.shared._Z31router_gemm_kernel_float_outputI13__nv_bfloat16Li128ELi8ELi7ELi384ELi7168EEvPfPKT_S4_ --------------------------
	.section	.nv.shared._Z31router_gemm_kernel_float_outputI13__nv_bfloat16Li128ELi8ELi7ELi384ELi7168EEvPfPKT_S4_,"aw",@nobits
	.sectionflags	@""
	.align	4
.nv.shared._Z31router_gemm_kernel_float_outputI13__nv_bfloat16Li128ELi8ELi7ELi384ELi7168EEvPfPKT_S4_:
	.zero		1136


//--------------------- .nv.shared._Z31router_gemm_kernel_float_outputI13__nv_bfloat16Li128ELi8ELi6ELi384ELi7168EEvPfPKT_S4_ --------------------------
	.section	.nv.shared._Z31router_gemm_kernel_float_outputI13__nv_bfloat16Li128ELi8ELi6ELi384ELi7168EEvPfPKT_S4_,"aw",@nobits
	.sectionflags	@""
	.align	4
.nv.shared._Z31router_gemm_kernel_float_outputI13__nv_bfloat16Li128ELi8ELi6ELi384ELi7168EEvPfPKT_S4_:
	.zero		1120


//--------------------- .nv.shared._Z31router_gemm_kernel_float_outputI13__nv_bfloat16Li128ELi8ELi5ELi384ELi7168EEvPfPKT_S4_ --------------------------
	.section	.nv.shared._Z31router_gemm_kernel_float_outputI13__nv_bfloat16Li128ELi8ELi5ELi384ELi7168EEvPfPKT_S4_,"aw",@nobits
	.sectionflags	@""
	.align	4
.nv.shared._Z31router_gemm_kernel_float_outputI13__nv_bfloat16Li128ELi8ELi5ELi384ELi7168EEvPfPKT_S4_:
	.zero		1104


//--------------------- .nv.shared._Z31router_gemm_kernel_float_outputI13__nv_bfloat16Li128ELi8ELi4ELi384ELi7168EEvPfPKT_S4_ --------------------------
	.section	.nv.shared._Z31router_gemm_kernel_float_outputI13__nv_bfloat16Li128ELi8ELi4ELi384ELi7168EEvPfPKT_S4_,"aw",@nobits
	.sectionflags	@""
	.align	4
.nv.shared._Z31router_gemm_kernel_float_outputI13__nv_bfloat16Li128ELi8ELi4ELi384ELi7168EEvPfPKT_S4_:
	.zero		1088


//--------------------- .nv.shared._Z31router_gemm_kernel_float_outputI13__nv_bfloat16Li128ELi8ELi3ELi384ELi7168EEvPfPKT_S4_ --------------------------
	.section	.nv.shared._Z31router_gemm_kernel_float_outputI13__nv_bfloat16Li128ELi8ELi3ELi384ELi7168EEvPfPKT_S4_,"aw",@nobits
	.sectionflags	@""
	.align	4
.nv.shared._Z31router_gemm_kernel_float_outputI13__nv_bfloat16Li128ELi8ELi3ELi384ELi7168EEvPfPKT_S4_:
	.zero		1072


//--------------------- .nv.shared._Z31router_gemm_kernel_float_outputI13__nv_bfloat16Li128ELi8ELi2ELi384ELi7168EEvPfPKT_S4_ --------------------------
	.section	.nv.shared._Z31router_gemm_kernel_float_outputI13__nv_bfloat16Li128ELi8ELi2ELi384ELi7168EEvPfPKT_S4_,"aw",@nobits
	.sectionflags	@""
	.align	4
.nv.shared._Z31router_gemm_kernel_float_outputI13__nv_bfloat16Li128ELi8ELi2ELi384ELi7168EEvPfPKT_S4_:
	.zero		1056


//--------------------- .nv.shared._Z31router_gemm_kernel_float_outputI13__nv_bfloat16Li128ELi8ELi1ELi384ELi7168EEvPfPKT_S4_ --------------------------
	.section	.nv.shared._Z31router_gemm_kernel_float_outputI13__nv_bfloat16Li128ELi8ELi1ELi384ELi7168EEvPfPKT_S4_,"aw",@nobits
	.sectionflags	@""
	.align	4
.nv.shared._Z31router_gemm_kernel_float_outputI13__nv_bfloat16Li128ELi8ELi1ELi384ELi7168EEvPfPKT_S4_:
	.zero		1040


//--------------------- .nv.shared._Z31router_gemm_kernel_float_outputI13__nv_bfloat16Li128ELi8ELi16ELi256ELi7168EEvPfPKT_S4_ --------------------------
	.section	.nv.shared._Z31router_gemm_kernel_float_outputI13__nv_bfloat16Li128ELi8ELi16ELi256ELi7168EEvPfPKT_S4_,"aw",@nobits
	.sectionflags	@""
	.align	4
.nv.shared._Z31router_gemm_kernel_float_outputI13__nv_bfloat16Li128ELi8ELi16ELi256ELi7168EEvPfPKT_S4_:
	.zero		1280


//--------------------- .nv.shared._Z31router_gemm_kernel_float_outputI13__nv_bfloat16Li128ELi8ELi15ELi256ELi7168EEvPfPKT_S4_ --------------------------
	.section	.nv.shared._Z31router_gemm_kernel_float_outputI13__nv_bfloat16Li128ELi8ELi15ELi256ELi7168EEvPfPKT_S4_,"aw",@nobits
	.sectionflags	@""
	.align	4
.nv.shared._Z31router_gemm_kernel_float_outputI13__nv_bfloat16Li128ELi8ELi15ELi256ELi7168EEvPfPKT_S4_:
	.zero		1264


//--------------------- .nv.shared._Z31router_gemm_kernel_float_outputI13__nv_bfloat16Li128ELi8ELi14ELi256ELi7168EEvPfPKT_S4_ --------------------------
	.section	.nv.shared._Z31router_gemm_kernel_float_outputI13__nv_bfloat16Li128ELi8ELi14ELi256ELi7168EEvPfPKT_S4_,"aw",@nobits
	.sectionflags	@""
	.align	4
.nv.shared._Z31router_gemm_kernel_float_outputI13__nv_bfloat16Li128ELi8ELi14ELi256ELi7168EEvPfPKT_S4_:
	.zero		1248


//--------------------- .nv.shared._Z31router_gemm_kernel_float_outputI13__nv_bfloat16Li128ELi8ELi13ELi256ELi7168EEvPfPKT_S4_ --------------------------
	.section	.nv.shared._Z31router_gemm_kernel_float_outputI13__nv_bfloat16Li128ELi8ELi13ELi256ELi7168EEvPfPKT_S4_,"aw",@nobits
	.sectionflags	@""
	.align	4
.nv.shared._Z31router_gemm_kernel_float_outputI13__nv_bfloat16Li128ELi8ELi13ELi256ELi7168EEvPfPKT_S4_:
	.zero		1232


//--------------------- .nv.shared._Z31router_gemm_kernel_float_outputI13__nv_bfloat16Li128ELi8ELi12ELi256ELi7168EEvPfPKT_S4_ --------------------------
	.section	.nv.shared._Z31router_gemm_kernel_float_outputI13__nv_bfloat16Li128ELi8ELi12ELi256ELi7168EEvPfPKT_S4_,"aw",@nobits
	.sectionflags	@""
	.align	4
.nv.shared._Z31router_gemm_kernel_float_outputI13__nv_bfloat16Li128ELi8ELi12ELi256ELi7168EEvPfPKT_S4_:
	.zero		1216


//--------------------- .nv.shared._Z31router_gemm_kernel_float_outputI13__nv_bfloat16Li128ELi8ELi11ELi256ELi7168EEvPfPKT_S4_ --------------------------
	.section	.nv.shared._Z31router_gemm_kernel_float_outputI13__nv_bfloat16Li128ELi8ELi11ELi256ELi7168EEvPfPKT_S4_,"aw",@nobits
	.sectionflags	@""
	.align	4
.nv.shared._Z31router_gemm_kernel_float_outputI13__nv_bfloat16Li128ELi8ELi11ELi256ELi7168EEvPfPKT_S4_:
	.zero		1200


//--------------------- .nv.shared._Z31router_gemm_kernel_float_outputI13__nv_bfloat16Li128ELi8ELi10ELi256ELi7168EEvPfPKT_S4_ --------------------------
	.section	.nv.shared._Z31router_gemm_kernel_float_outputI13__nv_bfloat16Li128ELi8ELi10ELi256ELi7168EEvPfPKT_S4_,"aw",@nobits
	.sectionflags	@""
	.align	4
.nv.shared._Z31router_gemm_kernel_float_outputI13__nv_bfloat16Li128ELi8ELi10ELi256ELi7168EEvPfPKT_S4_:
	.zero		1184


//--------------------- .nv.shared._Z31router_gemm_kernel_float_outputI13__nv_bfloat16Li128ELi8ELi9ELi256ELi7168EEvPfPKT_S4_ --------------------------
	.section	.nv.shared._Z31router_gemm_kernel_float_outputI13__nv_bfloat16Li128ELi8ELi9ELi256ELi7168EEvPfPKT_S4_,"aw",@nobits
	.sectionflags	@""
	.align	4
.nv.shared._Z31router_gemm_kernel_float_outputI13__nv_bfloat16Li128ELi8ELi9ELi256ELi7168EEvPfPKT_S4_:
	.zero		1168


//--------------------- .nv.shared._Z31router_gemm_kernel_float_outputI13__nv_bfloat16Li128ELi8ELi8ELi256ELi7168EEvPfPKT_S4_ --------------------------
	.section	.nv.shared._Z31router_gemm_kernel_float_outputI13__nv_bfloat16Li128ELi8ELi8ELi256ELi7168EEvPfPKT_S4_,"aw",@nobits
	.sectionflags	@""
	.align	4
.nv.shared._Z31router_gemm_kernel_float_outputI13__nv_bfloat16Li128ELi8ELi8ELi256ELi7168EEvPfPKT_S4_:
	.zero		1152


//--------------------- .nv.shared._Z31router_gemm_kernel_float_outputI13__nv_bfloat16Li128ELi8ELi7ELi256ELi7168EEvPfPKT_S4_ --------------------------
	.section	.nv.shared._Z31router_gemm_kernel_float_outputI13__nv_bfloat16Li128ELi8ELi7ELi256ELi7168EEvPfPKT_S4_,"aw",@nobits
	.sectionflags	@""
	.align	4
.nv.shared._Z31router_gemm_kernel_float_outputI13__nv_bfloat16Li128ELi8ELi7ELi256ELi7168EEvPfPKT_S4_:
	.zero		1136


//--------------------- .nv.shared._Z31router_gemm_kernel_float_outputI13__nv_bfloat16Li128ELi8ELi6ELi256ELi7168EEvPfPKT_S4_ --------------------------
	.section	.nv.shared._Z31router_gemm_kernel_float_outputI13__nv_bfloat16Li128ELi8ELi6ELi256ELi7168EEvPfPKT_S4_,"aw",@nobits
	.sectionflags	@""
	.align	4
.nv.shared._Z31router_gemm_kernel_float_outputI13__nv_bfloat16Li128ELi8ELi6ELi256ELi7168EEvPfPKT_S4_:
	.zero		1120


//--------------------- .nv.shared._Z31router_gemm_kernel_float_outputI13__nv_bfloat16Li128ELi8ELi5ELi256ELi7168EEvPfPKT_S4_ --------------------------
	.section	.nv.shared._Z31router_gemm_kernel_float_outputI13__nv_bfloat16Li128ELi8ELi5ELi256ELi7168EEvPfPKT_S4_,"aw",@nobits
	.sectionflags	@""
	.align	4
.nv.shared._Z31router_gemm_kernel_float_outputI13__nv_bfloat16Li128ELi8ELi5ELi256ELi7168EEvPfPKT_S4_:
	.zero		1104


//--------------------- .nv.shared._Z31router_gemm_kernel_float_outputI13__nv_bfloat16Li128ELi8ELi4ELi256ELi7168EEvPfPKT_S4_ --------------------------
	.section	.nv.shared._Z31router_gemm_kernel_float_outputI13__nv_bfloat16Li128ELi8ELi4ELi256ELi7168EEvPfPKT_S4_,"aw",@nobits
	.sectionflags	@""
	.align	4
.nv.shared._Z31router_gemm_kernel_float_outputI13__nv_bfloat16Li128ELi8ELi4ELi256ELi7168EEvPfPKT_S4_:
	.zero		1088


//--------------------- .nv.shared._Z31router_gemm_kernel_float_outputI13__nv_bfloat16Li128ELi8ELi3ELi256ELi7168EEvPfPKT_S4_ --------------------------
	.section	.nv.shared._Z31router_gemm_kernel_float_outputI13__nv_bfloat16Li128ELi8ELi3ELi256ELi7168EEvPfPKT_S4_,"aw",@nobits
	.sectionflags	@""
	.align	4
.nv.shared._Z31router_gemm_kernel_float_outputI13__nv_bfloat16Li128ELi8ELi3ELi256ELi7168EEvPfPKT_S4_:
	.zero		1072


//--------------------- .nv.shared._Z31router_gemm_kernel_float_outputI13__nv_bfloat16Li128ELi8ELi2ELi256ELi7168EEvPfPKT_S4_ --------------------------
	.section	.nv.shared._Z31router_gemm_kernel_float_outputI13__nv_bfloat16Li128ELi8ELi2ELi256ELi7168EEvPfPKT_S4_,"aw",@nobits
	.sectionflags	@""
	.align	4
.nv.shared._Z31router_gemm_kernel_float_outputI13__nv_bfloat16Li128ELi8ELi2ELi256ELi7168EEvPfPKT_S4_:
	.zero		1056


//--------------------- .nv.shared._Z31router_gemm_kernel_float_outputI13__nv_bfloat16Li128ELi8ELi1ELi256ELi7168EEvPfPKT_S4_ --------------------------
	.section	.nv.shared._Z31router_gemm_kernel_float_outputI13__nv_bfloat16Li128ELi8ELi1ELi256ELi7168EEvPfPKT_S4_,"aw",@nobits
	.sectionflags	@""
	.align	4
.nv.shared._Z31router_gemm_kernel_float_outputI13__nv_bfloat16Li128ELi8ELi1ELi256ELi7168EEvPfPKT_S4_:
	.zero		1040


//--------------------- .nv.constant0._Z31router_gemm_kernel_float_outputI13__nv_bfloat16Li128ELi8ELi16ELi384ELi7168EEvPfPKT_S4_ --------------------------
	.section	.nv.constant0._Z31router_gemm_kernel_float_outputI13__nv_bfloat16Li128ELi8ELi16ELi384ELi7168EEvPfPKT_S4_,"a",@progbits
	.sectionflags	@""
	.align	4
.nv.constant0._Z31router_gemm_kernel_float_outputI13__nv_bfloat16Li128ELi8ELi16ELi384ELi7168EEvPfPKT_S4_:
	.zero		552


//--------------------- .nv.constant0._Z31router_gemm_kernel_float_outputI13__nv_bfloat16Li128ELi8ELi15ELi384ELi7168EEvPfPKT_S4_ --------------------------
	.section	.nv.constant0._Z31router_gemm_kernel_float_outputI13__nv_bfloat16Li128ELi8ELi15ELi384ELi7168EEvPfPKT_S4_,"a",@progbits
	.sectionflags	@""
	.align	4
.nv.constant0._Z31router_gemm_kernel_float_outputI13__nv_bfloat16Li128ELi8ELi15ELi384ELi7168EEvPfPKT_S4_:
	.zero		552


//--------------------- .nv.constant0._Z31router_gemm_kernel_float_outputI13__nv_bfloat16Li128ELi8ELi14ELi384ELi7168EEvPfPKT_S4_ --------------------------
	.section	.nv.constant0._Z31router_gemm_kernel_float_outputI13__nv_bfloat16Li128ELi8ELi14ELi384ELi7168EEvPfPKT_S4_,"a",@progbits
	.sectionflags	@""
	.align	4
.nv.constant0._Z31router_gemm_kernel_float_outputI13__nv_bfloat16Li128ELi8ELi14ELi384ELi7168EEvPfPKT_S4_:
	.zero		552


//--------------------- .nv.constant0._Z31router_gemm_kernel_float_outputI13__nv_bfloat16Li128ELi8ELi13ELi384ELi7168EEvPfPKT_S4_ --------------------------
	.section	.nv.constant0._Z31router_gemm_kernel_float_outputI13__nv_bfloat16Li128ELi8ELi13ELi384ELi7168EEvPfPKT_S4_,"a",@progbits
	.sectionflags	@""
	.align	4
.nv.constant0._Z31router_gemm_kernel_float_outputI13__nv_bfloat16Li128ELi8ELi13ELi384ELi7168EEvPfPKT_S4_:
	.zero		552


//--------------------- .nv.constant0._Z31router_gemm_kernel_float_outputI13__nv_bfloat16Li128ELi8ELi12ELi384ELi7168EEvPfPKT_S4_ --------------------------
	.section	.nv.constant0._Z31router_gemm_kernel_float_outputI13__nv_bfloat16Li128ELi8ELi12ELi384ELi7168EEvPfPKT_S4_,"a",@progbits
	.sectionflags	@""
	.align	4
.nv.constant0._Z31router_gemm_kernel_float_outputI13__nv_bfloat16Li128ELi8ELi12ELi384ELi7168EEvPfPKT_S4_:
	.zero		552


//--------------------- .nv.constant0._Z31router_gemm_kernel_float_outputI13__nv_bfloat16Li128ELi8ELi11ELi384ELi7168EEvPfPKT_S4_ --------------------------
	.section	.nv.constant0._Z31router_gemm_kernel_float_outputI13__nv_bfloat16Li128ELi8ELi11ELi384ELi7168EEvPfPKT_S4_,"a",@progbits
	.sectionflags	@""
	.align	4
.nv.constant0._Z31router_gemm_kernel_float_outputI13__nv_bfloat16Li128ELi8ELi11ELi384ELi7168EEvPfPKT_S4_:
	.zero		552


//--------------------- .nv.constant0._Z31router_gemm_kernel_float_outputI13__nv_bfloat16Li128ELi8ELi10ELi384ELi7168EEvPfPKT_S4_ --------------------------
	.section	.nv.constant0._Z31router_gemm_kernel_float_outputI13__nv_bfloat16Li128ELi8ELi10ELi384ELi7168EEvPfPKT_S4_,"a",@progbits
	.sectionflags	@""
	.align	4
.nv.constant0._Z31router_gemm_kernel_float_outputI13__nv_bfloat16Li128ELi8ELi10ELi384ELi7168EEvPfPKT_S4_:
	.zero		552


//--------------------- .nv.constant0._Z31router_gemm_kernel_float_outputI13__nv_bfloat16Li128ELi8ELi9ELi384ELi7168EEvPfPKT_S4_ --------------------------
	.section	.nv.constant0._Z31router_gemm_kernel_float_outputI13__nv_bfloat16Li128ELi8ELi9ELi384ELi7168EEvPfPKT_S4_,"a",@progbits
	.sectionflags	@""
	.align	4
.nv.constant0._Z31router_gemm_kernel_float_outputI13__nv_bfloat16Li128ELi8ELi9ELi384ELi7168EEvPfPKT_S4_:
	.zero		552


//--------------------- .nv.constant0._Z31router_gemm_kernel_float_outputI13__nv_bfloat16Li128ELi8ELi8ELi384ELi7168EEvPfPKT_S4_ --------------------------
	.section	.nv.constant0._Z31router_gemm_kernel_float_outputI13__nv_bfloat16Li128ELi8ELi8ELi384ELi7168EEvPfPKT_S4_,"a",@progbits
	.sectionflags	@""
	.align	4
.nv.constant0._Z31router_gemm_kernel_float_outputI13__nv_bfloat16Li128ELi8ELi8ELi384ELi7168EEvPfPKT_S4_:
	.zero		552


//--------------------- .nv.constant0._Z31router_gemm_kernel_float_outputI13__nv_bfloat16Li128ELi8ELi7ELi384ELi7168EEvPfPKT_S4_ --------------------------
	.section	.nv.constant0._Z31router_gemm_kernel_float_outputI13__nv_bfloat16Li128ELi8ELi7ELi384ELi7168EEvPfPKT_S4_,"a",@progbits
	.sectionflags	@""
	.align	4
.nv.constant0._Z31router_gemm_kernel_float_outputI13__nv_bfloat16Li128ELi8ELi7ELi384ELi7168EEvPfPKT_S4_:
	.zero		552


//--------------------- .nv.constant0._Z31router_gemm_kernel_float_outputI13__nv_bfloat16Li128ELi8ELi6ELi384ELi7168EEvPfPKT_S4_ --------------------------
	.section	.nv.constant0._Z31router_gemm_kernel_float_outputI13__nv_bfloat16Li128ELi8ELi6ELi384ELi7168EEvPfPKT_S4_,"a",@progbits
	.sectionflags	@""
	.align	4
.nv.constant0._Z31router_gemm_kernel_float_outputI13__nv_bfloat16Li128ELi8ELi6ELi384ELi7168EEvPfPKT_S4_:
	.zero		552


//--------------------- .nv.constant0._Z31router_gemm_kernel_float_outputI13__nv_bfloat16Li128ELi8ELi5ELi384ELi7168EEvPfPKT_S4_ --------------------------
	.section	.nv.constant0._Z31router_gemm_kernel_float_outputI13__nv_bfloat16Li128ELi8ELi5ELi384ELi7168EEvPfPKT_S4_,"a",@progbits
	.sectionflags	@""
	.align	4
.nv.constant0._Z31router_gemm_kernel_float_outputI13__nv_bfloat16Li128ELi8ELi5ELi384ELi7168EEvPfPKT_S4_:
	.zero		552


//--------------------- .nv.constant0._Z31router_gemm_kernel_float_outputI13__nv_bfloat16Li128ELi8ELi4ELi384ELi7168EEvPfPKT_S4_ --------------------------
	.section	.nv.constant0._Z31router_gemm_kernel_float_outputI13__nv_bfloat16Li128ELi8ELi4ELi384ELi7168EEvPfPKT_S4_,"a",@progbits
	.sectionflags	@""
	.align	4
.nv.constant0._Z31router_gemm_kernel_float_outputI13__nv_bfloat16Li128ELi8ELi4ELi384ELi7168EEvPfPKT_S4_:
	.zero		552


//--------------------- .nv.constant0._Z31router_gemm_kernel_float_outputI13__nv_bfloat16Li128ELi8ELi3ELi384ELi7168EEvPfPKT_S4_ --------------------------
	.section	.nv.constant0._Z31router_gemm_kernel_float_outputI13__nv_bfloat16Li128ELi8ELi3ELi384ELi7168EEvPfPKT_S4_,"a",@progbits
	.sectionflags	@""
	.align	4
.nv.constant0._Z31router_gemm_kernel_float_outputI13__nv_bfloat16Li128ELi8ELi3ELi384ELi7168EEvPfPKT_S4_:
	.zero		552


//--------------------- .nv.constant0._Z31router_gemm_kernel_float_outputI13__nv_bfloat16Li128ELi8ELi2ELi384ELi7168EEvPfPKT_S4_ --------------------------
	.section	.nv.constant0._Z31router_gemm_kernel_float_outputI13__nv_bfloat16Li128ELi8ELi2ELi384ELi7168EEvPfPKT_S4_,"a",@progbits
	.sectionflags	@""
	.align	4
.nv.constant0._Z31router_gemm_kernel_float_outputI13__nv_bfloat16Li128ELi8ELi2ELi384ELi7168EEvPfPKT_S4_:
	.zero		552


//--------------------- .nv.constant0._Z31router_gemm_kernel_float_outputI13__nv_bfloat16Li128ELi8ELi1ELi384ELi7168EEvPfPKT_S4_ --------------------------
	.section	.nv.constant0._Z31router_gemm_kernel_float_outputI13__nv_bfloat16Li128ELi8ELi1ELi384ELi7168EEvPfPKT_S4_,"a",@progbits
	.sectionflags	@""
	.align	4
.nv.constant0._Z31router_gemm_kernel_float_outputI13__nv_bfloat16Li128ELi8ELi1ELi384ELi7168EEvPfPKT_S4_:
	.zero		552


//--------------------- .nv.constant0._Z31router_gemm_kernel_float_outputI13__nv_bfloat16Li128ELi8ELi16ELi256ELi7168EEvPfPKT_S4_ --------------------------
	.section	.nv.constant0._Z31router_gemm_kernel_float_outputI13__nv_bfloat16Li128ELi8ELi16ELi256ELi7168EEvPfPKT_S4_,"a",@progbits
	.sectionflags	@""
	.align	4
.nv.constant0._Z31router_gemm_kernel_float_outputI13__nv_bfloat16Li128ELi8ELi16ELi256ELi7168EEvPfPKT_S4_:
	.zero		552


//--------------------- .nv.constant0._Z31router_gemm_kernel_float_outputI13__nv_bfloat16Li128ELi8ELi15ELi256ELi7168EEvPfPKT_S4_ --------------------------
	.section	.nv.constant0._Z31router_gemm_kernel_float_outputI13__nv_bfloat16Li128ELi8ELi15ELi256ELi7168EEvPfPKT_S4_,"a",@progbits
	.sectionflags	@""
	.align	4
.nv.constant0._Z31router_gemm_kernel_float_outputI13__nv_bfloat16Li128ELi8ELi15ELi256ELi7168EEvPfPKT_S4_:
	.zero		552


//--------------------- .nv.constant0._Z31router_gemm_kernel_float_outputI13__nv_bfloat16Li128ELi8ELi14ELi256ELi7168EEvPfPKT_S4_ --------------------------
	.section	.nv.constant0._Z31router_gemm_kernel_float_outputI13__nv_bfloat16Li128ELi8ELi14ELi256ELi7168EEvPfPKT_S4_,"a",@progbits
	.sectionflags	@""
	.align	4
.nv.constant0._Z31router_gemm_kernel_float_outputI13__nv_bfloat16Li128ELi8ELi14ELi256ELi7168EEvPfPKT_S4_:
	.zero		552


//--------------------- .nv.constant0._Z31router_gemm_kernel_float_outputI13__nv_bfloat16Li128ELi8ELi13ELi256ELi7168EEvPfPKT_S4_ --------------------------
	.section	.nv.constant0._Z31router_gemm_kernel_float_outputI13__nv_bfloat16Li128ELi8ELi13ELi256ELi7168EEvPfPKT_S4_,"a",@progbits
	.sectionflags	@""
	.align	4
.nv.constant0._Z31router_gemm_kernel_float_outputI13__nv_bfloat16Li128ELi8ELi13ELi256ELi7168EEvPfPKT_S4_:
	.zero		552


//--------------------- .nv.constant0._Z31router_gemm_kernel_float_outputI13__nv_bfloat16Li128ELi8ELi12ELi256ELi7168EEvPfPKT_S4_ --------------------------
	.section	.nv.constant0._Z31router_gemm_kernel_float_outputI13__nv_bfloat16Li128ELi8ELi12ELi256ELi7168EEvPfPKT_S4_,"a",@progbits
	.sectionflags	@""
	.align	4
.nv.constant0._Z31router_gemm_kernel_float_outputI13__nv_bfloat16Li128ELi8ELi12ELi256ELi7168EEvPfPKT_S4_:
	.zero		552


//--------------------- .nv.constant0._Z31router_gemm_kernel_float_outputI13__nv_bfloat16Li128ELi8ELi11ELi256ELi7168EEvPfPKT_S4_ --------------------------
	.section	.nv.constant0._Z31router_gemm_kernel_float_outputI13__nv_bfloat16Li128ELi8ELi11ELi256ELi7168EEvPfPKT_S4_,"a",@progbits
	.sectionflags	@""
	.align	4
.nv.constant0._Z31router_gemm_kernel_float_outputI13__nv_bfloat16Li128ELi8ELi11ELi256ELi7168EEvPfPKT_S4_:
	.zero		552


//--------------------- .nv.constant0._Z31router_gemm_kernel_float_outputI13__nv_bfloat16Li128ELi8ELi10ELi256ELi7168EEvPfPKT_S4_ --------------------------
	.section	.nv.constant0._Z31router_gemm_kernel_float_outputI13__nv_bfloat16Li128ELi8ELi10ELi256ELi7168EEvPfPKT_S4_,"a",@progbits
	.sectionflags	@""
	.align	4
.nv.constant0._Z31router_gemm_kernel_float_outputI13__nv_bfloat16Li128ELi8ELi10ELi256ELi7168EEvPfPKT_S4_:
	.zero		552


//--------------------- .nv.constant0._Z31router_gemm_kernel_float_outputI13__nv_bfloat16Li128ELi8ELi9ELi256ELi7168EEvPfPKT_S4_ --------------------------
	.section	.nv.constant0._Z31router_gemm_kernel_float_outputI13__nv_bfloat16Li128ELi8ELi9ELi256ELi7168EEvPfPKT_S4_,"a",@progbits
	.sectionflags	@""
	.align	4
.nv.constant0._Z31router_gemm_kernel_float_outputI13__nv_bfloat16Li128ELi8ELi9ELi256ELi7168EEvPfPKT_S4_:
	.zero		552


//--------------------- .nv.constant0._Z31router_gemm_kernel_float_outputI13__nv_bfloat16Li128ELi8ELi8ELi256ELi7168EEvPfPKT_S4_ --------------------------
	.section	.nv.constant0._Z31router_gemm_kernel_float_outputI13__nv_bfloat16Li128ELi8ELi8ELi256ELi7168EEvPfPKT_S4_,"a",@progbits
	.sectionflags	@""
	.align	4
.nv.constant0._Z31router_gemm_kernel_float_outputI13__nv_bfloat16Li128ELi8ELi8ELi256ELi7168EEvPfPKT_S4_:
	.zero		552


//--------------------- .nv.constant0._Z31router_gemm_kernel_float_outputI13__nv_bfloat16Li128ELi8ELi7ELi256ELi7168EEvPfPKT_S4_ --------------------------
	.section	.nv.constant0._Z31router_gemm_kernel_float_outputI13__nv_bfloat16Li128ELi8ELi7ELi256ELi7168EEvPfPKT_S4_,"a",@progbits
	.sectionflags	@""
	.align	4
.nv.constant0._Z31router_gemm_kernel_float_outputI13__nv_bfloat16Li128ELi8ELi7ELi256ELi7168EEvPfPKT_S4_:
	.zero		552


//--------------------- .nv.constant0._Z31router_gemm_kernel_float_outputI13__nv_bfloat16Li128ELi8ELi6ELi256ELi7168EEvPfPKT_S4_ --------------------------
	.section	.nv.constant0._Z31router_gemm_kernel_float_outputI13__nv_bfloat16Li128ELi8ELi6ELi256ELi7168EEvPfPKT_S4_,"a",@progbits
	.sectionflags	@""
	.align	4
.nv.constant0._Z31router_gemm_kernel_float_outputI13__nv_bfloat16Li128ELi8ELi6ELi256ELi7168EEvPfPKT_S4_:
	.zero		552


//--------------------- .nv.constant0._Z31router_gemm_kernel_float_outputI13__nv_bfloat16Li128ELi8ELi5ELi256ELi7168EEvPfPKT_S4_ --------------------------
	.section	.nv.constant0._Z31router_gemm_kernel_float_outputI13__nv_bfloat16Li128ELi8ELi5ELi256ELi7168EEvPfPKT_S4_,"a",@progbits
	.sectionflags	@""
	.align	4
.nv.constant0._Z31router_gemm_kernel_float_outputI13__nv_bfloat16Li128ELi8ELi5ELi256ELi7168EEvPfPKT_S4_:
	.zero		552


//--------------------- .nv.constant0._Z31router_gemm_kernel_float_outputI13__nv_bfloat16Li128ELi8ELi4ELi256ELi7168EEvPfPKT_S4_ --------------------------
	.section	.nv.constant0._Z31router_gemm_kernel_float_outputI13__nv_bfloat16Li128ELi8ELi4ELi256ELi7168EEvPfPKT_S4_,"a",@progbits
	.sectionflags	@""
	.align	4
.nv.constant0._Z31router_gemm_kernel_float_outputI13__nv_bfloat16Li128ELi8ELi4ELi256ELi7168EEvPfPKT_S4_:
	.zero		552


//--------------------- .nv.constant0._Z31router_gemm_kernel_float_outputI13__nv_bfloat16Li128ELi8ELi3ELi256ELi7168EEvPfPKT_S4_ --------------------------
	.section	.nv.constant0._Z31router_gemm_kernel_float_outputI13__nv_bfloat16Li128ELi8ELi3ELi256ELi7168EEvPfPKT_S4_,"a",@progbits
	.sectionflags	@""
	.align	4
.nv.constant0._Z31router_gemm_kernel_float_outputI13__nv_bfloat16Li128ELi8ELi3ELi256ELi7168EEvPfPKT_S4_:
	.zero		552


//--------------------- .nv.constant0._Z31router_gemm_kernel_float_outputI13__nv_bfloat16Li128ELi8ELi2ELi256ELi7168EEvPfPKT_S4_ --------------------------
	.section	.nv.constant0._Z31router_gemm_kernel_float_outputI13__nv_bfloat16Li128ELi8ELi2ELi256ELi7168EEvPfPKT_S4_,"a",@progbits
	.sectionflags	@""
	.align	4
.nv.constant0._Z31router_gemm_kernel_float_outputI13__nv_bfloat16Li128ELi8ELi2ELi256ELi7168EEvPfPKT_S4_:
	.zero		552


//--------------------- .nv.constant0._Z31router_gemm_kernel_float_outputI13__nv_bfloat16Li128ELi8ELi1ELi256ELi7168EEvPfPKT_S4_ --------------------------
	.section	.nv.constant0._Z31router_gemm_kernel_float_outputI13__nv_bfloat16Li128ELi8ELi1ELi256ELi7168EEvPfPKT_S4_,"a",@progbits
	.sectionflags	@""
	.align	4
.nv.constant0._Z31router_gemm_kernel_float_outputI13__nv_bfloat16Li128ELi8ELi1ELi256ELi7168EEvPfPKT_S4_:
	.zero		552


//--------------------- SYMBOLS --------------------------

	.type		.nv.reservedSmem.offset0,@object
	.size		.nv.reservedSmem.offset0,0x4
